//
// Generated by NVIDIA NVVM Compiler
//
// Compiler Build ID: CL-36424714
// Cuda compilation tools, release 13.0, V13.0.88
// Based on NVVM 20.0.0
//

.version 9.0
.target sm_100
.address_size 64

	// .globl	_Z12fp32_dmem_01P6float4

.visible .entry _Z12fp32_dmem_01P6float4(
	.param .u64 .ptr .align 1 _Z12fp32_dmem_01P6float4_param_0
)
{
	.reg .b32 	%r<9>;
	.reg .b32 	%f<258>;
	.reg .b64 	%rd<7>;

	ld.param.u64 	%rd1, [_Z12fp32_dmem_01P6float4_param_0];
	cvta.to.global.u64 	%rd2, %rd1;
	mov.u32 	%r1, %tid.x;
	mov.u32 	%r2, %ctaid.x;
	mov.u32 	%r3, %ntid.x;
	mul.lo.s32 	%r4, %r2, %r3;
	shl.b32 	%r5, %r4, 4;
	add.s32 	%r6, %r5, %r1;
	mul.wide.s32 	%rd3, %r6, 16;
	add.s64 	%rd4, %rd2, %rd3;
	ld.global.v4.f32 	{%f250, %f254, %f255, %f251}, [%rd4];
	neg.f32 	%f246, %f254;
	add.s32 	%r7, %r1, 1;
	cvt.rn.f32.u32 	%f12, %r7;
	cvt.rn.f32.u32 	%f4, %r1;
	// begin inline asm
	fma.rn.f32 %f1, %f250, %f255, %f4;
	// end inline asm
	// begin inline asm
	fma.rn.f32 %f5, %f246, %f251, %f1;
	// end inline asm
	// begin inline asm
	fma.rn.f32 %f9, %f250, %f251, %f12;
	// end inline asm
	// begin inline asm
	fma.rn.f32 %f13, %f254, %f255, %f9;
	// end inline asm
	// begin inline asm
	fma.rn.f32 %f17, %f250, %f255, %f5;
	// end inline asm
	// begin inline asm
	fma.rn.f32 %f21, %f246, %f251, %f17;
	// end inline asm
	// begin inline asm
	fma.rn.f32 %f25, %f250, %f251, %f13;
	// end inline asm
	// begin inline asm
	fma.rn.f32 %f29, %f254, %f255, %f25;
	// end inline asm
	// begin inline asm
	fma.rn.f32 %f33, %f250, %f255, %f21;
	// end inline asm
	// begin inline asm
	fma.rn.f32 %f37, %f246, %f251, %f33;
	// end inline asm
	// begin inline asm
	fma.rn.f32 %f41, %f250, %f251, %f29;
	// end inline asm
	// begin inline asm
	fma.rn.f32 %f45, %f254, %f255, %f41;
	// end inline asm
	// begin inline asm
	fma.rn.f32 %f49, %f250, %f255, %f37;
	// end inline asm
	// begin inline asm
	fma.rn.f32 %f53, %f246, %f251, %f49;
	// end inline asm
	// begin inline asm
	fma.rn.f32 %f57, %f250, %f251, %f45;
	// end inline asm
	// begin inline asm
	fma.rn.f32 %f61, %f254, %f255, %f57;
	// end inline asm
	// begin inline asm
	fma.rn.f32 %f65, %f250, %f255, %f53;
	// end inline asm
	// begin inline asm
	fma.rn.f32 %f69, %f246, %f251, %f65;
	// end inline asm
	// begin inline asm
	fma.rn.f32 %f73, %f250, %f251, %f61;
	// end inline asm
	// begin inline asm
	fma.rn.f32 %f77, %f254, %f255, %f73;
	// end inline asm
	// begin inline asm
	fma.rn.f32 %f81, %f250, %f255, %f69;
	// end inline asm
	// begin inline asm
	fma.rn.f32 %f85, %f246, %f251, %f81;
	// end inline asm
	// begin inline asm
	fma.rn.f32 %f89, %f250, %f251, %f77;
	// end inline asm
	// begin inline asm
	fma.rn.f32 %f93, %f254, %f255, %f89;
	// end inline asm
	// begin inline asm
	fma.rn.f32 %f97, %f250, %f255, %f85;
	// end inline asm
	// begin inline asm
	fma.rn.f32 %f101, %f246, %f251, %f97;
	// end inline asm
	// begin inline asm
	fma.rn.f32 %f105, %f250, %f251, %f93;
	// end inline asm
	// begin inline asm
	fma.rn.f32 %f109, %f254, %f255, %f105;
	// end inline asm
	// begin inline asm
	fma.rn.f32 %f113, %f250, %f255, %f101;
	// end inline asm
	// begin inline asm
	fma.rn.f32 %f117, %f246, %f251, %f113;
	// end inline asm
	// begin inline asm
	fma.rn.f32 %f121, %f250, %f251, %f109;
	// end inline asm
	// begin inline asm
	fma.rn.f32 %f125, %f254, %f255, %f121;
	// end inline asm
	// begin inline asm
	fma.rn.f32 %f129, %f250, %f255, %f117;
	// end inline asm
	// begin inline asm
	fma.rn.f32 %f133, %f246, %f251, %f129;
	// end inline asm
	// begin inline asm
	fma.rn.f32 %f137, %f250, %f251, %f125;
	// end inline asm
	// begin inline asm
	fma.rn.f32 %f141, %f254, %f255, %f137;
	// end inline asm
	// begin inline asm
	fma.rn.f32 %f145, %f250, %f255, %f133;
	// end inline asm
	// begin inline asm
	fma.rn.f32 %f149, %f246, %f251, %f145;
	// end inline asm
	// begin inline asm
	fma.rn.f32 %f153, %f250, %f251, %f141;
	// end inline asm
	// begin inline asm
	fma.rn.f32 %f157, %f254, %f255, %f153;
	// end inline asm
	// begin inline asm
	fma.rn.f32 %f161, %f250, %f255, %f149;
	// end inline asm
	// begin inline asm
	fma.rn.f32 %f165, %f246, %f251, %f161;
	// end inline asm
	// begin inline asm
	fma.rn.f32 %f169, %f250, %f251, %f157;
	// end inline asm
	// begin inline asm
	fma.rn.f32 %f173, %f254, %f255, %f169;
	// end inline asm
	// begin inline asm
	fma.rn.f32 %f177, %f250, %f255, %f165;
	// end inline asm
	// begin inline asm
	fma.rn.f32 %f181, %f246, %f251, %f177;
	// end inline asm
	// begin inline asm
	fma.rn.f32 %f185, %f250, %f251, %f173;
	// end inline asm
	// begin inline asm
	fma.rn.f32 %f189, %f254, %f255, %f185;
	// end inline asm
	// begin inline asm
	fma.rn.f32 %f193, %f250, %f255, %f181;
	// end inline asm
	// begin inline asm
	fma.rn.f32 %f197, %f246, %f251, %f193;
	// end inline asm
	// begin inline asm
	fma.rn.f32 %f201, %f250, %f251, %f189;
	// end inline asm
	// begin inline asm
	fma.rn.f32 %f205, %f254, %f255, %f201;
	// end inline asm
	// begin inline asm
	fma.rn.f32 %f209, %f250, %f255, %f197;
	// end inline asm
	// begin inline asm
	fma.rn.f32 %f213, %f246, %f251, %f209;
	// end inline asm
	// begin inline asm
	fma.rn.f32 %f217, %f250, %f251, %f205;
	// end inline asm
	// begin inline asm
	fma.rn.f32 %f221, %f254, %f255, %f217;
	// end inline asm
	// begin inline asm
	fma.rn.f32 %f225, %f250, %f255, %f213;
	// end inline asm
	// begin inline asm
	fma.rn.f32 %f229, %f246, %f251, %f225;
	// end inline asm
	// begin inline asm
	fma.rn.f32 %f233, %f250, %f251, %f221;
	// end inline asm
	// begin inline asm
	fma.rn.f32 %f237, %f254, %f255, %f233;
	// end inline asm
	// begin inline asm
	fma.rn.f32 %f241, %f250, %f255, %f229;
	// end inline asm
	// begin inline asm
	fma.rn.f32 %f245, %f246, %f251, %f241;
	// end inline asm
	// begin inline asm
	fma.rn.f32 %f249, %f250, %f251, %f237;
	// end inline asm
	// begin inline asm
	fma.rn.f32 %f253, %f254, %f255, %f249;
	// end inline asm
	mad.lo.s32 	%r8, %r4, -15, %r6;
	mul.wide.u32 	%rd5, %r8, 16;
	add.s64 	%rd6, %rd2, %rd5;
	mov.f32 	%f257, 0f00000000;
	st.global.v4.f32 	[%rd6], {%f245, %f253, %f257, %f257};
	ret;

}
	// .globl	_Z12fp32_dmem_02P6float4
.visible .entry _Z12fp32_dmem_02P6float4(
	.param .u64 .ptr .align 1 _Z12fp32_dmem_02P6float4_param_0
)
{
	.reg .b32 	%r<9>;
	.reg .b32 	%f<514>;
	.reg .b64 	%rd<7>;

	ld.param.u64 	%rd1, [_Z12fp32_dmem_02P6float4_param_0];
	cvta.to.global.u64 	%rd2, %rd1;
	mov.u32 	%r1, %tid.x;
	mov.u32 	%r2, %ctaid.x;
	mov.u32 	%r3, %ntid.x;
	mul.lo.s32 	%r4, %r2, %r3;
	shl.b32 	%r5, %r4, 4;
	add.s32 	%r6, %r5, %r1;
	mul.wide.s32 	%rd3, %r6, 16;
	add.s64 	%rd4, %rd2, %rd3;
	ld.global.v4.f32 	{%f506, %f510, %f511, %f507}, [%rd4];
	neg.f32 	%f502, %f510;
	add.s32 	%r7, %r1, 1;
	cvt.rn.f32.u32 	%f12, %r7;
	cvt.rn.f32.u32 	%f4, %r1;
	// begin inline asm
	fma.rn.f32 %f1, %f506, %f511, %f4;
	// end inline asm
	// begin inline asm
	fma.rn.f32 %f5, %f502, %f507, %f1;
	// end inline asm
	// begin inline asm
	fma.rn.f32 %f9, %f506, %f507, %f12;
	// end inline asm
	// begin inline asm
	fma.rn.f32 %f13, %f510, %f511, %f9;
	// end inline asm
	// begin inline asm
	fma.rn.f32 %f17, %f506, %f511, %f5;
	// end inline asm
	// begin inline asm
	fma.rn.f32 %f21, %f502, %f507, %f17;
	// end inline asm
	// begin inline asm
	fma.rn.f32 %f25, %f506, %f507, %f13;
	// end inline asm
	// begin inline asm
	fma.rn.f32 %f29, %f510, %f511, %f25;
	// end inline asm
	// begin inline asm
	fma.rn.f32 %f33, %f506, %f511, %f21;
	// end inline asm
	// begin inline asm
	fma.rn.f32 %f37, %f502, %f507, %f33;
	// end inline asm
	// begin inline asm
	fma.rn.f32 %f41, %f506, %f507, %f29;
	// end inline asm
	// begin inline asm
	fma.rn.f32 %f45, %f510, %f511, %f41;
	// end inline asm
	// begin inline asm
	fma.rn.f32 %f49, %f506, %f511, %f37;
	// end inline asm
	// begin inline asm
	fma.rn.f32 %f53, %f502, %f507, %f49;
	// end inline asm
	// begin inline asm
	fma.rn.f32 %f57, %f506, %f507, %f45;
	// end inline asm
	// begin inline asm
	fma.rn.f32 %f61, %f510, %f511, %f57;
	// end inline asm
	// begin inline asm
	fma.rn.f32 %f65, %f506, %f511, %f53;
	// end inline asm
	// begin inline asm
	fma.rn.f32 %f69, %f502, %f507, %f65;
	// end inline asm
	// begin inline asm
	fma.rn.f32 %f73, %f506, %f507, %f61;
	// end inline asm
	// begin inline asm
	fma.rn.f32 %f77, %f510, %f511, %f73;
	// end inline asm
	// begin inline asm
	fma.rn.f32 %f81, %f506, %f511, %f69;
	// end inline asm
	// begin inline asm
	fma.rn.f32 %f85, %f502, %f507, %f81;
	// end inline asm
	// begin inline asm
	fma.rn.f32 %f89, %f506, %f507, %f77;
	// end inline asm
	// begin inline asm
	fma.rn.f32 %f93, %f510, %f511, %f89;
	// end inline asm
	// begin inline asm
	fma.rn.f32 %f97, %f506, %f511, %f85;
	// end inline asm
	// begin inline asm
	fma.rn.f32 %f101, %f502, %f507, %f97;
	// end inline asm
	// begin inline asm
	fma.rn.f32 %f105, %f506, %f507, %f93;
	// end inline asm
	// begin inline asm
	fma.rn.f32 %f109, %f510, %f511, %f105;
	// end inline asm
	// begin inline asm
	fma.rn.f32 %f113, %f506, %f511, %f101;
	// end inline asm
	// begin inline asm
	fma.rn.f32 %f117, %f502, %f507, %f113;
	// end inline asm
	// begin inline asm
	fma.rn.f32 %f121, %f506, %f507, %f109;
	// end inline asm
	// begin inline asm
	fma.rn.f32 %f125, %f510, %f511, %f121;
	// end inline asm
	// begin inline asm
	fma.rn.f32 %f129, %f506, %f511, %f117;
	// end inline asm
	// begin inline asm
	fma.rn.f32 %f133, %f502, %f507, %f129;
	// end inline asm
	// begin inline asm
	fma.rn.f32 %f137, %f506, %f507, %f125;
	// end inline asm
	// begin inline asm
	fma.rn.f32 %f141, %f510, %f511, %f137;
	// end inline asm
	// begin inline asm
	fma.rn.f32 %f145, %f506, %f511, %f133;
	// end inline asm
	// begin inline asm
	fma.rn.f32 %f149, %f502, %f507, %f145;
	// end inline asm
	// begin inline asm
	fma.rn.f32 %f153, %f506, %f507, %f141;
	// end inline asm
	// begin inline asm
	fma.rn.f32 %f157, %f510, %f511, %f153;
	// end inline asm
	// begin inline asm
	fma.rn.f32 %f161, %f506, %f511, %f149;
	// end inline asm
	// begin inline asm
	fma.rn.f32 %f165, %f502, %f507, %f161;
	// end inline asm
	// begin inline asm
	fma.rn.f32 %f169, %f506, %f507, %f157;
	// end inline asm
	// begin inline asm
	fma.rn.f32 %f173, %f510, %f511, %f169;
	// end inline asm
	// begin inline asm
	fma.rn.f32 %f177, %f506, %f511, %f165;
	// end inline asm
	// begin inline asm
	fma.rn.f32 %f181, %f502, %f507, %f177;
	// end inline asm
	// begin inline asm
	fma.rn.f32 %f185, %f506, %f507, %f173;
	// end inline asm
	// begin inline asm
	fma.rn.f32 %f189, %f510, %f511, %f185;
	// end inline asm
	// begin inline asm
	fma.rn.f32 %f193, %f506, %f511, %f181;
	// end inline asm
	// begin inline asm
	fma.rn.f32 %f197, %f502, %f507, %f193;
	// end inline asm
	// begin inline asm
	fma.rn.f32 %f201, %f506, %f507, %f189;
	// end inline asm
	// begin inline asm
	fma.rn.f32 %f205, %f510, %f511, %f201;
	// end inline asm
	// begin inline asm
	fma.rn.f32 %f209, %f506, %f511, %f197;
	// end inline asm
	// begin inline asm
	fma.rn.f32 %f213, %f502, %f507, %f209;
	// end inline asm
	// begin inline asm
	fma.rn.f32 %f217, %f506, %f507, %f205;
	// end inline asm
	// begin inline asm
	fma.rn.f32 %f221, %f510, %f511, %f217;
	// end inline asm
	// begin inline asm
	fma.rn.f32 %f225, %f506, %f511, %f213;
	// end inline asm
	// begin inline asm
	fma.rn.f32 %f229, %f502, %f507, %f225;
	// end inline asm
	// begin inline asm
	fma.rn.f32 %f233, %f506, %f507, %f221;
	// end inline asm
	// begin inline asm
	fma.rn.f32 %f237, %f510, %f511, %f233;
	// end inline asm
	// begin inline asm
	fma.rn.f32 %f241, %f506, %f511, %f229;
	// end inline asm
	// begin inline asm
	fma.rn.f32 %f245, %f502, %f507, %f241;
	// end inline asm
	// begin inline asm
	fma.rn.f32 %f249, %f506, %f507, %f237;
	// end inline asm
	// begin inline asm
	fma.rn.f32 %f253, %f510, %f511, %f249;
	// end inline asm
	// begin inline asm
	fma.rn.f32 %f257, %f506, %f511, %f245;
	// end inline asm
	// begin inline asm
	fma.rn.f32 %f261, %f502, %f507, %f257;
	// end inline asm
	// begin inline asm
	fma.rn.f32 %f265, %f506, %f507, %f253;
	// end inline asm
	// begin inline asm
	fma.rn.f32 %f269, %f510, %f511, %f265;
	// end inline asm
	// begin inline asm
	fma.rn.f32 %f273, %f506, %f511, %f261;
	// end inline asm
	// begin inline asm
	fma.rn.f32 %f277, %f502, %f507, %f273;
	// end inline asm
	// begin inline asm
	fma.rn.f32 %f281, %f506, %f507, %f269;
	// end inline asm
	// begin inline asm
	fma.rn.f32 %f285, %f510, %f511, %f281;
	// end inline asm
	// begin inline asm
	fma.rn.f32 %f289, %f506, %f511, %f277;
	// end inline asm
	// begin inline asm
	fma.rn.f32 %f293, %f502, %f507, %f289;
	// end inline asm
	// begin inline asm
	fma.rn.f32 %f297, %f506, %f507, %f285;
	// end inline asm
	// begin inline asm
	fma.rn.f32 %f301, %f510, %f511, %f297;
	// end inline asm
	// begin inline asm
	fma.rn.f32 %f305, %f506, %f511, %f293;
	// end inline asm
	// begin inline asm
	fma.rn.f32 %f309, %f502, %f507, %f305;
	// end inline asm
	// begin inline asm
	fma.rn.f32 %f313, %f506, %f507, %f301;
	// end inline asm
	// begin inline asm
	fma.rn.f32 %f317, %f510, %f511, %f313;
	// end inline asm
	// begin inline asm
	fma.rn.f32 %f321, %f506, %f511, %f309;
	// end inline asm
	// begin inline asm
	fma.rn.f32 %f325, %f502, %f507, %f321;
	// end inline asm
	// begin inline asm
	fma.rn.f32 %f329, %f506, %f507, %f317;
	// end inline asm
	// begin inline asm
	fma.rn.f32 %f333, %f510, %f511, %f329;
	// end inline asm
	// begin inline asm
	fma.rn.f32 %f337, %f506, %f511, %f325;
	// end inline asm
	// begin inline asm
	fma.rn.f32 %f341, %f502, %f507, %f337;
	// end inline asm
	// begin inline asm
	fma.rn.f32 %f345, %f506, %f507, %f333;
	// end inline asm
	// begin inline asm
	fma.rn.f32 %f349, %f510, %f511, %f345;
	// end inline asm
	// begin inline asm
	fma.rn.f32 %f353, %f506, %f511, %f341;
	// end inline asm
	// begin inline asm
	fma.rn.f32 %f357, %f502, %f507, %f353;
	// end inline asm
	// begin inline asm
	fma.rn.f32 %f361, %f506, %f507, %f349;
	// end inline asm
	// begin inline asm
	fma.rn.f32 %f365, %f510, %f511, %f361;
	// end inline asm
	// begin inline asm
	fma.rn.f32 %f369, %f506, %f511, %f357;
	// end inline asm
	// begin inline asm
	fma.rn.f32 %f373, %f502, %f507, %f369;
	// end inline asm
	// begin inline asm
	fma.rn.f32 %f377, %f506, %f507, %f365;
	// end inline asm
	// begin inline asm
	fma.rn.f32 %f381, %f510, %f511, %f377;
	// end inline asm
	// begin inline asm
	fma.rn.f32 %f385, %f506, %f511, %f373;
	// end inline asm
	// begin inline asm
	fma.rn.f32 %f389, %f502, %f507, %f385;
	// end inline asm
	// begin inline asm
	fma.rn.f32 %f393, %f506, %f507, %f381;
	// end inline asm
	// begin inline asm
	fma.rn.f32 %f397, %f510, %f511, %f393;
	// end inline asm
	// begin inline asm
	fma.rn.f32 %f401, %f506, %f511, %f389;
	// end inline asm
	// begin inline asm
	fma.rn.f32 %f405, %f502, %f507, %f401;
	// end inline asm
	// begin inline asm
	fma.rn.f32 %f409, %f506, %f507, %f397;
	// end inline asm
	// begin inline asm
	fma.rn.f32 %f413, %f510, %f511, %f409;
	// end inline asm
	// begin inline asm
	fma.rn.f32 %f417, %f506, %f511, %f405;
	// end inline asm
	// begin inline asm
	fma.rn.f32 %f421, %f502, %f507, %f417;
	// end inline asm
	// begin inline asm
	fma.rn.f32 %f425, %f506, %f507, %f413;
	// end inline asm
	// begin inline asm
	fma.rn.f32 %f429, %f510, %f511, %f425;
	// end inline asm
	// begin inline asm
	fma.rn.f32 %f433, %f506, %f511, %f421;
	// end inline asm
	// begin inline asm
	fma.rn.f32 %f437, %f502, %f507, %f433;
	// end inline asm
	// begin inline asm
	fma.rn.f32 %f441, %f506, %f507, %f429;
	// end inline asm
	// begin inline asm
	fma.rn.f32 %f445, %f510, %f511, %f441;
	// end inline asm
	// begin inline asm
	fma.rn.f32 %f449, %f506, %f511, %f437;
	// end inline asm
	// begin inline asm
	fma.rn.f32 %f453, %f502, %f507, %f449;
	// end inline asm
	// begin inline asm
	fma.rn.f32 %f457, %f506, %f507, %f445;
	// end inline asm
	// begin inline asm
	fma.rn.f32 %f461, %f510, %f511, %f457;
	// end inline asm
	// begin inline asm
	fma.rn.f32 %f465, %f506, %f511, %f453;
	// end inline asm
	// begin inline asm
	fma.rn.f32 %f469, %f502, %f507, %f465;
	// end inline asm
	// begin inline asm
	fma.rn.f32 %f473, %f506, %f507, %f461;
	// end inline asm
	// begin inline asm
	fma.rn.f32 %f477, %f510, %f511, %f473;
	// end inline asm
	// begin inline asm
	fma.rn.f32 %f481, %f506, %f511, %f469;
	// end inline asm
	// begin inline asm
	fma.rn.f32 %f485, %f502, %f507, %f481;
	// end inline asm
	// begin inline asm
	fma.rn.f32 %f489, %f506, %f507, %f477;
	// end inline asm
	// begin inline asm
	fma.rn.f32 %f493, %f510, %f511, %f489;
	// end inline asm
	// begin inline asm
	fma.rn.f32 %f497, %f506, %f511, %f485;
	// end inline asm
	// begin inline asm
	fma.rn.f32 %f501, %f502, %f507, %f497;
	// end inline asm
	// begin inline asm
	fma.rn.f32 %f505, %f506, %f507, %f493;
	// end inline asm
	// begin inline asm
	fma.rn.f32 %f509, %f510, %f511, %f505;
	// end inline asm
	mad.lo.s32 	%r8, %r4, -15, %r6;
	mul.wide.u32 	%rd5, %r8, 16;
	add.s64 	%rd6, %rd2, %rd5;
	mov.f32 	%f513, 0f00000000;
	st.global.v4.f32 	[%rd6], {%f501, %f509, %f513, %f513};
	ret;

}
	// .globl	_Z12fp32_dmem_04P6float4
.visible .entry _Z12fp32_dmem_04P6float4(
	.param .u64 .ptr .align 1 _Z12fp32_dmem_04P6float4_param_0
)
{
	.reg .b32 	%r<9>;
	.reg .b32 	%f<1026>;
	.reg .b64 	%rd<7>;

	ld.param.u64 	%rd1, [_Z12fp32_dmem_04P6float4_param_0];
	cvta.to.global.u64 	%rd2, %rd1;
	mov.u32 	%r1, %tid.x;
	mov.u32 	%r2, %ctaid.x;
	mov.u32 	%r3, %ntid.x;
	mul.lo.s32 	%r4, %r2, %r3;
	shl.b32 	%r5, %r4, 4;
	add.s32 	%r6, %r5, %r1;
	mul.wide.s32 	%rd3, %r6, 16;
	add.s64 	%rd4, %rd2, %rd3;
	ld.global.v4.f32 	{%f1018, %f1022, %f1023, %f1019}, [%rd4];
	neg.f32 	%f1014, %f1022;
	add.s32 	%r7, %r1, 1;
	cvt.rn.f32.u32 	%f12, %r7;
	cvt.rn.f32.u32 	%f4, %r1;
	// begin inline asm
	fma.rn.f32 %f1, %f1018, %f1023, %f4;
	// end inline asm
	// begin inline asm
	fma.rn.f32 %f5, %f1014, %f1019, %f1;
	// end inline asm
	// begin inline asm
	fma.rn.f32 %f9, %f1018, %f1019, %f12;
	// end inline asm
	// begin inline asm
	fma.rn.f32 %f13, %f1022, %f1023, %f9;
	// end inline asm
	// begin inline asm
	fma.rn.f32 %f17, %f1018, %f1023, %f5;
	// end inline asm
	// begin inline asm
	fma.rn.f32 %f21, %f1014, %f1019, %f17;
	// end inline asm
	// begin inline asm
	fma.rn.f32 %f25, %f1018, %f1019, %f13;
	// end inline asm
	// begin inline asm
	fma.rn.f32 %f29, %f1022, %f1023, %f25;
	// end inline asm
	// begin inline asm
	fma.rn.f32 %f33, %f1018, %f1023, %f21;
	// end inline asm
	// begin inline asm
	fma.rn.f32 %f37, %f1014, %f1019, %f33;
	// end inline asm
	// begin inline asm
	fma.rn.f32 %f41, %f1018, %f1019, %f29;
	// end inline asm
	// begin inline asm
	fma.rn.f32 %f45, %f1022, %f1023, %f41;
	// end inline asm
	// begin inline asm
	fma.rn.f32 %f49, %f1018, %f1023, %f37;
	// end inline asm
	// begin inline asm
	fma.rn.f32 %f53, %f1014, %f1019, %f49;
	// end inline asm
	// begin inline asm
	fma.rn.f32 %f57, %f1018, %f1019, %f45;
	// end inline asm
	// begin inline asm
	fma.rn.f32 %f61, %f1022, %f1023, %f57;
	// end inline asm
	// begin inline asm
	fma.rn.f32 %f65, %f1018, %f1023, %f53;
	// end inline asm
	// begin inline asm
	fma.rn.f32 %f69, %f1014, %f1019, %f65;
	// end inline asm
	// begin inline asm
	fma.rn.f32 %f73, %f1018, %f1019, %f61;
	// end inline asm
	// begin inline asm
	fma.rn.f32 %f77, %f1022, %f1023, %f73;
	// end inline asm
	// begin inline asm
	fma.rn.f32 %f81, %f1018, %f1023, %f69;
	// end inline asm
	// begin inline asm
	fma.rn.f32 %f85, %f1014, %f1019, %f81;
	// end inline asm
	// begin inline asm
	fma.rn.f32 %f89, %f1018, %f1019, %f77;
	// end inline asm
	// begin inline asm
	fma.rn.f32 %f93, %f1022, %f1023, %f89;
	// end inline asm
	// begin inline asm
	fma.rn.f32 %f97, %f1018, %f1023, %f85;
	// end inline asm
	// begin inline asm
	fma.rn.f32 %f101, %f1014, %f1019, %f97;
	// end inline asm
	// begin inline asm
	fma.rn.f32 %f105, %f1018, %f1019, %f93;
	// end inline asm
	// begin inline asm
	fma.rn.f32 %f109, %f1022, %f1023, %f105;
	// end inline asm
	// begin inline asm
	fma.rn.f32 %f113, %f1018, %f1023, %f101;
	// end inline asm
	// begin inline asm
	fma.rn.f32 %f117, %f1014, %f1019, %f113;
	// end inline asm
	// begin inline asm
	fma.rn.f32 %f121, %f1018, %f1019, %f109;
	// end inline asm
	// begin inline asm
	fma.rn.f32 %f125, %f1022, %f1023, %f121;
	// end inline asm
	// begin inline asm
	fma.rn.f32 %f129, %f1018, %f1023, %f117;
	// end inline asm
	// begin inline asm
	fma.rn.f32 %f133, %f1014, %f1019, %f129;
	// end inline asm
	// begin inline asm
	fma.rn.f32 %f137, %f1018, %f1019, %f125;
	// end inline asm
	// begin inline asm
	fma.rn.f32 %f141, %f1022, %f1023, %f137;
	// end inline asm
	// begin inline asm
	fma.rn.f32 %f145, %f1018, %f1023, %f133;
	// end inline asm
	// begin inline asm
	fma.rn.f32 %f149, %f1014, %f1019, %f145;
	// end inline asm
	// begin inline asm
	fma.rn.f32 %f153, %f1018, %f1019, %f141;
	// end inline asm
	// begin inline asm
	fma.rn.f32 %f157, %f1022, %f1023, %f153;
	// end inline asm
	// begin inline asm
	fma.rn.f32 %f161, %f1018, %f1023, %f149;
	// end inline asm
	// begin inline asm
	fma.rn.f32 %f165, %f1014, %f1019, %f161;
	// end inline asm
	// begin inline asm
	fma.rn.f32 %f169, %f1018, %f1019, %f157;
	// end inline asm
	// begin inline asm
	fma.rn.f32 %f173, %f1022, %f1023, %f169;
	// end inline asm
	// begin inline asm
	fma.rn.f32 %f177, %f1018, %f1023, %f165;
	// end inline asm
	// begin inline asm
	fma.rn.f32 %f181, %f1014, %f1019, %f177;
	// end inline asm
	// begin inline asm
	fma.rn.f32 %f185, %f1018, %f1019, %f173;
	// end inline asm
	// begin inline asm
	fma.rn.f32 %f189, %f1022, %f1023, %f185;
	// end inline asm
	// begin inline asm
	fma.rn.f32 %f193, %f1018, %f1023, %f181;
	// end inline asm
	// begin inline asm
	fma.rn.f32 %f197, %f1014, %f1019, %f193;
	// end inline asm
	// begin inline asm
	fma.rn.f32 %f201, %f1018, %f1019, %f189;
	// end inline asm
	// begin inline asm
	fma.rn.f32 %f205, %f1022, %f1023, %f201;
	// end inline asm
	// begin inline asm
	fma.rn.f32 %f209, %f1018, %f1023, %f197;
	// end inline asm
	// begin inline asm
	fma.rn.f32 %f213, %f1014, %f1019, %f209;
	// end inline asm
	// begin inline asm
	fma.rn.f32 %f217, %f1018, %f1019, %f205;
	// end inline asm
	// begin inline asm
	fma.rn.f32 %f221, %f1022, %f1023, %f217;
	// end inline asm
	// begin inline asm
	fma.rn.f32 %f225, %f1018, %f1023, %f213;
	// end inline asm
	// begin inline asm
	fma.rn.f32 %f229, %f1014, %f1019, %f225;
	// end inline asm
	// begin inline asm
	fma.rn.f32 %f233, %f1018, %f1019, %f221;
	// end inline asm
	// begin inline asm
	fma.rn.f32 %f237, %f1022, %f1023, %f233;
	// end inline asm
	// begin inline asm
	fma.rn.f32 %f241, %f1018, %f1023, %f229;
	// end inline asm
	// begin inline asm
	fma.rn.f32 %f245, %f1014, %f1019, %f241;
	// end inline asm
	// begin inline asm
	fma.rn.f32 %f249, %f1018, %f1019, %f237;
	// end inline asm
	// begin inline asm
	fma.rn.f32 %f253, %f1022, %f1023, %f249;
	// end inline asm
	// begin inline asm
	fma.rn.f32 %f257, %f1018, %f1023, %f245;
	// end inline asm
	// begin inline asm
	fma.rn.f32 %f261, %f1014, %f1019, %f257;
	// end inline asm
	// begin inline asm
	fma.rn.f32 %f265, %f1018, %f1019, %f253;
	// end inline asm
	// begin inline asm
	fma.rn.f32 %f269, %f1022, %f1023, %f265;
	// end inline asm
	// begin inline asm
	fma.rn.f32 %f273, %f1018, %f1023, %f261;
	// end inline asm
	// begin inline asm
	fma.rn.f32 %f277, %f1014, %f1019, %f273;
	// end inline asm
	// begin inline asm
	fma.rn.f32 %f281, %f1018, %f1019, %f269;
	// end inline asm
	// begin inline asm
	fma.rn.f32 %f285, %f1022, %f1023, %f281;
	// end inline asm
	// begin inline asm
	fma.rn.f32 %f289, %f1018, %f1023, %f277;
	// end inline asm
	// begin inline asm
	fma.rn.f32 %f293, %f1014, %f1019, %f289;
	// end inline asm
	// begin inline asm
	fma.rn.f32 %f297, %f1018, %f1019, %f285;
	// end inline asm
	// begin inline asm
	fma.rn.f32 %f301, %f1022, %f1023, %f297;
	// end inline asm
	// begin inline asm
	fma.rn.f32 %f305, %f1018, %f1023, %f293;
	// end inline asm
	// begin inline asm
	fma.rn.f32 %f309, %f1014, %f1019, %f305;
	// end inline asm
	// begin inline asm
	fma.rn.f32 %f313, %f1018, %f1019, %f301;
	// end inline asm
	// begin inline asm
	fma.rn.f32 %f317, %f1022, %f1023, %f313;
	// end inline asm
	// begin inline asm
	fma.rn.f32 %f321, %f1018, %f1023, %f309;
	// end inline asm
	// begin inline asm
	fma.rn.f32 %f325, %f1014, %f1019, %f321;
	// end inline asm
	// begin inline asm
	fma.rn.f32 %f329, %f1018, %f1019, %f317;
	// end inline asm
	// begin inline asm
	fma.rn.f32 %f333, %f1022, %f1023, %f329;
	// end inline asm
	// begin inline asm
	fma.rn.f32 %f337, %f1018, %f1023, %f325;
	// end inline asm
	// begin inline asm
	fma.rn.f32 %f341, %f1014, %f1019, %f337;
	// end inline asm
	// begin inline asm
	fma.rn.f32 %f345, %f1018, %f1019, %f333;
	// end inline asm
	// begin inline asm
	fma.rn.f32 %f349, %f1022, %f1023, %f345;
	// end inline asm
	// begin inline asm
	fma.rn.f32 %f353, %f1018, %f1023, %f341;
	// end inline asm
	// begin inline asm
	fma.rn.f32 %f357, %f1014, %f1019, %f353;
	// end inline asm
	// begin inline asm
	fma.rn.f32 %f361, %f1018, %f1019, %f349;
	// end inline asm
	// begin inline asm
	fma.rn.f32 %f365, %f1022, %f1023, %f361;
	// end inline asm
	// begin inline asm
	fma.rn.f32 %f369, %f1018, %f1023, %f357;
	// end inline asm
	// begin inline asm
	fma.rn.f32 %f373, %f1014, %f1019, %f369;
	// end inline asm
	// begin inline asm
	fma.rn.f32 %f377, %f1018, %f1019, %f365;
	// end inline asm
	// begin inline asm
	fma.rn.f32 %f381, %f1022, %f1023, %f377;
	// end inline asm
	// begin inline asm
	fma.rn.f32 %f385, %f1018, %f1023, %f373;
	// end inline asm
	// begin inline asm
	fma.rn.f32 %f389, %f1014, %f1019, %f385;
	// end inline asm
	// begin inline asm
	fma.rn.f32 %f393, %f1018, %f1019, %f381;
	// end inline asm
	// begin inline asm
	fma.rn.f32 %f397, %f1022, %f1023, %f393;
	// end inline asm
	// begin inline asm
	fma.rn.f32 %f401, %f1018, %f1023, %f389;
	// end inline asm
	// begin inline asm
	fma.rn.f32 %f405, %f1014, %f1019, %f401;
	// end inline asm
	// begin inline asm
	fma.rn.f32 %f409, %f1018, %f1019, %f397;
	// end inline asm
	// begin inline asm
	fma.rn.f32 %f413, %f1022, %f1023, %f409;
	// end inline asm
	// begin inline asm
	fma.rn.f32 %f417, %f1018, %f1023, %f405;
	// end inline asm
	// begin inline asm
	fma.rn.f32 %f421, %f1014, %f1019, %f417;
	// end inline asm
	// begin inline asm
	fma.rn.f32 %f425, %f1018, %f1019, %f413;
	// end inline asm
	// begin inline asm
	fma.rn.f32 %f429, %f1022, %f1023, %f425;
	// end inline asm
	// begin inline asm
	fma.rn.f32 %f433, %f1018, %f1023, %f421;
	// end inline asm
	// begin inline asm
	fma.rn.f32 %f437, %f1014, %f1019, %f433;
	// end inline asm
	// begin inline asm
	fma.rn.f32 %f441, %f1018, %f1019, %f429;
	// end inline asm
	// begin inline asm
	fma.rn.f32 %f445, %f1022, %f1023, %f441;
	// end inline asm
	// begin inline asm
	fma.rn.f32 %f449, %f1018, %f1023, %f437;
	// end inline asm
	// begin inline asm
	fma.rn.f32 %f453, %f1014, %f1019, %f449;
	// end inline asm
	// begin inline asm
	fma.rn.f32 %f457, %f1018, %f1019, %f445;
	// end inline asm
	// begin inline asm
	fma.rn.f32 %f461, %f1022, %f1023, %f457;
	// end inline asm
	// begin inline asm
	fma.rn.f32 %f465, %f1018, %f1023, %f453;
	// end inline asm
	// begin inline asm
	fma.rn.f32 %f469, %f1014, %f1019, %f465;
	// end inline asm
	// begin inline asm
	fma.rn.f32 %f473, %f1018, %f1019, %f461;
	// end inline asm
	// begin inline asm
	fma.rn.f32 %f477, %f1022, %f1023, %f473;
	// end inline asm
	// begin inline asm
	fma.rn.f32 %f481, %f1018, %f1023, %f469;
	// end inline asm
	// begin inline asm
	fma.rn.f32 %f485, %f1014, %f1019, %f481;
	// end inline asm
	// begin inline asm
	fma.rn.f32 %f489, %f1018, %f1019, %f477;
	// end inline asm
	// begin inline asm
	fma.rn.f32 %f493, %f1022, %f1023, %f489;
	// end inline asm
	// begin inline asm
	fma.rn.f32 %f497, %f1018, %f1023, %f485;
	// end inline asm
	// begin inline asm
	fma.rn.f32 %f501, %f1014, %f1019, %f497;
	// end inline asm
	// begin inline asm
	fma.rn.f32 %f505, %f1018, %f1019, %f493;
	// end inline asm
	// begin inline asm
	fma.rn.f32 %f509, %f1022, %f1023, %f505;
	// end inline asm
	// begin inline asm
	fma.rn.f32 %f513, %f1018, %f1023, %f501;
	// end inline asm
	// begin inline asm
	fma.rn.f32 %f517, %f1014, %f1019, %f513;
	// end inline asm
	// begin inline asm
	fma.rn.f32 %f521, %f1018, %f1019, %f509;
	// end inline asm
	// begin inline asm
	fma.rn.f32 %f525, %f1022, %f1023, %f521;
	// end inline asm
	// begin inline asm
	fma.rn.f32 %f529, %f1018, %f1023, %f517;
	// end inline asm
	// begin inline asm
	fma.rn.f32 %f533, %f1014, %f1019, %f529;
	// end inline asm
	// begin inline asm
	fma.rn.f32 %f537, %f1018, %f1019, %f525;
	// end inline asm
	// begin inline asm
	fma.rn.f32 %f541, %f1022, %f1023, %f537;
	// end inline asm
	// begin inline asm
	fma.rn.f32 %f545, %f1018, %f1023, %f533;
	// end inline asm
	// begin inline asm
	fma.rn.f32 %f549, %f1014, %f1019, %f545;
	// end inline asm
	// begin inline asm
	fma.rn.f32 %f553, %f1018, %f1019, %f541;
	// end inline asm
	// begin inline asm
	fma.rn.f32 %f557, %f1022, %f1023, %f553;
	// end inline asm
	// begin inline asm
	fma.rn.f32 %f561, %f1018, %f1023, %f549;
	// end inline asm
	// begin inline asm
	fma.rn.f32 %f565, %f1014, %f1019, %f561;
	// end inline asm
	// begin inline asm
	fma.rn.f32 %f569, %f1018, %f1019, %f557;
	// end inline asm
	// begin inline asm
	fma.rn.f32 %f573, %f1022, %f1023, %f569;
	// end inline asm
	// begin inline asm
	fma.rn.f32 %f577, %f1018, %f1023, %f565;
	// end inline asm
	// begin inline asm
	fma.rn.f32 %f581, %f1014, %f1019, %f577;
	// end inline asm
	// begin inline asm
	fma.rn.f32 %f585, %f1018, %f1019, %f573;
	// end inline asm
	// begin inline asm
	fma.rn.f32 %f589, %f1022, %f1023, %f585;
	// end inline asm
	// begin inline asm
	fma.rn.f32 %f593, %f1018, %f1023, %f581;
	// end inline asm
	// begin inline asm
	fma.rn.f32 %f597, %f1014, %f1019, %f593;
	// end inline asm
	// begin inline asm
	fma.rn.f32 %f601, %f1018, %f1019, %f589;
	// end inline asm
	// begin inline asm
	fma.rn.f32 %f605, %f1022, %f1023, %f601;
	// end inline asm
	// begin inline asm
	fma.rn.f32 %f609, %f1018, %f1023, %f597;
	// end inline asm
	// begin inline asm
	fma.rn.f32 %f613, %f1014, %f1019, %f609;
	// end inline asm
	// begin inline asm
	fma.rn.f32 %f617, %f1018, %f1019, %f605;
	// end inline asm
	// begin inline asm
	fma.rn.f32 %f621, %f1022, %f1023, %f617;
	// end inline asm
	// begin inline asm
	fma.rn.f32 %f625, %f1018, %f1023, %f613;
	// end inline asm
	// begin inline asm
	fma.rn.f32 %f629, %f1014, %f1019, %f625;
	// end inline asm
	// begin inline asm
	fma.rn.f32 %f633, %f1018, %f1019, %f621;
	// end inline asm
	// begin inline asm
	fma.rn.f32 %f637, %f1022, %f1023, %f633;
	// end inline asm
	// begin inline asm
	fma.rn.f32 %f641, %f1018, %f1023, %f629;
	// end inline asm
	// begin inline asm
	fma.rn.f32 %f645, %f1014, %f1019, %f641;
	// end inline asm
	// begin inline asm
	fma.rn.f32 %f649, %f1018, %f1019, %f637;
	// end inline asm
	// begin inline asm
	fma.rn.f32 %f653, %f1022, %f1023, %f649;
	// end inline asm
	// begin inline asm
	fma.rn.f32 %f657, %f1018, %f1023, %f645;
	// end inline asm
	// begin inline asm
	fma.rn.f32 %f661, %f1014, %f1019, %f657;
	// end inline asm
	// begin inline asm
	fma.rn.f32 %f665, %f1018, %f1019, %f653;
	// end inline asm
	// begin inline asm
	fma.rn.f32 %f669, %f1022, %f1023, %f665;
	// end inline asm
	// begin inline asm
	fma.rn.f32 %f673, %f1018, %f1023, %f661;
	// end inline asm
	// begin inline asm
	fma.rn.f32 %f677, %f1014, %f1019, %f673;
	// end inline asm
	// begin inline asm
	fma.rn.f32 %f681, %f1018, %f1019, %f669;
	// end inline asm
	// begin inline asm
	fma.rn.f32 %f685, %f1022, %f1023, %f681;
	// end inline asm
	// begin inline asm
	fma.rn.f32 %f689, %f1018, %f1023, %f677;
	// end inline asm
	// begin inline asm
	fma.rn.f32 %f693, %f1014, %f1019, %f689;
	// end inline asm
	// begin inline asm
	fma.rn.f32 %f697, %f1018, %f1019, %f685;
	// end inline asm
	// begin inline asm
	fma.rn.f32 %f701, %f1022, %f1023, %f697;
	// end inline asm
	// begin inline asm
	fma.rn.f32 %f705, %f1018, %f1023, %f693;
	// end inline asm
	// begin inline asm
	fma.rn.f32 %f709, %f1014, %f1019, %f705;
	// end inline asm
	// begin inline asm
	fma.rn.f32 %f713, %f1018, %f1019, %f701;
	// end inline asm
	// begin inline asm
	fma.rn.f32 %f717, %f1022, %f1023, %f713;
	// end inline asm
	// begin inline asm
	fma.rn.f32 %f721, %f1018, %f1023, %f709;
	// end inline asm
	// begin inline asm
	fma.rn.f32 %f725, %f1014, %f1019, %f721;
	// end inline asm
	// begin inline asm
	fma.rn.f32 %f729, %f1018, %f1019, %f717;
	// end inline asm
	// begin inline asm
	fma.rn.f32 %f733, %f1022, %f1023, %f729;
	// end inline asm
	// begin inline asm
	fma.rn.f32 %f737, %f1018, %f1023, %f725;
	// end inline asm
	// begin inline asm
	fma.rn.f32 %f741, %f1014, %f1019, %f737;
	// end inline asm
	// begin inline asm
	fma.rn.f32 %f745, %f1018, %f1019, %f733;
	// end inline asm
	// begin inline asm
	fma.rn.f32 %f749, %f1022, %f1023, %f745;
	// end inline asm
	// begin inline asm
	fma.rn.f32 %f753, %f1018, %f1023, %f741;
	// end inline asm
	// begin inline asm
	fma.rn.f32 %f757, %f1014, %f1019, %f753;
	// end inline asm
	// begin inline asm
	fma.rn.f32 %f761, %f1018, %f1019, %f749;
	// end inline asm
	// begin inline asm
	fma.rn.f32 %f765, %f1022, %f1023, %f761;
	// end inline asm
	// begin inline asm
	fma.rn.f32 %f769, %f1018, %f1023, %f757;
	// end inline asm
	// begin inline asm
	fma.rn.f32 %f773, %f1014, %f1019, %f769;
	// end inline asm
	// begin inline asm
	fma.rn.f32 %f777, %f1018, %f1019, %f765;
	// end inline asm
	// begin inline asm
	fma.rn.f32 %f781, %f1022, %f1023, %f777;
	// end inline asm
	// begin inline asm
	fma.rn.f32 %f785, %f1018, %f1023, %f773;
	// end inline asm
	// begin inline asm
	fma.rn.f32 %f789, %f1014, %f1019, %f785;
	// end inline asm
	// begin inline asm
	fma.rn.f32 %f793, %f1018, %f1019, %f781;
	// end inline asm
	// begin inline asm
	fma.rn.f32 %f797, %f1022, %f1023, %f793;
	// end inline asm
	// begin inline asm
	fma.rn.f32 %f801, %f1018, %f1023, %f789;
	// end inline asm
	// begin inline asm
	fma.rn.f32 %f805, %f1014, %f1019, %f801;
	// end inline asm
	// begin inline asm
	fma.rn.f32 %f809, %f1018, %f1019, %f797;
	// end inline asm
	// begin inline asm
	fma.rn.f32 %f813, %f1022, %f1023, %f809;
	// end inline asm
	// begin inline asm
	fma.rn.f32 %f817, %f1018, %f1023, %f805;
	// end inline asm
	// begin inline asm
	fma.rn.f32 %f821, %f1014, %f1019, %f817;
	// end inline asm
	// begin inline asm
	fma.rn.f32 %f825, %f1018, %f1019, %f813;
	// end inline asm
	// begin inline asm
	fma.rn.f32 %f829, %f1022, %f1023, %f825;
	// end inline asm
	// begin inline asm
	fma.rn.f32 %f833, %f1018, %f1023, %f821;
	// end inline asm
	// begin inline asm
	fma.rn.f32 %f837, %f1014, %f1019, %f833;
	// end inline asm
	// begin inline asm
	fma.rn.f32 %f841, %f1018, %f1019, %f829;
	// end inline asm
	// begin inline asm
	fma.rn.f32 %f845, %f1022, %f1023, %f841;
	// end inline asm
	// begin inline asm
	fma.rn.f32 %f849, %f1018, %f1023, %f837;
	// end inline asm
	// begin inline asm
	fma.rn.f32 %f853, %f1014, %f1019, %f849;
	// end inline asm
	// begin inline asm
	fma.rn.f32 %f857, %f1018, %f1019, %f845;
	// end inline asm
	// begin inline asm
	fma.rn.f32 %f861, %f1022, %f1023, %f857;
	// end inline asm
	// begin inline asm
	fma.rn.f32 %f865, %f1018, %f1023, %f853;
	// end inline asm
	// begin inline asm
	fma.rn.f32 %f869, %f1014, %f1019, %f865;
	// end inline asm
	// begin inline asm
	fma.rn.f32 %f873, %f1018, %f1019, %f861;
	// end inline asm
	// begin inline asm
	fma.rn.f32 %f877, %f1022, %f1023, %f873;
	// end inline asm
	// begin inline asm
	fma.rn.f32 %f881, %f1018, %f1023, %f869;
	// end inline asm
	// begin inline asm
	fma.rn.f32 %f885, %f1014, %f1019, %f881;
	// end inline asm
	// begin inline asm
	fma.rn.f32 %f889, %f1018, %f1019, %f877;
	// end inline asm
	// begin inline asm
	fma.rn.f32 %f893, %f1022, %f1023, %f889;
	// end inline asm
	// begin inline asm
	fma.rn.f32 %f897, %f1018, %f1023, %f885;
	// end inline asm
	// begin inline asm
	fma.rn.f32 %f901, %f1014, %f1019, %f897;
	// end inline asm
	// begin inline asm
	fma.rn.f32 %f905, %f1018, %f1019, %f893;
	// end inline asm
	// begin inline asm
	fma.rn.f32 %f909, %f1022, %f1023, %f905;
	// end inline asm
	// begin inline asm
	fma.rn.f32 %f913, %f1018, %f1023, %f901;
	// end inline asm
	// begin inline asm
	fma.rn.f32 %f917, %f1014, %f1019, %f913;
	// end inline asm
	// begin inline asm
	fma.rn.f32 %f921, %f1018, %f1019, %f909;
	// end inline asm
	// begin inline asm
	fma.rn.f32 %f925, %f1022, %f1023, %f921;
	// end inline asm
	// begin inline asm
	fma.rn.f32 %f929, %f1018, %f1023, %f917;
	// end inline asm
	// begin inline asm
	fma.rn.f32 %f933, %f1014, %f1019, %f929;
	// end inline asm
	// begin inline asm
	fma.rn.f32 %f937, %f1018, %f1019, %f925;
	// end inline asm
	// begin inline asm
	fma.rn.f32 %f941, %f1022, %f1023, %f937;
	// end inline asm
	// begin inline asm
	fma.rn.f32 %f945, %f1018, %f1023, %f933;
	// end inline asm
	// begin inline asm
	fma.rn.f32 %f949, %f1014, %f1019, %f945;
	// end inline asm
	// begin inline asm
	fma.rn.f32 %f953, %f1018, %f1019, %f941;
	// end inline asm
	// begin inline asm
	fma.rn.f32 %f957, %f1022, %f1023, %f953;
	// end inline asm
	// begin inline asm
	fma.rn.f32 %f961, %f1018, %f1023, %f949;
	// end inline asm
	// begin inline asm
	fma.rn.f32 %f965, %f1014, %f1019, %f961;
	// end inline asm
	// begin inline asm
	fma.rn.f32 %f969, %f1018, %f1019, %f957;
	// end inline asm
	// begin inline asm
	fma.rn.f32 %f973, %f1022, %f1023, %f969;
	// end inline asm
	// begin inline asm
	fma.rn.f32 %f977, %f1018, %f1023, %f965;
	// end inline asm
	// begin inline asm
	fma.rn.f32 %f981, %f1014, %f1019, %f977;
	// end inline asm
	// begin inline asm
	fma.rn.f32 %f985, %f1018, %f1019, %f973;
	// end inline asm
	// begin inline asm
	fma.rn.f32 %f989, %f1022, %f1023, %f985;
	// end inline asm
	// begin inline asm
	fma.rn.f32 %f993, %f1018, %f1023, %f981;
	// end inline asm
	// begin inline asm
	fma.rn.f32 %f997, %f1014, %f1019, %f993;
	// end inline asm
	// begin inline asm
	fma.rn.f32 %f1001, %f1018, %f1019, %f989;
	// end inline asm
	// begin inline asm
	fma.rn.f32 %f1005, %f1022, %f1023, %f1001;
	// end inline asm
	// begin inline asm
	fma.rn.f32 %f1009, %f1018, %f1023, %f997;
	// end inline asm
	// begin inline asm
	fma.rn.f32 %f1013, %f1014, %f1019, %f1009;
	// end inline asm
	// begin inline asm
	fma.rn.f32 %f1017, %f1018, %f1019, %f1005;
	// end inline asm
	// begin inline asm
	fma.rn.f32 %f1021, %f1022, %f1023, %f1017;
	// end inline asm
	mad.lo.s32 	%r8, %r4, -15, %r6;
	mul.wide.u32 	%rd5, %r8, 16;
	add.s64 	%rd6, %rd2, %rd5;
	mov.f32 	%f1025, 0f00000000;
	st.global.v4.f32 	[%rd6], {%f1013, %f1021, %f1025, %f1025};
	ret;

}
	// .globl	_Z12fp32_dmem_08P6float4
.visible .entry _Z12fp32_dmem_08P6float4(
	.param .u64 .ptr .align 1 _Z12fp32_dmem_08P6float4_param_0
)
{
	.reg .b32 	%r<9>;
	.reg .b32 	%f<2050>;
	.reg .b64 	%rd<7>;

	ld.param.u64 	%rd1, [_Z12fp32_dmem_08P6float4_param_0];
	cvta.to.global.u64 	%rd2, %rd1;
	mov.u32 	%r1, %tid.x;
	mov.u32 	%r2, %ctaid.x;
	mov.u32 	%r3, %ntid.x;
	mul.lo.s32 	%r4, %r2, %r3;
	shl.b32 	%r5, %r4, 4;
	add.s32 	%r6, %r5, %r1;
	mul.wide.s32 	%rd3, %r6, 16;
	add.s64 	%rd4, %rd2, %rd3;
	ld.global.v4.f32 	{%f2042, %f2046, %f2047, %f2043}, [%rd4];
	neg.f32 	%f2038, %f2046;
	add.s32 	%r7, %r1, 1;
	cvt.rn.f32.u32 	%f12, %r7;
	cvt.rn.f32.u32 	%f4, %r1;
	// begin inline asm
	fma.rn.f32 %f1, %f2042, %f2047, %f4;
	// end inline asm
	// begin inline asm
	fma.rn.f32 %f5, %f2038, %f2043, %f1;
	// end inline asm
	// begin inline asm
	fma.rn.f32 %f9, %f2042, %f2043, %f12;
	// end inline asm
	// begin inline asm
	fma.rn.f32 %f13, %f2046, %f2047, %f9;
	// end inline asm
	// begin inline asm
	fma.rn.f32 %f17, %f2042, %f2047, %f5;
	// end inline asm
	// begin inline asm
	fma.rn.f32 %f21, %f2038, %f2043, %f17;
	// end inline asm
	// begin inline asm
	fma.rn.f32 %f25, %f2042, %f2043, %f13;
	// end inline asm
	// begin inline asm
	fma.rn.f32 %f29, %f2046, %f2047, %f25;
	// end inline asm
	// begin inline asm
	fma.rn.f32 %f33, %f2042, %f2047, %f21;
	// end inline asm
	// begin inline asm
	fma.rn.f32 %f37, %f2038, %f2043, %f33;
	// end inline asm
	// begin inline asm
	fma.rn.f32 %f41, %f2042, %f2043, %f29;
	// end inline asm
	// begin inline asm
	fma.rn.f32 %f45, %f2046, %f2047, %f41;
	// end inline asm
	// begin inline asm
	fma.rn.f32 %f49, %f2042, %f2047, %f37;
	// end inline asm
	// begin inline asm
	fma.rn.f32 %f53, %f2038, %f2043, %f49;
	// end inline asm
	// begin inline asm
	fma.rn.f32 %f57, %f2042, %f2043, %f45;
	// end inline asm
	// begin inline asm
	fma.rn.f32 %f61, %f2046, %f2047, %f57;
	// end inline asm
	// begin inline asm
	fma.rn.f32 %f65, %f2042, %f2047, %f53;
	// end inline asm
	// begin inline asm
	fma.rn.f32 %f69, %f2038, %f2043, %f65;
	// end inline asm
	// begin inline asm
	fma.rn.f32 %f73, %f2042, %f2043, %f61;
	// end inline asm
	// begin inline asm
	fma.rn.f32 %f77, %f2046, %f2047, %f73;
	// end inline asm
	// begin inline asm
	fma.rn.f32 %f81, %f2042, %f2047, %f69;
	// end inline asm
	// begin inline asm
	fma.rn.f32 %f85, %f2038, %f2043, %f81;
	// end inline asm
	// begin inline asm
	fma.rn.f32 %f89, %f2042, %f2043, %f77;
	// end inline asm
	// begin inline asm
	fma.rn.f32 %f93, %f2046, %f2047, %f89;
	// end inline asm
	// begin inline asm
	fma.rn.f32 %f97, %f2042, %f2047, %f85;
	// end inline asm
	// begin inline asm
	fma.rn.f32 %f101, %f2038, %f2043, %f97;
	// end inline asm
	// begin inline asm
	fma.rn.f32 %f105, %f2042, %f2043, %f93;
	// end inline asm
	// begin inline asm
	fma.rn.f32 %f109, %f2046, %f2047, %f105;
	// end inline asm
	// begin inline asm
	fma.rn.f32 %f113, %f2042, %f2047, %f101;
	// end inline asm
	// begin inline asm
	fma.rn.f32 %f117, %f2038, %f2043, %f113;
	// end inline asm
	// begin inline asm
	fma.rn.f32 %f121, %f2042, %f2043, %f109;
	// end inline asm
	// begin inline asm
	fma.rn.f32 %f125, %f2046, %f2047, %f121;
	// end inline asm
	// begin inline asm
	fma.rn.f32 %f129, %f2042, %f2047, %f117;
	// end inline asm
	// begin inline asm
	fma.rn.f32 %f133, %f2038, %f2043, %f129;
	// end inline asm
	// begin inline asm
	fma.rn.f32 %f137, %f2042, %f2043, %f125;
	// end inline asm
	// begin inline asm
	fma.rn.f32 %f141, %f2046, %f2047, %f137;
	// end inline asm
	// begin inline asm
	fma.rn.f32 %f145, %f2042, %f2047, %f133;
	// end inline asm
	// begin inline asm
	fma.rn.f32 %f149, %f2038, %f2043, %f145;
	// end inline asm
	// begin inline asm
	fma.rn.f32 %f153, %f2042, %f2043, %f141;
	// end inline asm
	// begin inline asm
	fma.rn.f32 %f157, %f2046, %f2047, %f153;
	// end inline asm
	// begin inline asm
	fma.rn.f32 %f161, %f2042, %f2047, %f149;
	// end inline asm
	// begin inline asm
	fma.rn.f32 %f165, %f2038, %f2043, %f161;
	// end inline asm
	// begin inline asm
	fma.rn.f32 %f169, %f2042, %f2043, %f157;
	// end inline asm
	// begin inline asm
	fma.rn.f32 %f173, %f2046, %f2047, %f169;
	// end inline asm
	// begin inline asm
	fma.rn.f32 %f177, %f2042, %f2047, %f165;
	// end inline asm
	// begin inline asm
	fma.rn.f32 %f181, %f2038, %f2043, %f177;
	// end inline asm
	// begin inline asm
	fma.rn.f32 %f185, %f2042, %f2043, %f173;
	// end inline asm
	// begin inline asm
	fma.rn.f32 %f189, %f2046, %f2047, %f185;
	// end inline asm
	// begin inline asm
	fma.rn.f32 %f193, %f2042, %f2047, %f181;
	// end inline asm
	// begin inline asm
	fma.rn.f32 %f197, %f2038, %f2043, %f193;
	// end inline asm
	// begin inline asm
	fma.rn.f32 %f201, %f2042, %f2043, %f189;
	// end inline asm
	// begin inline asm
	fma.rn.f32 %f205, %f2046, %f2047, %f201;
	// end inline asm
	// begin inline asm
	fma.rn.f32 %f209, %f2042, %f2047, %f197;
	// end inline asm
	// begin inline asm
	fma.rn.f32 %f213, %f2038, %f2043, %f209;
	// end inline asm
	// begin inline asm
	fma.rn.f32 %f217, %f2042, %f2043, %f205;
	// end inline asm
	// begin inline asm
	fma.rn.f32 %f221, %f2046, %f2047, %f217;
	// end inline asm
	// begin inline asm
	fma.rn.f32 %f225, %f2042, %f2047, %f213;
	// end inline asm
	// begin inline asm
	fma.rn.f32 %f229, %f2038, %f2043, %f225;
	// end inline asm
	// begin inline asm
	fma.rn.f32 %f233, %f2042, %f2043, %f221;
	// end inline asm
	// begin inline asm
	fma.rn.f32 %f237, %f2046, %f2047, %f233;
	// end inline asm
	// begin inline asm
	fma.rn.f32 %f241, %f2042, %f2047, %f229;
	// end inline asm
	// begin inline asm
	fma.rn.f32 %f245, %f2038, %f2043, %f241;
	// end inline asm
	// begin inline asm
	fma.rn.f32 %f249, %f2042, %f2043, %f237;
	// end inline asm
	// begin inline asm
	fma.rn.f32 %f253, %f2046, %f2047, %f249;
	// end inline asm
	// begin inline asm
	fma.rn.f32 %f257, %f2042, %f2047, %f245;
	// end inline asm
	// begin inline asm
	fma.rn.f32 %f261, %f2038, %f2043, %f257;
	// end inline asm
	// begin inline asm
	fma.rn.f32 %f265, %f2042, %f2043, %f253;
	// end inline asm
	// begin inline asm
	fma.rn.f32 %f269, %f2046, %f2047, %f265;
	// end inline asm
	// begin inline asm
	fma.rn.f32 %f273, %f2042, %f2047, %f261;
	// end inline asm
	// begin inline asm
	fma.rn.f32 %f277, %f2038, %f2043, %f273;
	// end inline asm
	// begin inline asm
	fma.rn.f32 %f281, %f2042, %f2043, %f269;
	// end inline asm
	// begin inline asm
	fma.rn.f32 %f285, %f2046, %f2047, %f281;
	// end inline asm
	// begin inline asm
	fma.rn.f32 %f289, %f2042, %f2047, %f277;
	// end inline asm
	// begin inline asm
	fma.rn.f32 %f293, %f2038, %f2043, %f289;
	// end inline asm
	// begin inline asm
	fma.rn.f32 %f297, %f2042, %f2043, %f285;
	// end inline asm
	// begin inline asm
	fma.rn.f32 %f301, %f2046, %f2047, %f297;
	// end inline asm
	// begin inline asm
	fma.rn.f32 %f305, %f2042, %f2047, %f293;
	// end inline asm
	// begin inline asm
	fma.rn.f32 %f309, %f2038, %f2043, %f305;
	// end inline asm
	// begin inline asm
	fma.rn.f32 %f313, %f2042, %f2043, %f301;
	// end inline asm
	// begin inline asm
	fma.rn.f32 %f317, %f2046, %f2047, %f313;
	// end inline asm
	// begin inline asm
	fma.rn.f32 %f321, %f2042, %f2047, %f309;
	// end inline asm
	// begin inline asm
	fma.rn.f32 %f325, %f2038, %f2043, %f321;
	// end inline asm
	// begin inline asm
	fma.rn.f32 %f329, %f2042, %f2043, %f317;
	// end inline asm
	// begin inline asm
	fma.rn.f32 %f333, %f2046, %f2047, %f329;
	// end inline asm
	// begin inline asm
	fma.rn.f32 %f337, %f2042, %f2047, %f325;
	// end inline asm
	// begin inline asm
	fma.rn.f32 %f341, %f2038, %f2043, %f337;
	// end inline asm
	// begin inline asm
	fma.rn.f32 %f345, %f2042, %f2043, %f333;
	// end inline asm
	// begin inline asm
	fma.rn.f32 %f349, %f2046, %f2047, %f345;
	// end inline asm
	// begin inline asm
	fma.rn.f32 %f353, %f2042, %f2047, %f341;
	// end inline asm
	// begin inline asm
	fma.rn.f32 %f357, %f2038, %f2043, %f353;
	// end inline asm
	// begin inline asm
	fma.rn.f32 %f361, %f2042, %f2043, %f349;
	// end inline asm
	// begin inline asm
	fma.rn.f32 %f365, %f2046, %f2047, %f361;
	// end inline asm
	// begin inline asm
	fma.rn.f32 %f369, %f2042, %f2047, %f357;
	// end inline asm
	// begin inline asm
	fma.rn.f32 %f373, %f2038, %f2043, %f369;
	// end inline asm
	// begin inline asm
	fma.rn.f32 %f377, %f2042, %f2043, %f365;
	// end inline asm
	// begin inline asm
	fma.rn.f32 %f381, %f2046, %f2047, %f377;
	// end inline asm
	// begin inline asm
	fma.rn.f32 %f385, %f2042, %f2047, %f373;
	// end inline asm
	// begin inline asm
	fma.rn.f32 %f389, %f2038, %f2043, %f385;
	// end inline asm
	// begin inline asm
	fma.rn.f32 %f393, %f2042, %f2043, %f381;
	// end inline asm
	// begin inline asm
	fma.rn.f32 %f397, %f2046, %f2047, %f393;
	// end inline asm
	// begin inline asm
	fma.rn.f32 %f401, %f2042, %f2047, %f389;
	// end inline asm
	// begin inline asm
	fma.rn.f32 %f405, %f2038, %f2043, %f401;
	// end inline asm
	// begin inline asm
	fma.rn.f32 %f409, %f2042, %f2043, %f397;
	// end inline asm
	// begin inline asm
	fma.rn.f32 %f413, %f2046, %f2047, %f409;
	// end inline asm
	// begin inline asm
	fma.rn.f32 %f417, %f2042, %f2047, %f405;
	// end inline asm
	// begin inline asm
	fma.rn.f32 %f421, %f2038, %f2043, %f417;
	// end inline asm
	// begin inline asm
	fma.rn.f32 %f425, %f2042, %f2043, %f413;
	// end inline asm
	// begin inline asm
	fma.rn.f32 %f429, %f2046, %f2047, %f425;
	// end inline asm
	// begin inline asm
	fma.rn.f32 %f433, %f2042, %f2047, %f421;
	// end inline asm
	// begin inline asm
	fma.rn.f32 %f437, %f2038, %f2043, %f433;
	// end inline asm
	// begin inline asm
	fma.rn.f32 %f441, %f2042, %f2043, %f429;
	// end inline asm
	// begin inline asm
	fma.rn.f32 %f445, %f2046, %f2047, %f441;
	// end inline asm
	// begin inline asm
	fma.rn.f32 %f449, %f2042, %f2047, %f437;
	// end inline asm
	// begin inline asm
	fma.rn.f32 %f453, %f2038, %f2043, %f449;
	// end inline asm
	// begin inline asm
	fma.rn.f32 %f457, %f2042, %f2043, %f445;
	// end inline asm
	// begin inline asm
	fma.rn.f32 %f461, %f2046, %f2047, %f457;
	// end inline asm
	// begin inline asm
	fma.rn.f32 %f465, %f2042, %f2047, %f453;
	// end inline asm
	// begin inline asm
	fma.rn.f32 %f469, %f2038, %f2043, %f465;
	// end inline asm
	// begin inline asm
	fma.rn.f32 %f473, %f2042, %f2043, %f461;
	// end inline asm
	// begin inline asm
	fma.rn.f32 %f477, %f2046, %f2047, %f473;
	// end inline asm
	// begin inline asm
	fma.rn.f32 %f481, %f2042, %f2047, %f469;
	// end inline asm
	// begin inline asm
	fma.rn.f32 %f485, %f2038, %f2043, %f481;
	// end inline asm
	// begin inline asm
	fma.rn.f32 %f489, %f2042, %f2043, %f477;
	// end inline asm
	// begin inline asm
	fma.rn.f32 %f493, %f2046, %f2047, %f489;
	// end inline asm
	// begin inline asm
	fma.rn.f32 %f497, %f2042, %f2047, %f485;
	// end inline asm
	// begin inline asm
	fma.rn.f32 %f501, %f2038, %f2043, %f497;
	// end inline asm
	// begin inline asm
	fma.rn.f32 %f505, %f2042, %f2043, %f493;
	// end inline asm
	// begin inline asm
	fma.rn.f32 %f509, %f2046, %f2047, %f505;
	// end inline asm
	// begin inline asm
	fma.rn.f32 %f513, %f2042, %f2047, %f501;
	// end inline asm
	// begin inline asm
	fma.rn.f32 %f517, %f2038, %f2043, %f513;
	// end inline asm
	// begin inline asm
	fma.rn.f32 %f521, %f2042, %f2043, %f509;
	// end inline asm
	// begin inline asm
	fma.rn.f32 %f525, %f2046, %f2047, %f521;
	// end inline asm
	// begin inline asm
	fma.rn.f32 %f529, %f2042, %f2047, %f517;
	// end inline asm
	// begin inline asm
	fma.rn.f32 %f533, %f2038, %f2043, %f529;
	// end inline asm
	// begin inline asm
	fma.rn.f32 %f537, %f2042, %f2043, %f525;
	// end inline asm
	// begin inline asm
	fma.rn.f32 %f541, %f2046, %f2047, %f537;
	// end inline asm
	// begin inline asm
	fma.rn.f32 %f545, %f2042, %f2047, %f533;
	// end inline asm
	// begin inline asm
	fma.rn.f32 %f549, %f2038, %f2043, %f545;
	// end inline asm
	// begin inline asm
	fma.rn.f32 %f553, %f2042, %f2043, %f541;
	// end inline asm
	// begin inline asm
	fma.rn.f32 %f557, %f2046, %f2047, %f553;
	// end inline asm
	// begin inline asm
	fma.rn.f32 %f561, %f2042, %f2047, %f549;
	// end inline asm
	// begin inline asm
	fma.rn.f32 %f565, %f2038, %f2043, %f561;
	// end inline asm
	// begin inline asm
	fma.rn.f32 %f569, %f2042, %f2043, %f557;
	// end inline asm
	// begin inline asm
	fma.rn.f32 %f573, %f2046, %f2047, %f569;
	// end inline asm
	// begin inline asm
	fma.rn.f32 %f577, %f2042, %f2047, %f565;
	// end inline asm
	// begin inline asm
	fma.rn.f32 %f581, %f2038, %f2043, %f577;
	// end inline asm
	// begin inline asm
	fma.rn.f32 %f585, %f2042, %f2043, %f573;
	// end inline asm
	// begin inline asm
	fma.rn.f32 %f589, %f2046, %f2047, %f585;
	// end inline asm
	// begin inline asm
	fma.rn.f32 %f593, %f2042, %f2047, %f581;
	// end inline asm
	// begin inline asm
	fma.rn.f32 %f597, %f2038, %f2043, %f593;
	// end inline asm
	// begin inline asm
	fma.rn.f32 %f601, %f2042, %f2043, %f589;
	// end inline asm
	// begin inline asm
	fma.rn.f32 %f605, %f2046, %f2047, %f601;
	// end inline asm
	// begin inline asm
	fma.rn.f32 %f609, %f2042, %f2047, %f597;
	// end inline asm
	// begin inline asm
	fma.rn.f32 %f613, %f2038, %f2043, %f609;
	// end inline asm
	// begin inline asm
	fma.rn.f32 %f617, %f2042, %f2043, %f605;
	// end inline asm
	// begin inline asm
	fma.rn.f32 %f621, %f2046, %f2047, %f617;
	// end inline asm
	// begin inline asm
	fma.rn.f32 %f625, %f2042, %f2047, %f613;
	// end inline asm
	// begin inline asm
	fma.rn.f32 %f629, %f2038, %f2043, %f625;
	// end inline asm
	// begin inline asm
	fma.rn.f32 %f633, %f2042, %f2043, %f621;
	// end inline asm
	// begin inline asm
	fma.rn.f32 %f637, %f2046, %f2047, %f633;
	// end inline asm
	// begin inline asm
	fma.rn.f32 %f641, %f2042, %f2047, %f629;
	// end inline asm
	// begin inline asm
	fma.rn.f32 %f645, %f2038, %f2043, %f641;
	// end inline asm
	// begin inline asm
	fma.rn.f32 %f649, %f2042, %f2043, %f637;
	// end inline asm
	// begin inline asm
	fma.rn.f32 %f653, %f2046, %f2047, %f649;
	// end inline asm
	// begin inline asm
	fma.rn.f32 %f657, %f2042, %f2047, %f645;
	// end inline asm
	// begin inline asm
	fma.rn.f32 %f661, %f2038, %f2043, %f657;
	// end inline asm
	// begin inline asm
	fma.rn.f32 %f665, %f2042, %f2043, %f653;
	// end inline asm
	// begin inline asm
	fma.rn.f32 %f669, %f2046, %f2047, %f665;
	// end inline asm
	// begin inline asm
	fma.rn.f32 %f673, %f2042, %f2047, %f661;
	// end inline asm
	// begin inline asm
	fma.rn.f32 %f677, %f2038, %f2043, %f673;
	// end inline asm
	// begin inline asm
	fma.rn.f32 %f681, %f2042, %f2043, %f669;
	// end inline asm
	// begin inline asm
	fma.rn.f32 %f685, %f2046, %f2047, %f681;
	// end inline asm
	// begin inline asm
	fma.rn.f32 %f689, %f2042, %f2047, %f677;
	// end inline asm
	// begin inline asm
	fma.rn.f32 %f693, %f2038, %f2043, %f689;
	// end inline asm
	// begin inline asm
	fma.rn.f32 %f697, %f2042, %f2043, %f685;
	// end inline asm
	// begin inline asm
	fma.rn.f32 %f701, %f2046, %f2047, %f697;
	// end inline asm
	// begin inline asm
	fma.rn.f32 %f705, %f2042, %f2047, %f693;
	// end inline asm
	// begin inline asm
	fma.rn.f32 %f709, %f2038, %f2043, %f705;
	// end inline asm
	// begin inline asm
	fma.rn.f32 %f713, %f2042, %f2043, %f701;
	// end inline asm
	// begin inline asm
	fma.rn.f32 %f717, %f2046, %f2047, %f713;
	// end inline asm
	// begin inline asm
	fma.rn.f32 %f721, %f2042, %f2047, %f709;
	// end inline asm
	// begin inline asm
	fma.rn.f32 %f725, %f2038, %f2043, %f721;
	// end inline asm
	// begin inline asm
	fma.rn.f32 %f729, %f2042, %f2043, %f717;
	// end inline asm
	// begin inline asm
	fma.rn.f32 %f733, %f2046, %f2047, %f729;
	// end inline asm
	// begin inline asm
	fma.rn.f32 %f737, %f2042, %f2047, %f725;
	// end inline asm
	// begin inline asm
	fma.rn.f32 %f741, %f2038, %f2043, %f737;
	// end inline asm
	// begin inline asm
	fma.rn.f32 %f745, %f2042, %f2043, %f733;
	// end inline asm
	// begin inline asm
	fma.rn.f32 %f749, %f2046, %f2047, %f745;
	// end inline asm
	// begin inline asm
	fma.rn.f32 %f753, %f2042, %f2047, %f741;
	// end inline asm
	// begin inline asm
	fma.rn.f32 %f757, %f2038, %f2043, %f753;
	// end inline asm
	// begin inline asm
	fma.rn.f32 %f761, %f2042, %f2043, %f749;
	// end inline asm
	// begin inline asm
	fma.rn.f32 %f765, %f2046, %f2047, %f761;
	// end inline asm
	// begin inline asm
	fma.rn.f32 %f769, %f2042, %f2047, %f757;
	// end inline asm
	// begin inline asm
	fma.rn.f32 %f773, %f2038, %f2043, %f769;
	// end inline asm
	// begin inline asm
	fma.rn.f32 %f777, %f2042, %f2043, %f765;
	// end inline asm
	// begin inline asm
	fma.rn.f32 %f781, %f2046, %f2047, %f777;
	// end inline asm
	// begin inline asm
	fma.rn.f32 %f785, %f2042, %f2047, %f773;
	// end inline asm
	// begin inline asm
	fma.rn.f32 %f789, %f2038, %f2043, %f785;
	// end inline asm
	// begin inline asm
	fma.rn.f32 %f793, %f2042, %f2043, %f781;
	// end inline asm
	// begin inline asm
	fma.rn.f32 %f797, %f2046, %f2047, %f793;
	// end inline asm
	// begin inline asm
	fma.rn.f32 %f801, %f2042, %f2047, %f789;
	// end inline asm
	// begin inline asm
	fma.rn.f32 %f805, %f2038, %f2043, %f801;
	// end inline asm
	// begin inline asm
	fma.rn.f32 %f809, %f2042, %f2043, %f797;
	// end inline asm
	// begin inline asm
	fma.rn.f32 %f813, %f2046, %f2047, %f809;
	// end inline asm
	// begin inline asm
	fma.rn.f32 %f817, %f2042, %f2047, %f805;
	// end inline asm
	// begin inline asm
	fma.rn.f32 %f821, %f2038, %f2043, %f817;
	// end inline asm
	// begin inline asm
	fma.rn.f32 %f825, %f2042, %f2043, %f813;
	// end inline asm
	// begin inline asm
	fma.rn.f32 %f829, %f2046, %f2047, %f825;
	// end inline asm
	// begin inline asm
	fma.rn.f32 %f833, %f2042, %f2047, %f821;
	// end inline asm
	// begin inline asm
	fma.rn.f32 %f837, %f2038, %f2043, %f833;
	// end inline asm
	// begin inline asm
	fma.rn.f32 %f841, %f2042, %f2043, %f829;
	// end inline asm
	// begin inline asm
	fma.rn.f32 %f845, %f2046, %f2047, %f841;
	// end inline asm
	// begin inline asm
	fma.rn.f32 %f849, %f2042, %f2047, %f837;
	// end inline asm
	// begin inline asm
	fma.rn.f32 %f853, %f2038, %f2043, %f849;
	// end inline asm
	// begin inline asm
	fma.rn.f32 %f857, %f2042, %f2043, %f845;
	// end inline asm
	// begin inline asm
	fma.rn.f32 %f861, %f2046, %f2047, %f857;
	// end inline asm
	// begin inline asm
	fma.rn.f32 %f865, %f2042, %f2047, %f853;
	// end inline asm
	// begin inline asm
	fma.rn.f32 %f869, %f2038, %f2043, %f865;
	// end inline asm
	// begin inline asm
	fma.rn.f32 %f873, %f2042, %f2043, %f861;
	// end inline asm
	// begin inline asm
	fma.rn.f32 %f877, %f2046, %f2047, %f873;
	// end inline asm
	// begin inline asm
	fma.rn.f32 %f881, %f2042, %f2047, %f869;
	// end inline asm
	// begin inline asm
	fma.rn.f32 %f885, %f2038, %f2043, %f881;
	// end inline asm
	// begin inline asm
	fma.rn.f32 %f889, %f2042, %f2043, %f877;
	// end inline asm
	// begin inline asm
	fma.rn.f32 %f893, %f2046, %f2047, %f889;
	// end inline asm
	// begin inline asm
	fma.rn.f32 %f897, %f2042, %f2047, %f885;
	// end inline asm
	// begin inline asm
	fma.rn.f32 %f901, %f2038, %f2043, %f897;
	// end inline asm
	// begin inline asm
	fma.rn.f32 %f905, %f2042, %f2043, %f893;
	// end inline asm
	// begin inline asm
	fma.rn.f32 %f909, %f2046, %f2047, %f905;
	// end inline asm
	// begin inline asm
	fma.rn.f32 %f913, %f2042, %f2047, %f901;
	// end inline asm
	// begin inline asm
	fma.rn.f32 %f917, %f2038, %f2043, %f913;
	// end inline asm
	// begin inline asm
	fma.rn.f32 %f921, %f2042, %f2043, %f909;
	// end inline asm
	// begin inline asm
	fma.rn.f32 %f925, %f2046, %f2047, %f921;
	// end inline asm
	// begin inline asm
	fma.rn.f32 %f929, %f2042, %f2047, %f917;
	// end inline asm
	// begin inline asm
	fma.rn.f32 %f933, %f2038, %f2043, %f929;
	// end inline asm
	// begin inline asm
	fma.rn.f32 %f937, %f2042, %f2043, %f925;
	// end inline asm
	// begin inline asm
	fma.rn.f32 %f941, %f2046, %f2047, %f937;
	// end inline asm
	// begin inline asm
	fma.rn.f32 %f945, %f2042, %f2047, %f933;
	// end inline asm
	// begin inline asm
	fma.rn.f32 %f949, %f2038, %f2043, %f945;
	// end inline asm
	// begin inline asm
	fma.rn.f32 %f953, %f2042, %f2043, %f941;
	// end inline asm
	// begin inline asm
	fma.rn.f32 %f957, %f2046, %f2047, %f953;
	// end inline asm
	// begin inline asm
	fma.rn.f32 %f961, %f2042, %f2047, %f949;
	// end inline asm
	// begin inline asm
	fma.rn.f32 %f965, %f2038, %f2043, %f961;
	// end inline asm
	// begin inline asm
	fma.rn.f32 %f969, %f2042, %f2043, %f957;
	// end inline asm
	// begin inline asm
	fma.rn.f32 %f973, %f2046, %f2047, %f969;
	// end inline asm
	// begin inline asm
	fma.rn.f32 %f977, %f2042, %f2047, %f965;
	// end inline asm
	// begin inline asm
	fma.rn.f32 %f981, %f2038, %f2043, %f977;
	// end inline asm
	// begin inline asm
	fma.rn.f32 %f985, %f2042, %f2043, %f973;
	// end inline asm
	// begin inline asm
	fma.rn.f32 %f989, %f2046, %f2047, %f985;
	// end inline asm
	// begin inline asm
	fma.rn.f32 %f993, %f2042, %f2047, %f981;
	// end inline asm
	// begin inline asm
	fma.rn.f32 %f997, %f2038, %f2043, %f993;
	// end inline asm
	// begin inline asm
	fma.rn.f32 %f1001, %f2042, %f2043, %f989;
	// end inline asm
	// begin inline asm
	fma.rn.f32 %f1005, %f2046, %f2047, %f1001;
	// end inline asm
	// begin inline asm
	fma.rn.f32 %f1009, %f2042, %f2047, %f997;
	// end inline asm
	// begin inline asm
	fma.rn.f32 %f1013, %f2038, %f2043, %f1009;
	// end inline asm
	// begin inline asm
	fma.rn.f32 %f1017, %f2042, %f2043, %f1005;
	// end inline asm
	// begin inline asm
	fma.rn.f32 %f1021, %f2046, %f2047, %f1017;
	// end inline asm
	// begin inline asm
	fma.rn.f32 %f1025, %f2042, %f2047, %f1013;
	// end inline asm
	// begin inline asm
	fma.rn.f32 %f1029, %f2038, %f2043, %f1025;
	// end inline asm
	// begin inline asm
	fma.rn.f32 %f1033, %f2042, %f2043, %f1021;
	// end inline asm
	// begin inline asm
	fma.rn.f32 %f1037, %f2046, %f2047, %f1033;
	// end inline asm
	// begin inline asm
	fma.rn.f32 %f1041, %f2042, %f2047, %f1029;
	// end inline asm
	// begin inline asm
	fma.rn.f32 %f1045, %f2038, %f2043, %f1041;
	// end inline asm
	// begin inline asm
	fma.rn.f32 %f1049, %f2042, %f2043, %f1037;
	// end inline asm
	// begin inline asm
	fma.rn.f32 %f1053, %f2046, %f2047, %f1049;
	// end inline asm
	// begin inline asm
	fma.rn.f32 %f1057, %f2042, %f2047, %f1045;
	// end inline asm
	// begin inline asm
	fma.rn.f32 %f1061, %f2038, %f2043, %f1057;
	// end inline asm
	// begin inline asm
	fma.rn.f32 %f1065, %f2042, %f2043, %f1053;
	// end inline asm
	// begin inline asm
	fma.rn.f32 %f1069, %f2046, %f2047, %f1065;
	// end inline asm
	// begin inline asm
	fma.rn.f32 %f1073, %f2042, %f2047, %f1061;
	// end inline asm
	// begin inline asm
	fma.rn.f32 %f1077, %f2038, %f2043, %f1073;
	// end inline asm
	// begin inline asm
	fma.rn.f32 %f1081, %f2042, %f2043, %f1069;
	// end inline asm
	// begin inline asm
	fma.rn.f32 %f1085, %f2046, %f2047, %f1081;
	// end inline asm
	// begin inline asm
	fma.rn.f32 %f1089, %f2042, %f2047, %f1077;
	// end inline asm
	// begin inline asm
	fma.rn.f32 %f1093, %f2038, %f2043, %f1089;
	// end inline asm
	// begin inline asm
	fma.rn.f32 %f1097, %f2042, %f2043, %f1085;
	// end inline asm
	// begin inline asm
	fma.rn.f32 %f1101, %f2046, %f2047, %f1097;
	// end inline asm
	// begin inline asm
	fma.rn.f32 %f1105, %f2042, %f2047, %f1093;
	// end inline asm
	// begin inline asm
	fma.rn.f32 %f1109, %f2038, %f2043, %f1105;
	// end inline asm
	// begin inline asm
	fma.rn.f32 %f1113, %f2042, %f2043, %f1101;
	// end inline asm
	// begin inline asm
	fma.rn.f32 %f1117, %f2046, %f2047, %f1113;
	// end inline asm
	// begin inline asm
	fma.rn.f32 %f1121, %f2042, %f2047, %f1109;
	// end inline asm
	// begin inline asm
	fma.rn.f32 %f1125, %f2038, %f2043, %f1121;
	// end inline asm
	// begin inline asm
	fma.rn.f32 %f1129, %f2042, %f2043, %f1117;
	// end inline asm
	// begin inline asm
	fma.rn.f32 %f1133, %f2046, %f2047, %f1129;
	// end inline asm
	// begin inline asm
	fma.rn.f32 %f1137, %f2042, %f2047, %f1125;
	// end inline asm
	// begin inline asm
	fma.rn.f32 %f1141, %f2038, %f2043, %f1137;
	// end inline asm
	// begin inline asm
	fma.rn.f32 %f1145, %f2042, %f2043, %f1133;
	// end inline asm
	// begin inline asm
	fma.rn.f32 %f1149, %f2046, %f2047, %f1145;
	// end inline asm
	// begin inline asm
	fma.rn.f32 %f1153, %f2042, %f2047, %f1141;
	// end inline asm
	// begin inline asm
	fma.rn.f32 %f1157, %f2038, %f2043, %f1153;
	// end inline asm
	// begin inline asm
	fma.rn.f32 %f1161, %f2042, %f2043, %f1149;
	// end inline asm
	// begin inline asm
	fma.rn.f32 %f1165, %f2046, %f2047, %f1161;
	// end inline asm
	// begin inline asm
	fma.rn.f32 %f1169, %f2042, %f2047, %f1157;
	// end inline asm
	// begin inline asm
	fma.rn.f32 %f1173, %f2038, %f2043, %f1169;
	// end inline asm
	// begin inline asm
	fma.rn.f32 %f1177, %f2042, %f2043, %f1165;
	// end inline asm
	// begin inline asm
	fma.rn.f32 %f1181, %f2046, %f2047, %f1177;
	// end inline asm
	// begin inline asm
	fma.rn.f32 %f1185, %f2042, %f2047, %f1173;
	// end inline asm
	// begin inline asm
	fma.rn.f32 %f1189, %f2038, %f2043, %f1185;
	// end inline asm
	// begin inline asm
	fma.rn.f32 %f1193, %f2042, %f2043, %f1181;
	// end inline asm
	// begin inline asm
	fma.rn.f32 %f1197, %f2046, %f2047, %f1193;
	// end inline asm
	// begin inline asm
	fma.rn.f32 %f1201, %f2042, %f2047, %f1189;
	// end inline asm
	// begin inline asm
	fma.rn.f32 %f1205, %f2038, %f2043, %f1201;
	// end inline asm
	// begin inline asm
	fma.rn.f32 %f1209, %f2042, %f2043, %f1197;
	// end inline asm
	// begin inline asm
	fma.rn.f32 %f1213, %f2046, %f2047, %f1209;
	// end inline asm
	// begin inline asm
	fma.rn.f32 %f1217, %f2042, %f2047, %f1205;
	// end inline asm
	// begin inline asm
	fma.rn.f32 %f1221, %f2038, %f2043, %f1217;
	// end inline asm
	// begin inline asm
	fma.rn.f32 %f1225, %f2042, %f2043, %f1213;
	// end inline asm
	// begin inline asm
	fma.rn.f32 %f1229, %f2046, %f2047, %f1225;
	// end inline asm
	// begin inline asm
	fma.rn.f32 %f1233, %f2042, %f2047, %f1221;
	// end inline asm
	// begin inline asm
	fma.rn.f32 %f1237, %f2038, %f2043, %f1233;
	// end inline asm
	// begin inline asm
	fma.rn.f32 %f1241, %f2042, %f2043, %f1229;
	// end inline asm
	// begin inline asm
	fma.rn.f32 %f1245, %f2046, %f2047, %f1241;
	// end inline asm
	// begin inline asm
	fma.rn.f32 %f1249, %f2042, %f2047, %f1237;
	// end inline asm
	// begin inline asm
	fma.rn.f32 %f1253, %f2038, %f2043, %f1249;
	// end inline asm
	// begin inline asm
	fma.rn.f32 %f1257, %f2042, %f2043, %f1245;
	// end inline asm
	// begin inline asm
	fma.rn.f32 %f1261, %f2046, %f2047, %f1257;
	// end inline asm
	// begin inline asm
	fma.rn.f32 %f1265, %f2042, %f2047, %f1253;
	// end inline asm
	// begin inline asm
	fma.rn.f32 %f1269, %f2038, %f2043, %f1265;
	// end inline asm
	// begin inline asm
	fma.rn.f32 %f1273, %f2042, %f2043, %f1261;
	// end inline asm
	// begin inline asm
	fma.rn.f32 %f1277, %f2046, %f2047, %f1273;
	// end inline asm
	// begin inline asm
	fma.rn.f32 %f1281, %f2042, %f2047, %f1269;
	// end inline asm
	// begin inline asm
	fma.rn.f32 %f1285, %f2038, %f2043, %f1281;
	// end inline asm
	// begin inline asm
	fma.rn.f32 %f1289, %f2042, %f2043, %f1277;
	// end inline asm
	// begin inline asm
	fma.rn.f32 %f1293, %f2046, %f2047, %f1289;
	// end inline asm
	// begin inline asm
	fma.rn.f32 %f1297, %f2042, %f2047, %f1285;
	// end inline asm
	// begin inline asm
	fma.rn.f32 %f1301, %f2038, %f2043, %f1297;
	// end inline asm
	// begin inline asm
	fma.rn.f32 %f1305, %f2042, %f2043, %f1293;
	// end inline asm
	// begin inline asm
	fma.rn.f32 %f1309, %f2046, %f2047, %f1305;
	// end inline asm
	// begin inline asm
	fma.rn.f32 %f1313, %f2042, %f2047, %f1301;
	// end inline asm
	// begin inline asm
	fma.rn.f32 %f1317, %f2038, %f2043, %f1313;
	// end inline asm
	// begin inline asm
	fma.rn.f32 %f1321, %f2042, %f2043, %f1309;
	// end inline asm
	// begin inline asm
	fma.rn.f32 %f1325, %f2046, %f2047, %f1321;
	// end inline asm
	// begin inline asm
	fma.rn.f32 %f1329, %f2042, %f2047, %f1317;
	// end inline asm
	// begin inline asm
	fma.rn.f32 %f1333, %f2038, %f2043, %f1329;
	// end inline asm
	// begin inline asm
	fma.rn.f32 %f1337, %f2042, %f2043, %f1325;
	// end inline asm
	// begin inline asm
	fma.rn.f32 %f1341, %f2046, %f2047, %f1337;
	// end inline asm
	// begin inline asm
	fma.rn.f32 %f1345, %f2042, %f2047, %f1333;
	// end inline asm
	// begin inline asm
	fma.rn.f32 %f1349, %f2038, %f2043, %f1345;
	// end inline asm
	// begin inline asm
	fma.rn.f32 %f1353, %f2042, %f2043, %f1341;
	// end inline asm
	// begin inline asm
	fma.rn.f32 %f1357, %f2046, %f2047, %f1353;
	// end inline asm
	// begin inline asm
	fma.rn.f32 %f1361, %f2042, %f2047, %f1349;
	// end inline asm
	// begin inline asm
	fma.rn.f32 %f1365, %f2038, %f2043, %f1361;
	// end inline asm
	// begin inline asm
	fma.rn.f32 %f1369, %f2042, %f2043, %f1357;
	// end inline asm
	// begin inline asm
	fma.rn.f32 %f1373, %f2046, %f2047, %f1369;
	// end inline asm
	// begin inline asm
	fma.rn.f32 %f1377, %f2042, %f2047, %f1365;
	// end inline asm
	// begin inline asm
	fma.rn.f32 %f1381, %f2038, %f2043, %f1377;
	// end inline asm
	// begin inline asm
	fma.rn.f32 %f1385, %f2042, %f2043, %f1373;
	// end inline asm
	// begin inline asm
	fma.rn.f32 %f1389, %f2046, %f2047, %f1385;
	// end inline asm
	// begin inline asm
	fma.rn.f32 %f1393, %f2042, %f2047, %f1381;
	// end inline asm
	// begin inline asm
	fma.rn.f32 %f1397, %f2038, %f2043, %f1393;
	// end inline asm
	// begin inline asm
	fma.rn.f32 %f1401, %f2042, %f2043, %f1389;
	// end inline asm
	// begin inline asm
	fma.rn.f32 %f1405, %f2046, %f2047, %f1401;
	// end inline asm
	// begin inline asm
	fma.rn.f32 %f1409, %f2042, %f2047, %f1397;
	// end inline asm
	// begin inline asm
	fma.rn.f32 %f1413, %f2038, %f2043, %f1409;
	// end inline asm
	// begin inline asm
	fma.rn.f32 %f1417, %f2042, %f2043, %f1405;
	// end inline asm
	// begin inline asm
	fma.rn.f32 %f1421, %f2046, %f2047, %f1417;
	// end inline asm
	// begin inline asm
	fma.rn.f32 %f1425, %f2042, %f2047, %f1413;
	// end inline asm
	// begin inline asm
	fma.rn.f32 %f1429, %f2038, %f2043, %f1425;
	// end inline asm
	// begin inline asm
	fma.rn.f32 %f1433, %f2042, %f2043, %f1421;
	// end inline asm
	// begin inline asm
	fma.rn.f32 %f1437, %f2046, %f2047, %f1433;
	// end inline asm
	// begin inline asm
	fma.rn.f32 %f1441, %f2042, %f2047, %f1429;
	// end inline asm
	// begin inline asm
	fma.rn.f32 %f1445, %f2038, %f2043, %f1441;
	// end inline asm
	// begin inline asm
	fma.rn.f32 %f1449, %f2042, %f2043, %f1437;
	// end inline asm
	// begin inline asm
	fma.rn.f32 %f1453, %f2046, %f2047, %f1449;
	// end inline asm
	// begin inline asm
	fma.rn.f32 %f1457, %f2042, %f2047, %f1445;
	// end inline asm
	// begin inline asm
	fma.rn.f32 %f1461, %f2038, %f2043, %f1457;
	// end inline asm
	// begin inline asm
	fma.rn.f32 %f1465, %f2042, %f2043, %f1453;
	// end inline asm
	// begin inline asm
	fma.rn.f32 %f1469, %f2046, %f2047, %f1465;
	// end inline asm
	// begin inline asm
	fma.rn.f32 %f1473, %f2042, %f2047, %f1461;
	// end inline asm
	// begin inline asm
	fma.rn.f32 %f1477, %f2038, %f2043, %f1473;
	// end inline asm
	// begin inline asm
	fma.rn.f32 %f1481, %f2042, %f2043, %f1469;
	// end inline asm
	// begin inline asm
	fma.rn.f32 %f1485, %f2046, %f2047, %f1481;
	// end inline asm
	// begin inline asm
	fma.rn.f32 %f1489, %f2042, %f2047, %f1477;
	// end inline asm
	// begin inline asm
	fma.rn.f32 %f1493, %f2038, %f2043, %f1489;
	// end inline asm
	// begin inline asm
	fma.rn.f32 %f1497, %f2042, %f2043, %f1485;
	// end inline asm
	// begin inline asm
	fma.rn.f32 %f1501, %f2046, %f2047, %f1497;
	// end inline asm
	// begin inline asm
	fma.rn.f32 %f1505, %f2042, %f2047, %f1493;
	// end inline asm
	// begin inline asm
	fma.rn.f32 %f1509, %f2038, %f2043, %f1505;
	// end inline asm
	// begin inline asm
	fma.rn.f32 %f1513, %f2042, %f2043, %f1501;
	// end inline asm
	// begin inline asm
	fma.rn.f32 %f1517, %f2046, %f2047, %f1513;
	// end inline asm
	// begin inline asm
	fma.rn.f32 %f1521, %f2042, %f2047, %f1509;
	// end inline asm
	// begin inline asm
	fma.rn.f32 %f1525, %f2038, %f2043, %f1521;
	// end inline asm
	// begin inline asm
	fma.rn.f32 %f1529, %f2042, %f2043, %f1517;
	// end inline asm
	// begin inline asm
	fma.rn.f32 %f1533, %f2046, %f2047, %f1529;
	// end inline asm
	// begin inline asm
	fma.rn.f32 %f1537, %f2042, %f2047, %f1525;
	// end inline asm
	// begin inline asm
	fma.rn.f32 %f1541, %f2038, %f2043, %f1537;
	// end inline asm
	// begin inline asm
	fma.rn.f32 %f1545, %f2042, %f2043, %f1533;
	// end inline asm
	// begin inline asm
	fma.rn.f32 %f1549, %f2046, %f2047, %f1545;
	// end inline asm
	// begin inline asm
	fma.rn.f32 %f1553, %f2042, %f2047, %f1541;
	// end inline asm
	// begin inline asm
	fma.rn.f32 %f1557, %f2038, %f2043, %f1553;
	// end inline asm
	// begin inline asm
	fma.rn.f32 %f1561, %f2042, %f2043, %f1549;
	// end inline asm
	// begin inline asm
	fma.rn.f32 %f1565, %f2046, %f2047, %f1561;
	// end inline asm
	// begin inline asm
	fma.rn.f32 %f1569, %f2042, %f2047, %f1557;
	// end inline asm
	// begin inline asm
	fma.rn.f32 %f1573, %f2038, %f2043, %f1569;
	// end inline asm
	// begin inline asm
	fma.rn.f32 %f1577, %f2042, %f2043, %f1565;
	// end inline asm
	// begin inline asm
	fma.rn.f32 %f1581, %f2046, %f2047, %f1577;
	// end inline asm
	// begin inline asm
	fma.rn.f32 %f1585, %f2042, %f2047, %f1573;
	// end inline asm
	// begin inline asm
	fma.rn.f32 %f1589, %f2038, %f2043, %f1585;
	// end inline asm
	// begin inline asm
	fma.rn.f32 %f1593, %f2042, %f2043, %f1581;
	// end inline asm
	// begin inline asm
	fma.rn.f32 %f1597, %f2046, %f2047, %f1593;
	// end inline asm
	// begin inline asm
	fma.rn.f32 %f1601, %f2042, %f2047, %f1589;
	// end inline asm
	// begin inline asm
	fma.rn.f32 %f1605, %f2038, %f2043, %f1601;
	// end inline asm
	// begin inline asm
	fma.rn.f32 %f1609, %f2042, %f2043, %f1597;
	// end inline asm
	// begin inline asm
	fma.rn.f32 %f1613, %f2046, %f2047, %f1609;
	// end inline asm
	// begin inline asm
	fma.rn.f32 %f1617, %f2042, %f2047, %f1605;
	// end inline asm
	// begin inline asm
	fma.rn.f32 %f1621, %f2038, %f2043, %f1617;
	// end inline asm
	// begin inline asm
	fma.rn.f32 %f1625, %f2042, %f2043, %f1613;
	// end inline asm
	// begin inline asm
	fma.rn.f32 %f1629, %f2046, %f2047, %f1625;
	// end inline asm
	// begin inline asm
	fma.rn.f32 %f1633, %f2042, %f2047, %f1621;
	// end inline asm
	// begin inline asm
	fma.rn.f32 %f1637, %f2038, %f2043, %f1633;
	// end inline asm
	// begin inline asm
	fma.rn.f32 %f1641, %f2042, %f2043, %f1629;
	// end inline asm
	// begin inline asm
	fma.rn.f32 %f1645, %f2046, %f2047, %f1641;
	// end inline asm
	// begin inline asm
	fma.rn.f32 %f1649, %f2042, %f2047, %f1637;
	// end inline asm
	// begin inline asm
	fma.rn.f32 %f1653, %f2038, %f2043, %f1649;
	// end inline asm
	// begin inline asm
	fma.rn.f32 %f1657, %f2042, %f2043, %f1645;
	// end inline asm
	// begin inline asm
	fma.rn.f32 %f1661, %f2046, %f2047, %f1657;
	// end inline asm
	// begin inline asm
	fma.rn.f32 %f1665, %f2042, %f2047, %f1653;
	// end inline asm
	// begin inline asm
	fma.rn.f32 %f1669, %f2038, %f2043, %f1665;
	// end inline asm
	// begin inline asm
	fma.rn.f32 %f1673, %f2042, %f2043, %f1661;
	// end inline asm
	// begin inline asm
	fma.rn.f32 %f1677, %f2046, %f2047, %f1673;
	// end inline asm
	// begin inline asm
	fma.rn.f32 %f1681, %f2042, %f2047, %f1669;
	// end inline asm
	// begin inline asm
	fma.rn.f32 %f1685, %f2038, %f2043, %f1681;
	// end inline asm
	// begin inline asm
	fma.rn.f32 %f1689, %f2042, %f2043, %f1677;
	// end inline asm
	// begin inline asm
	fma.rn.f32 %f1693, %f2046, %f2047, %f1689;
	// end inline asm
	// begin inline asm
	fma.rn.f32 %f1697, %f2042, %f2047, %f1685;
	// end inline asm
	// begin inline asm
	fma.rn.f32 %f1701, %f2038, %f2043, %f1697;
	// end inline asm
	// begin inline asm
	fma.rn.f32 %f1705, %f2042, %f2043, %f1693;
	// end inline asm
	// begin inline asm
	fma.rn.f32 %f1709, %f2046, %f2047, %f1705;
	// end inline asm
	// begin inline asm
	fma.rn.f32 %f1713, %f2042, %f2047, %f1701;
	// end inline asm
	// begin inline asm
	fma.rn.f32 %f1717, %f2038, %f2043, %f1713;
	// end inline asm
	// begin inline asm
	fma.rn.f32 %f1721, %f2042, %f2043, %f1709;
	// end inline asm
	// begin inline asm
	fma.rn.f32 %f1725, %f2046, %f2047, %f1721;
	// end inline asm
	// begin inline asm
	fma.rn.f32 %f1729, %f2042, %f2047, %f1717;
	// end inline asm
	// begin inline asm
	fma.rn.f32 %f1733, %f2038, %f2043, %f1729;
	// end inline asm
	// begin inline asm
	fma.rn.f32 %f1737, %f2042, %f2043, %f1725;
	// end inline asm
	// begin inline asm
	fma.rn.f32 %f1741, %f2046, %f2047, %f1737;
	// end inline asm
	// begin inline asm
	fma.rn.f32 %f1745, %f2042, %f2047, %f1733;
	// end inline asm
	// begin inline asm
	fma.rn.f32 %f1749, %f2038, %f2043, %f1745;
	// end inline asm
	// begin inline asm
	fma.rn.f32 %f1753, %f2042, %f2043, %f1741;
	// end inline asm
	// begin inline asm
	fma.rn.f32 %f1757, %f2046, %f2047, %f1753;
	// end inline asm
	// begin inline asm
	fma.rn.f32 %f1761, %f2042, %f2047, %f1749;
	// end inline asm
	// begin inline asm
	fma.rn.f32 %f1765, %f2038, %f2043, %f1761;
	// end inline asm
	// begin inline asm
	fma.rn.f32 %f1769, %f2042, %f2043, %f1757;
	// end inline asm
	// begin inline asm
	fma.rn.f32 %f1773, %f2046, %f2047, %f1769;
	// end inline asm
	// begin inline asm
	fma.rn.f32 %f1777, %f2042, %f2047, %f1765;
	// end inline asm
	// begin inline asm
	fma.rn.f32 %f1781, %f2038, %f2043, %f1777;
	// end inline asm
	// begin inline asm
	fma.rn.f32 %f1785, %f2042, %f2043, %f1773;
	// end inline asm
	// begin inline asm
	fma.rn.f32 %f1789, %f2046, %f2047, %f1785;
	// end inline asm
	// begin inline asm
	fma.rn.f32 %f1793, %f2042, %f2047, %f1781;
	// end inline asm
	// begin inline asm
	fma.rn.f32 %f1797, %f2038, %f2043, %f1793;
	// end inline asm
	// begin inline asm
	fma.rn.f32 %f1801, %f2042, %f2043, %f1789;
	// end inline asm
	// begin inline asm
	fma.rn.f32 %f1805, %f2046, %f2047, %f1801;
	// end inline asm
	// begin inline asm
	fma.rn.f32 %f1809, %f2042, %f2047, %f1797;
	// end inline asm
	// begin inline asm
	fma.rn.f32 %f1813, %f2038, %f2043, %f1809;
	// end inline asm
	// begin inline asm
	fma.rn.f32 %f1817, %f2042, %f2043, %f1805;
	// end inline asm
	// begin inline asm
	fma.rn.f32 %f1821, %f2046, %f2047, %f1817;
	// end inline asm
	// begin inline asm
	fma.rn.f32 %f1825, %f2042, %f2047, %f1813;
	// end inline asm
	// begin inline asm
	fma.rn.f32 %f1829, %f2038, %f2043, %f1825;
	// end inline asm
	// begin inline asm
	fma.rn.f32 %f1833, %f2042, %f2043, %f1821;
	// end inline asm
	// begin inline asm
	fma.rn.f32 %f1837, %f2046, %f2047, %f1833;
	// end inline asm
	// begin inline asm
	fma.rn.f32 %f1841, %f2042, %f2047, %f1829;
	// end inline asm
	// begin inline asm
	fma.rn.f32 %f1845, %f2038, %f2043, %f1841;
	// end inline asm
	// begin inline asm
	fma.rn.f32 %f1849, %f2042, %f2043, %f1837;
	// end inline asm
	// begin inline asm
	fma.rn.f32 %f1853, %f2046, %f2047, %f1849;
	// end inline asm
	// begin inline asm
	fma.rn.f32 %f1857, %f2042, %f2047, %f1845;
	// end inline asm
	// begin inline asm
	fma.rn.f32 %f1861, %f2038, %f2043, %f1857;
	// end inline asm
	// begin inline asm
	fma.rn.f32 %f1865, %f2042, %f2043, %f1853;
	// end inline asm
	// begin inline asm
	fma.rn.f32 %f1869, %f2046, %f2047, %f1865;
	// end inline asm
	// begin inline asm
	fma.rn.f32 %f1873, %f2042, %f2047, %f1861;
	// end inline asm
	// begin inline asm
	fma.rn.f32 %f1877, %f2038, %f2043, %f1873;
	// end inline asm
	// begin inline asm
	fma.rn.f32 %f1881, %f2042, %f2043, %f1869;
	// end inline asm
	// begin inline asm
	fma.rn.f32 %f1885, %f2046, %f2047, %f1881;
	// end inline asm
	// begin inline asm
	fma.rn.f32 %f1889, %f2042, %f2047, %f1877;
	// end inline asm
	// begin inline asm
	fma.rn.f32 %f1893, %f2038, %f2043, %f1889;
	// end inline asm
	// begin inline asm
	fma.rn.f32 %f1897, %f2042, %f2043, %f1885;
	// end inline asm
	// begin inline asm
	fma.rn.f32 %f1901, %f2046, %f2047, %f1897;
	// end inline asm
	// begin inline asm
	fma.rn.f32 %f1905, %f2042, %f2047, %f1893;
	// end inline asm
	// begin inline asm
	fma.rn.f32 %f1909, %f2038, %f2043, %f1905;
	// end inline asm
	// begin inline asm
	fma.rn.f32 %f1913, %f2042, %f2043, %f1901;
	// end inline asm
	// begin inline asm
	fma.rn.f32 %f1917, %f2046, %f2047, %f1913;
	// end inline asm
	// begin inline asm
	fma.rn.f32 %f1921, %f2042, %f2047, %f1909;
	// end inline asm
	// begin inline asm
	fma.rn.f32 %f1925, %f2038, %f2043, %f1921;
	// end inline asm
	// begin inline asm
	fma.rn.f32 %f1929, %f2042, %f2043, %f1917;
	// end inline asm
	// begin inline asm
	fma.rn.f32 %f1933, %f2046, %f2047, %f1929;
	// end inline asm
	// begin inline asm
	fma.rn.f32 %f1937, %f2042, %f2047, %f1925;
	// end inline asm
	// begin inline asm
	fma.rn.f32 %f1941, %f2038, %f2043, %f1937;
	// end inline asm
	// begin inline asm
	fma.rn.f32 %f1945, %f2042, %f2043, %f1933;
	// end inline asm
	// begin inline asm
	fma.rn.f32 %f1949, %f2046, %f2047, %f1945;
	// end inline asm
	// begin inline asm
	fma.rn.f32 %f1953, %f2042, %f2047, %f1941;
	// end inline asm
	// begin inline asm
	fma.rn.f32 %f1957, %f2038, %f2043, %f1953;
	// end inline asm
	// begin inline asm
	fma.rn.f32 %f1961, %f2042, %f2043, %f1949;
	// end inline asm
	// begin inline asm
	fma.rn.f32 %f1965, %f2046, %f2047, %f1961;
	// end inline asm
	// begin inline asm
	fma.rn.f32 %f1969, %f2042, %f2047, %f1957;
	// end inline asm
	// begin inline asm
	fma.rn.f32 %f1973, %f2038, %f2043, %f1969;
	// end inline asm
	// begin inline asm
	fma.rn.f32 %f1977, %f2042, %f2043, %f1965;
	// end inline asm
	// begin inline asm
	fma.rn.f32 %f1981, %f2046, %f2047, %f1977;
	// end inline asm
	// begin inline asm
	fma.rn.f32 %f1985, %f2042, %f2047, %f1973;
	// end inline asm
	// begin inline asm
	fma.rn.f32 %f1989, %f2038, %f2043, %f1985;
	// end inline asm
	// begin inline asm
	fma.rn.f32 %f1993, %f2042, %f2043, %f1981;
	// end inline asm
	// begin inline asm
	fma.rn.f32 %f1997, %f2046, %f2047, %f1993;
	// end inline asm
	// begin inline asm
	fma.rn.f32 %f2001, %f2042, %f2047, %f1989;
	// end inline asm
	// begin inline asm
	fma.rn.f32 %f2005, %f2038, %f2043, %f2001;
	// end inline asm
	// begin inline asm
	fma.rn.f32 %f2009, %f2042, %f2043, %f1997;
	// end inline asm
	// begin inline asm
	fma.rn.f32 %f2013, %f2046, %f2047, %f2009;
	// end inline asm
	// begin inline asm
	fma.rn.f32 %f2017, %f2042, %f2047, %f2005;
	// end inline asm
	// begin inline asm
	fma.rn.f32 %f2021, %f2038, %f2043, %f2017;
	// end inline asm
	// begin inline asm
	fma.rn.f32 %f2025, %f2042, %f2043, %f2013;
	// end inline asm
	// begin inline asm
	fma.rn.f32 %f2029, %f2046, %f2047, %f2025;
	// end inline asm
	// begin inline asm
	fma.rn.f32 %f2033, %f2042, %f2047, %f2021;
	// end inline asm
	// begin inline asm
	fma.rn.f32 %f2037, %f2038, %f2043, %f2033;
	// end inline asm
	// begin inline asm
	fma.rn.f32 %f2041, %f2042, %f2043, %f2029;
	// end inline asm
	// begin inline asm
	fma.rn.f32 %f2045, %f2046, %f2047, %f2041;
	// end inline asm
	mad.lo.s32 	%r8, %r4, -15, %r6;
	mul.wide.u32 	%rd5, %r8, 16;
	add.s64 	%rd6, %rd2, %rd5;
	mov.f32 	%f2049, 0f00000000;
	st.global.v4.f32 	[%rd6], {%f2037, %f2045, %f2049, %f2049};
	ret;

}
	// .globl	_Z12fp32_dmem_16P6float4
.visible .entry _Z12fp32_dmem_16P6float4(
	.param .u64 .ptr .align 1 _Z12fp32_dmem_16P6float4_param_0
)
{
	.reg .b32 	%r<9>;
	.reg .b32 	%f<4098>;
	.reg .b64 	%rd<7>;

	ld.param.u64 	%rd1, [_Z12fp32_dmem_16P6float4_param_0];
	cvta.to.global.u64 	%rd2, %rd1;
	mov.u32 	%r1, %tid.x;
	mov.u32 	%r2, %ctaid.x;
	mov.u32 	%r3, %ntid.x;
	mul.lo.s32 	%r4, %r2, %r3;
	shl.b32 	%r5, %r4, 4;
	add.s32 	%r6, %r5, %r1;
	mul.wide.s32 	%rd3, %r6, 16;
	add.s64 	%rd4, %rd2, %rd3;
	ld.global.v4.f32 	{%f4090, %f4094, %f4095, %f4091}, [%rd4];
	neg.f32 	%f4086, %f4094;
	add.s32 	%r7, %r1, 1;
	cvt.rn.f32.u32 	%f12, %r7;
	cvt.rn.f32.u32 	%f4, %r1;
	// begin inline asm
	fma.rn.f32 %f1, %f4090, %f4095, %f4;
	// end inline asm
	// begin inline asm
	fma.rn.f32 %f5, %f4086, %f4091, %f1;
	// end inline asm
	// begin inline asm
	fma.rn.f32 %f9, %f4090, %f4091, %f12;
	// end inline asm
	// begin inline asm
	fma.rn.f32 %f13, %f4094, %f4095, %f9;
	// end inline asm
	// begin inline asm
	fma.rn.f32 %f17, %f4090, %f4095, %f5;
	// end inline asm
	// begin inline asm
	fma.rn.f32 %f21, %f4086, %f4091, %f17;
	// end inline asm
	// begin inline asm
	fma.rn.f32 %f25, %f4090, %f4091, %f13;
	// end inline asm
	// begin inline asm
	fma.rn.f32 %f29, %f4094, %f4095, %f25;
	// end inline asm
	// begin inline asm
	fma.rn.f32 %f33, %f4090, %f4095, %f21;
	// end inline asm
	// begin inline asm
	fma.rn.f32 %f37, %f4086, %f4091, %f33;
	// end inline asm
	// begin inline asm
	fma.rn.f32 %f41, %f4090, %f4091, %f29;
	// end inline asm
	// begin inline asm
	fma.rn.f32 %f45, %f4094, %f4095, %f41;
	// end inline asm
	// begin inline asm
	fma.rn.f32 %f49, %f4090, %f4095, %f37;
	// end inline asm
	// begin inline asm
	fma.rn.f32 %f53, %f4086, %f4091, %f49;
	// end inline asm
	// begin inline asm
	fma.rn.f32 %f57, %f4090, %f4091, %f45;
	// end inline asm
	// begin inline asm
	fma.rn.f32 %f61, %f4094, %f4095, %f57;
	// end inline asm
	// begin inline asm
	fma.rn.f32 %f65, %f4090, %f4095, %f53;
	// end inline asm
	// begin inline asm
	fma.rn.f32 %f69, %f4086, %f4091, %f65;
	// end inline asm
	// begin inline asm
	fma.rn.f32 %f73, %f4090, %f4091, %f61;
	// end inline asm
	// begin inline asm
	fma.rn.f32 %f77, %f4094, %f4095, %f73;
	// end inline asm
	// begin inline asm
	fma.rn.f32 %f81, %f4090, %f4095, %f69;
	// end inline asm
	// begin inline asm
	fma.rn.f32 %f85, %f4086, %f4091, %f81;
	// end inline asm
	// begin inline asm
	fma.rn.f32 %f89, %f4090, %f4091, %f77;
	// end inline asm
	// begin inline asm
	fma.rn.f32 %f93, %f4094, %f4095, %f89;
	// end inline asm
	// begin inline asm
	fma.rn.f32 %f97, %f4090, %f4095, %f85;
	// end inline asm
	// begin inline asm
	fma.rn.f32 %f101, %f4086, %f4091, %f97;
	// end inline asm
	// begin inline asm
	fma.rn.f32 %f105, %f4090, %f4091, %f93;
	// end inline asm
	// begin inline asm
	fma.rn.f32 %f109, %f4094, %f4095, %f105;
	// end inline asm
	// begin inline asm
	fma.rn.f32 %f113, %f4090, %f4095, %f101;
	// end inline asm
	// begin inline asm
	fma.rn.f32 %f117, %f4086, %f4091, %f113;
	// end inline asm
	// begin inline asm
	fma.rn.f32 %f121, %f4090, %f4091, %f109;
	// end inline asm
	// begin inline asm
	fma.rn.f32 %f125, %f4094, %f4095, %f121;
	// end inline asm
	// begin inline asm
	fma.rn.f32 %f129, %f4090, %f4095, %f117;
	// end inline asm
	// begin inline asm
	fma.rn.f32 %f133, %f4086, %f4091, %f129;
	// end inline asm
	// begin inline asm
	fma.rn.f32 %f137, %f4090, %f4091, %f125;
	// end inline asm
	// begin inline asm
	fma.rn.f32 %f141, %f4094, %f4095, %f137;
	// end inline asm
	// begin inline asm
	fma.rn.f32 %f145, %f4090, %f4095, %f133;
	// end inline asm
	// begin inline asm
	fma.rn.f32 %f149, %f4086, %f4091, %f145;
	// end inline asm
	// begin inline asm
	fma.rn.f32 %f153, %f4090, %f4091, %f141;
	// end inline asm
	// begin inline asm
	fma.rn.f32 %f157, %f4094, %f4095, %f153;
	// end inline asm
	// begin inline asm
	fma.rn.f32 %f161, %f4090, %f4095, %f149;
	// end inline asm
	// begin inline asm
	fma.rn.f32 %f165, %f4086, %f4091, %f161;
	// end inline asm
	// begin inline asm
	fma.rn.f32 %f169, %f4090, %f4091, %f157;
	// end inline asm
	// begin inline asm
	fma.rn.f32 %f173, %f4094, %f4095, %f169;
	// end inline asm
	// begin inline asm
	fma.rn.f32 %f177, %f4090, %f4095, %f165;
	// end inline asm
	// begin inline asm
	fma.rn.f32 %f181, %f4086, %f4091, %f177;
	// end inline asm
	// begin inline asm
	fma.rn.f32 %f185, %f4090, %f4091, %f173;
	// end inline asm
	// begin inline asm
	fma.rn.f32 %f189, %f4094, %f4095, %f185;
	// end inline asm
	// begin inline asm
	fma.rn.f32 %f193, %f4090, %f4095, %f181;
	// end inline asm
	// begin inline asm
	fma.rn.f32 %f197, %f4086, %f4091, %f193;
	// end inline asm
	// begin inline asm
	fma.rn.f32 %f201, %f4090, %f4091, %f189;
	// end inline asm
	// begin inline asm
	fma.rn.f32 %f205, %f4094, %f4095, %f201;
	// end inline asm
	// begin inline asm
	fma.rn.f32 %f209, %f4090, %f4095, %f197;
	// end inline asm
	// begin inline asm
	fma.rn.f32 %f213, %f4086, %f4091, %f209;
	// end inline asm
	// begin inline asm
	fma.rn.f32 %f217, %f4090, %f4091, %f205;
	// end inline asm
	// begin inline asm
	fma.rn.f32 %f221, %f4094, %f4095, %f217;
	// end inline asm
	// begin inline asm
	fma.rn.f32 %f225, %f4090, %f4095, %f213;
	// end inline asm
	// begin inline asm
	fma.rn.f32 %f229, %f4086, %f4091, %f225;
	// end inline asm
	// begin inline asm
	fma.rn.f32 %f233, %f4090, %f4091, %f221;
	// end inline asm
	// begin inline asm
	fma.rn.f32 %f237, %f4094, %f4095, %f233;
	// end inline asm
	// begin inline asm
	fma.rn.f32 %f241, %f4090, %f4095, %f229;
	// end inline asm
	// begin inline asm
	fma.rn.f32 %f245, %f4086, %f4091, %f241;
	// end inline asm
	// begin inline asm
	fma.rn.f32 %f249, %f4090, %f4091, %f237;
	// end inline asm
	// begin inline asm
	fma.rn.f32 %f253, %f4094, %f4095, %f249;
	// end inline asm
	// begin inline asm
	fma.rn.f32 %f257, %f4090, %f4095, %f245;
	// end inline asm
	// begin inline asm
	fma.rn.f32 %f261, %f4086, %f4091, %f257;
	// end inline asm
	// begin inline asm
	fma.rn.f32 %f265, %f4090, %f4091, %f253;
	// end inline asm
	// begin inline asm
	fma.rn.f32 %f269, %f4094, %f4095, %f265;
	// end inline asm
	// begin inline asm
	fma.rn.f32 %f273, %f4090, %f4095, %f261;
	// end inline asm
	// begin inline asm
	fma.rn.f32 %f277, %f4086, %f4091, %f273;
	// end inline asm
	// begin inline asm
	fma.rn.f32 %f281, %f4090, %f4091, %f269;
	// end inline asm
	// begin inline asm
	fma.rn.f32 %f285, %f4094, %f4095, %f281;
	// end inline asm
	// begin inline asm
	fma.rn.f32 %f289, %f4090, %f4095, %f277;
	// end inline asm
	// begin inline asm
	fma.rn.f32 %f293, %f4086, %f4091, %f289;
	// end inline asm
	// begin inline asm
	fma.rn.f32 %f297, %f4090, %f4091, %f285;
	// end inline asm
	// begin inline asm
	fma.rn.f32 %f301, %f4094, %f4095, %f297;
	// end inline asm
	// begin inline asm
	fma.rn.f32 %f305, %f4090, %f4095, %f293;
	// end inline asm
	// begin inline asm
	fma.rn.f32 %f309, %f4086, %f4091, %f305;
	// end inline asm
	// begin inline asm
	fma.rn.f32 %f313, %f4090, %f4091, %f301;
	// end inline asm
	// begin inline asm
	fma.rn.f32 %f317, %f4094, %f4095, %f313;
	// end inline asm
	// begin inline asm
	fma.rn.f32 %f321, %f4090, %f4095, %f309;
	// end inline asm
	// begin inline asm
	fma.rn.f32 %f325, %f4086, %f4091, %f321;
	// end inline asm
	// begin inline asm
	fma.rn.f32 %f329, %f4090, %f4091, %f317;
	// end inline asm
	// begin inline asm
	fma.rn.f32 %f333, %f4094, %f4095, %f329;
	// end inline asm
	// begin inline asm
	fma.rn.f32 %f337, %f4090, %f4095, %f325;
	// end inline asm
	// begin inline asm
	fma.rn.f32 %f341, %f4086, %f4091, %f337;
	// end inline asm
	// begin inline asm
	fma.rn.f32 %f345, %f4090, %f4091, %f333;
	// end inline asm
	// begin inline asm
	fma.rn.f32 %f349, %f4094, %f4095, %f345;
	// end inline asm
	// begin inline asm
	fma.rn.f32 %f353, %f4090, %f4095, %f341;
	// end inline asm
	// begin inline asm
	fma.rn.f32 %f357, %f4086, %f4091, %f353;
	// end inline asm
	// begin inline asm
	fma.rn.f32 %f361, %f4090, %f4091, %f349;
	// end inline asm
	// begin inline asm
	fma.rn.f32 %f365, %f4094, %f4095, %f361;
	// end inline asm
	// begin inline asm
	fma.rn.f32 %f369, %f4090, %f4095, %f357;
	// end inline asm
	// begin inline asm
	fma.rn.f32 %f373, %f4086, %f4091, %f369;
	// end inline asm
	// begin inline asm
	fma.rn.f32 %f377, %f4090, %f4091, %f365;
	// end inline asm
	// begin inline asm
	fma.rn.f32 %f381, %f4094, %f4095, %f377;
	// end inline asm
	// begin inline asm
	fma.rn.f32 %f385, %f4090, %f4095, %f373;
	// end inline asm
	// begin inline asm
	fma.rn.f32 %f389, %f4086, %f4091, %f385;
	// end inline asm
	// begin inline asm
	fma.rn.f32 %f393, %f4090, %f4091, %f381;
	// end inline asm
	// begin inline asm
	fma.rn.f32 %f397, %f4094, %f4095, %f393;
	// end inline asm
	// begin inline asm
	fma.rn.f32 %f401, %f4090, %f4095, %f389;
	// end inline asm
	// begin inline asm
	fma.rn.f32 %f405, %f4086, %f4091, %f401;
	// end inline asm
	// begin inline asm
	fma.rn.f32 %f409, %f4090, %f4091, %f397;
	// end inline asm
	// begin inline asm
	fma.rn.f32 %f413, %f4094, %f4095, %f409;
	// end inline asm
	// begin inline asm
	fma.rn.f32 %f417, %f4090, %f4095, %f405;
	// end inline asm
	// begin inline asm
	fma.rn.f32 %f421, %f4086, %f4091, %f417;
	// end inline asm
	// begin inline asm
	fma.rn.f32 %f425, %f4090, %f4091, %f413;
	// end inline asm
	// begin inline asm
	fma.rn.f32 %f429, %f4094, %f4095, %f425;
	// end inline asm
	// begin inline asm
	fma.rn.f32 %f433, %f4090, %f4095, %f421;
	// end inline asm
	// begin inline asm
	fma.rn.f32 %f437, %f4086, %f4091, %f433;
	// end inline asm
	// begin inline asm
	fma.rn.f32 %f441, %f4090, %f4091, %f429;
	// end inline asm
	// begin inline asm
	fma.rn.f32 %f445, %f4094, %f4095, %f441;
	// end inline asm
	// begin inline asm
	fma.rn.f32 %f449, %f4090, %f4095, %f437;
	// end inline asm
	// begin inline asm
	fma.rn.f32 %f453, %f4086, %f4091, %f449;
	// end inline asm
	// begin inline asm
	fma.rn.f32 %f457, %f4090, %f4091, %f445;
	// end inline asm
	// begin inline asm
	fma.rn.f32 %f461, %f4094, %f4095, %f457;
	// end inline asm
	// begin inline asm
	fma.rn.f32 %f465, %f4090, %f4095, %f453;
	// end inline asm
	// begin inline asm
	fma.rn.f32 %f469, %f4086, %f4091, %f465;
	// end inline asm
	// begin inline asm
	fma.rn.f32 %f473, %f4090, %f4091, %f461;
	// end inline asm
	// begin inline asm
	fma.rn.f32 %f477, %f4094, %f4095, %f473;
	// end inline asm
	// begin inline asm
	fma.rn.f32 %f481, %f4090, %f4095, %f469;
	// end inline asm
	// begin inline asm
	fma.rn.f32 %f485, %f4086, %f4091, %f481;
	// end inline asm
	// begin inline asm
	fma.rn.f32 %f489, %f4090, %f4091, %f477;
	// end inline asm
	// begin inline asm
	fma.rn.f32 %f493, %f4094, %f4095, %f489;
	// end inline asm
	// begin inline asm
	fma.rn.f32 %f497, %f4090, %f4095, %f485;
	// end inline asm
	// begin inline asm
	fma.rn.f32 %f501, %f4086, %f4091, %f497;
	// end inline asm
	// begin inline asm
	fma.rn.f32 %f505, %f4090, %f4091, %f493;
	// end inline asm
	// begin inline asm
	fma.rn.f32 %f509, %f4094, %f4095, %f505;
	// end inline asm
	// begin inline asm
	fma.rn.f32 %f513, %f4090, %f4095, %f501;
	// end inline asm
	// begin inline asm
	fma.rn.f32 %f517, %f4086, %f4091, %f513;
	// end inline asm
	// begin inline asm
	fma.rn.f32 %f521, %f4090, %f4091, %f509;
	// end inline asm
	// begin inline asm
	fma.rn.f32 %f525, %f4094, %f4095, %f521;
	// end inline asm
	// begin inline asm
	fma.rn.f32 %f529, %f4090, %f4095, %f517;
	// end inline asm
	// begin inline asm
	fma.rn.f32 %f533, %f4086, %f4091, %f529;
	// end inline asm
	// begin inline asm
	fma.rn.f32 %f537, %f4090, %f4091, %f525;
	// end inline asm
	// begin inline asm
	fma.rn.f32 %f541, %f4094, %f4095, %f537;
	// end inline asm
	// begin inline asm
	fma.rn.f32 %f545, %f4090, %f4095, %f533;
	// end inline asm
	// begin inline asm
	fma.rn.f32 %f549, %f4086, %f4091, %f545;
	// end inline asm
	// begin inline asm
	fma.rn.f32 %f553, %f4090, %f4091, %f541;
	// end inline asm
	// begin inline asm
	fma.rn.f32 %f557, %f4094, %f4095, %f553;
	// end inline asm
	// begin inline asm
	fma.rn.f32 %f561, %f4090, %f4095, %f549;
	// end inline asm
	// begin inline asm
	fma.rn.f32 %f565, %f4086, %f4091, %f561;
	// end inline asm
	// begin inline asm
	fma.rn.f32 %f569, %f4090, %f4091, %f557;
	// end inline asm
	// begin inline asm
	fma.rn.f32 %f573, %f4094, %f4095, %f569;
	// end inline asm
	// begin inline asm
	fma.rn.f32 %f577, %f4090, %f4095, %f565;
	// end inline asm
	// begin inline asm
	fma.rn.f32 %f581, %f4086, %f4091, %f577;
	// end inline asm
	// begin inline asm
	fma.rn.f32 %f585, %f4090, %f4091, %f573;
	// end inline asm
	// begin inline asm
	fma.rn.f32 %f589, %f4094, %f4095, %f585;
	// end inline asm
	// begin inline asm
	fma.rn.f32 %f593, %f4090, %f4095, %f581;
	// end inline asm
	// begin inline asm
	fma.rn.f32 %f597, %f4086, %f4091, %f593;
	// end inline asm
	// begin inline asm
	fma.rn.f32 %f601, %f4090, %f4091, %f589;
	// end inline asm
	// begin inline asm
	fma.rn.f32 %f605, %f4094, %f4095, %f601;
	// end inline asm
	// begin inline asm
	fma.rn.f32 %f609, %f4090, %f4095, %f597;
	// end inline asm
	// begin inline asm
	fma.rn.f32 %f613, %f4086, %f4091, %f609;
	// end inline asm
	// begin inline asm
	fma.rn.f32 %f617, %f4090, %f4091, %f605;
	// end inline asm
	// begin inline asm
	fma.rn.f32 %f621, %f4094, %f4095, %f617;
	// end inline asm
	// begin inline asm
	fma.rn.f32 %f625, %f4090, %f4095, %f613;
	// end inline asm
	// begin inline asm
	fma.rn.f32 %f629, %f4086, %f4091, %f625;
	// end inline asm
	// begin inline asm
	fma.rn.f32 %f633, %f4090, %f4091, %f621;
	// end inline asm
	// begin inline asm
	fma.rn.f32 %f637, %f4094, %f4095, %f633;
	// end inline asm
	// begin inline asm
	fma.rn.f32 %f641, %f4090, %f4095, %f629;
	// end inline asm
	// begin inline asm
	fma.rn.f32 %f645, %f4086, %f4091, %f641;
	// end inline asm
	// begin inline asm
	fma.rn.f32 %f649, %f4090, %f4091, %f637;
	// end inline asm
	// begin inline asm
	fma.rn.f32 %f653, %f4094, %f4095, %f649;
	// end inline asm
	// begin inline asm
	fma.rn.f32 %f657, %f4090, %f4095, %f645;
	// end inline asm
	// begin inline asm
	fma.rn.f32 %f661, %f4086, %f4091, %f657;
	// end inline asm
	// begin inline asm
	fma.rn.f32 %f665, %f4090, %f4091, %f653;
	// end inline asm
	// begin inline asm
	fma.rn.f32 %f669, %f4094, %f4095, %f665;
	// end inline asm
	// begin inline asm
	fma.rn.f32 %f673, %f4090, %f4095, %f661;
	// end inline asm
	// begin inline asm
	fma.rn.f32 %f677, %f4086, %f4091, %f673;
	// end inline asm
	// begin inline asm
	fma.rn.f32 %f681, %f4090, %f4091, %f669;
	// end inline asm
	// begin inline asm
	fma.rn.f32 %f685, %f4094, %f4095, %f681;
	// end inline asm
	// begin inline asm
	fma.rn.f32 %f689, %f4090, %f4095, %f677;
	// end inline asm
	// begin inline asm
	fma.rn.f32 %f693, %f4086, %f4091, %f689;
	// end inline asm
	// begin inline asm
	fma.rn.f32 %f697, %f4090, %f4091, %f685;
	// end inline asm
	// begin inline asm
	fma.rn.f32 %f701, %f4094, %f4095, %f697;
	// end inline asm
	// begin inline asm
	fma.rn.f32 %f705, %f4090, %f4095, %f693;
	// end inline asm
	// begin inline asm
	fma.rn.f32 %f709, %f4086, %f4091, %f705;
	// end inline asm
	// begin inline asm
	fma.rn.f32 %f713, %f4090, %f4091, %f701;
	// end inline asm
	// begin inline asm
	fma.rn.f32 %f717, %f4094, %f4095, %f713;
	// end inline asm
	// begin inline asm
	fma.rn.f32 %f721, %f4090, %f4095, %f709;
	// end inline asm
	// begin inline asm
	fma.rn.f32 %f725, %f4086, %f4091, %f721;
	// end inline asm
	// begin inline asm
	fma.rn.f32 %f729, %f4090, %f4091, %f717;
	// end inline asm
	// begin inline asm
	fma.rn.f32 %f733, %f4094, %f4095, %f729;
	// end inline asm
	// begin inline asm
	fma.rn.f32 %f737, %f4090, %f4095, %f725;
	// end inline asm
	// begin inline asm
	fma.rn.f32 %f741, %f4086, %f4091, %f737;
	// end inline asm
	// begin inline asm
	fma.rn.f32 %f745, %f4090, %f4091, %f733;
	// end inline asm
	// begin inline asm
	fma.rn.f32 %f749, %f4094, %f4095, %f745;
	// end inline asm
	// begin inline asm
	fma.rn.f32 %f753, %f4090, %f4095, %f741;
	// end inline asm
	// begin inline asm
	fma.rn.f32 %f757, %f4086, %f4091, %f753;
	// end inline asm
	// begin inline asm
	fma.rn.f32 %f761, %f4090, %f4091, %f749;
	// end inline asm
	// begin inline asm
	fma.rn.f32 %f765, %f4094, %f4095, %f761;
	// end inline asm
	// begin inline asm
	fma.rn.f32 %f769, %f4090, %f4095, %f757;
	// end inline asm
	// begin inline asm
	fma.rn.f32 %f773, %f4086, %f4091, %f769;
	// end inline asm
	// begin inline asm
	fma.rn.f32 %f777, %f4090, %f4091, %f765;
	// end inline asm
	// begin inline asm
	fma.rn.f32 %f781, %f4094, %f4095, %f777;
	// end inline asm
	// begin inline asm
	fma.rn.f32 %f785, %f4090, %f4095, %f773;
	// end inline asm
	// begin inline asm
	fma.rn.f32 %f789, %f4086, %f4091, %f785;
	// end inline asm
	// begin inline asm
	fma.rn.f32 %f793, %f4090, %f4091, %f781;
	// end inline asm
	// begin inline asm
	fma.rn.f32 %f797, %f4094, %f4095, %f793;
	// end inline asm
	// begin inline asm
	fma.rn.f32 %f801, %f4090, %f4095, %f789;
	// end inline asm
	// begin inline asm
	fma.rn.f32 %f805, %f4086, %f4091, %f801;
	// end inline asm
	// begin inline asm
	fma.rn.f32 %f809, %f4090, %f4091, %f797;
	// end inline asm
	// begin inline asm
	fma.rn.f32 %f813, %f4094, %f4095, %f809;
	// end inline asm
	// begin inline asm
	fma.rn.f32 %f817, %f4090, %f4095, %f805;
	// end inline asm
	// begin inline asm
	fma.rn.f32 %f821, %f4086, %f4091, %f817;
	// end inline asm
	// begin inline asm
	fma.rn.f32 %f825, %f4090, %f4091, %f813;
	// end inline asm
	// begin inline asm
	fma.rn.f32 %f829, %f4094, %f4095, %f825;
	// end inline asm
	// begin inline asm
	fma.rn.f32 %f833, %f4090, %f4095, %f821;
	// end inline asm
	// begin inline asm
	fma.rn.f32 %f837, %f4086, %f4091, %f833;
	// end inline asm
	// begin inline asm
	fma.rn.f32 %f841, %f4090, %f4091, %f829;
	// end inline asm
	// begin inline asm
	fma.rn.f32 %f845, %f4094, %f4095, %f841;
	// end inline asm
	// begin inline asm
	fma.rn.f32 %f849, %f4090, %f4095, %f837;
	// end inline asm
	// begin inline asm
	fma.rn.f32 %f853, %f4086, %f4091, %f849;
	// end inline asm
	// begin inline asm
	fma.rn.f32 %f857, %f4090, %f4091, %f845;
	// end inline asm
	// begin inline asm
	fma.rn.f32 %f861, %f4094, %f4095, %f857;
	// end inline asm
	// begin inline asm
	fma.rn.f32 %f865, %f4090, %f4095, %f853;
	// end inline asm
	// begin inline asm
	fma.rn.f32 %f869, %f4086, %f4091, %f865;
	// end inline asm
	// begin inline asm
	fma.rn.f32 %f873, %f4090, %f4091, %f861;
	// end inline asm
	// begin inline asm
	fma.rn.f32 %f877, %f4094, %f4095, %f873;
	// end inline asm
	// begin inline asm
	fma.rn.f32 %f881, %f4090, %f4095, %f869;
	// end inline asm
	// begin inline asm
	fma.rn.f32 %f885, %f4086, %f4091, %f881;
	// end inline asm
	// begin inline asm
	fma.rn.f32 %f889, %f4090, %f4091, %f877;
	// end inline asm
	// begin inline asm
	fma.rn.f32 %f893, %f4094, %f4095, %f889;
	// end inline asm
	// begin inline asm
	fma.rn.f32 %f897, %f4090, %f4095, %f885;
	// end inline asm
	// begin inline asm
	fma.rn.f32 %f901, %f4086, %f4091, %f897;
	// end inline asm
	// begin inline asm
	fma.rn.f32 %f905, %f4090, %f4091, %f893;
	// end inline asm
	// begin inline asm
	fma.rn.f32 %f909, %f4094, %f4095, %f905;
	// end inline asm
	// begin inline asm
	fma.rn.f32 %f913, %f4090, %f4095, %f901;
	// end inline asm
	// begin inline asm
	fma.rn.f32 %f917, %f4086, %f4091, %f913;
	// end inline asm
	// begin inline asm
	fma.rn.f32 %f921, %f4090, %f4091, %f909;
	// end inline asm
	// begin inline asm
	fma.rn.f32 %f925, %f4094, %f4095, %f921;
	// end inline asm
	// begin inline asm
	fma.rn.f32 %f929, %f4090, %f4095, %f917;
	// end inline asm
	// begin inline asm
	fma.rn.f32 %f933, %f4086, %f4091, %f929;
	// end inline asm
	// begin inline asm
	fma.rn.f32 %f937, %f4090, %f4091, %f925;
	// end inline asm
	// begin inline asm
	fma.rn.f32 %f941, %f4094, %f4095, %f937;
	// end inline asm
	// begin inline asm
	fma.rn.f32 %f945, %f4090, %f4095, %f933;
	// end inline asm
	// begin inline asm
	fma.rn.f32 %f949, %f4086, %f4091, %f945;
	// end inline asm
	// begin inline asm
	fma.rn.f32 %f953, %f4090, %f4091, %f941;
	// end inline asm
	// begin inline asm
	fma.rn.f32 %f957, %f4094, %f4095, %f953;
	// end inline asm
	// begin inline asm
	fma.rn.f32 %f961, %f4090, %f4095, %f949;
	// end inline asm
	// begin inline asm
	fma.rn.f32 %f965, %f4086, %f4091, %f961;
	// end inline asm
	// begin inline asm
	fma.rn.f32 %f969, %f4090, %f4091, %f957;
	// end inline asm
	// begin inline asm
	fma.rn.f32 %f973, %f4094, %f4095, %f969;
	// end inline asm
	// begin inline asm
	fma.rn.f32 %f977, %f4090, %f4095, %f965;
	// end inline asm
	// begin inline asm
	fma.rn.f32 %f981, %f4086, %f4091, %f977;
	// end inline asm
	// begin inline asm
	fma.rn.f32 %f985, %f4090, %f4091, %f973;
	// end inline asm
	// begin inline asm
	fma.rn.f32 %f989, %f4094, %f4095, %f985;
	// end inline asm
	// begin inline asm
	fma.rn.f32 %f993, %f4090, %f4095, %f981;
	// end inline asm
	// begin inline asm
	fma.rn.f32 %f997, %f4086, %f4091, %f993;
	// end inline asm
	// begin inline asm
	fma.rn.f32 %f1001, %f4090, %f4091, %f989;
	// end inline asm
	// begin inline asm
	fma.rn.f32 %f1005, %f4094, %f4095, %f1001;
	// end inline asm
	// begin inline asm
	fma.rn.f32 %f1009, %f4090, %f4095, %f997;
	// end inline asm
	// begin inline asm
	fma.rn.f32 %f1013, %f4086, %f4091, %f1009;
	// end inline asm
	// begin inline asm
	fma.rn.f32 %f1017, %f4090, %f4091, %f1005;
	// end inline asm
	// begin inline asm
	fma.rn.f32 %f1021, %f4094, %f4095, %f1017;
	// end inline asm
	// begin inline asm
	fma.rn.f32 %f1025, %f4090, %f4095, %f1013;
	// end inline asm
	// begin inline asm
	fma.rn.f32 %f1029, %f4086, %f4091, %f1025;
	// end inline asm
	// begin inline asm
	fma.rn.f32 %f1033, %f4090, %f4091, %f1021;
	// end inline asm
	// begin inline asm
	fma.rn.f32 %f1037, %f4094, %f4095, %f1033;
	// end inline asm
	// begin inline asm
	fma.rn.f32 %f1041, %f4090, %f4095, %f1029;
	// end inline asm
	// begin inline asm
	fma.rn.f32 %f1045, %f4086, %f4091, %f1041;
	// end inline asm
	// begin inline asm
	fma.rn.f32 %f1049, %f4090, %f4091, %f1037;
	// end inline asm
	// begin inline asm
	fma.rn.f32 %f1053, %f4094, %f4095, %f1049;
	// end inline asm
	// begin inline asm
	fma.rn.f32 %f1057, %f4090, %f4095, %f1045;
	// end inline asm
	// begin inline asm
	fma.rn.f32 %f1061, %f4086, %f4091, %f1057;
	// end inline asm
	// begin inline asm
	fma.rn.f32 %f1065, %f4090, %f4091, %f1053;
	// end inline asm
	// begin inline asm
	fma.rn.f32 %f1069, %f4094, %f4095, %f1065;
	// end inline asm
	// begin inline asm
	fma.rn.f32 %f1073, %f4090, %f4095, %f1061;
	// end inline asm
	// begin inline asm
	fma.rn.f32 %f1077, %f4086, %f4091, %f1073;
	// end inline asm
	// begin inline asm
	fma.rn.f32 %f1081, %f4090, %f4091, %f1069;
	// end inline asm
	// begin inline asm
	fma.rn.f32 %f1085, %f4094, %f4095, %f1081;
	// end inline asm
	// begin inline asm
	fma.rn.f32 %f1089, %f4090, %f4095, %f1077;
	// end inline asm
	// begin inline asm
	fma.rn.f32 %f1093, %f4086, %f4091, %f1089;
	// end inline asm
	// begin inline asm
	fma.rn.f32 %f1097, %f4090, %f4091, %f1085;
	// end inline asm
	// begin inline asm
	fma.rn.f32 %f1101, %f4094, %f4095, %f1097;
	// end inline asm
	// begin inline asm
	fma.rn.f32 %f1105, %f4090, %f4095, %f1093;
	// end inline asm
	// begin inline asm
	fma.rn.f32 %f1109, %f4086, %f4091, %f1105;
	// end inline asm
	// begin inline asm
	fma.rn.f32 %f1113, %f4090, %f4091, %f1101;
	// end inline asm
	// begin inline asm
	fma.rn.f32 %f1117, %f4094, %f4095, %f1113;
	// end inline asm
	// begin inline asm
	fma.rn.f32 %f1121, %f4090, %f4095, %f1109;
	// end inline asm
	// begin inline asm
	fma.rn.f32 %f1125, %f4086, %f4091, %f1121;
	// end inline asm
	// begin inline asm
	fma.rn.f32 %f1129, %f4090, %f4091, %f1117;
	// end inline asm
	// begin inline asm
	fma.rn.f32 %f1133, %f4094, %f4095, %f1129;
	// end inline asm
	// begin inline asm
	fma.rn.f32 %f1137, %f4090, %f4095, %f1125;
	// end inline asm
	// begin inline asm
	fma.rn.f32 %f1141, %f4086, %f4091, %f1137;
	// end inline asm
	// begin inline asm
	fma.rn.f32 %f1145, %f4090, %f4091, %f1133;
	// end inline asm
	// begin inline asm
	fma.rn.f32 %f1149, %f4094, %f4095, %f1145;
	// end inline asm
	// begin inline asm
	fma.rn.f32 %f1153, %f4090, %f4095, %f1141;
	// end inline asm
	// begin inline asm
	fma.rn.f32 %f1157, %f4086, %f4091, %f1153;
	// end inline asm
	// begin inline asm
	fma.rn.f32 %f1161, %f4090, %f4091, %f1149;
	// end inline asm
	// begin inline asm
	fma.rn.f32 %f1165, %f4094, %f4095, %f1161;
	// end inline asm
	// begin inline asm
	fma.rn.f32 %f1169, %f4090, %f4095, %f1157;
	// end inline asm
	// begin inline asm
	fma.rn.f32 %f1173, %f4086, %f4091, %f1169;
	// end inline asm
	// begin inline asm
	fma.rn.f32 %f1177, %f4090, %f4091, %f1165;
	// end inline asm
	// begin inline asm
	fma.rn.f32 %f1181, %f4094, %f4095, %f1177;
	// end inline asm
	// begin inline asm
	fma.rn.f32 %f1185, %f4090, %f4095, %f1173;
	// end inline asm
	// begin inline asm
	fma.rn.f32 %f1189, %f4086, %f4091, %f1185;
	// end inline asm
	// begin inline asm
	fma.rn.f32 %f1193, %f4090, %f4091, %f1181;
	// end inline asm
	// begin inline asm
	fma.rn.f32 %f1197, %f4094, %f4095, %f1193;
	// end inline asm
	// begin inline asm
	fma.rn.f32 %f1201, %f4090, %f4095, %f1189;
	// end inline asm
	// begin inline asm
	fma.rn.f32 %f1205, %f4086, %f4091, %f1201;
	// end inline asm
	// begin inline asm
	fma.rn.f32 %f1209, %f4090, %f4091, %f1197;
	// end inline asm
	// begin inline asm
	fma.rn.f32 %f1213, %f4094, %f4095, %f1209;
	// end inline asm
	// begin inline asm
	fma.rn.f32 %f1217, %f4090, %f4095, %f1205;
	// end inline asm
	// begin inline asm
	fma.rn.f32 %f1221, %f4086, %f4091, %f1217;
	// end inline asm
	// begin inline asm
	fma.rn.f32 %f1225, %f4090, %f4091, %f1213;
	// end inline asm
	// begin inline asm
	fma.rn.f32 %f1229, %f4094, %f4095, %f1225;
	// end inline asm
	// begin inline asm
	fma.rn.f32 %f1233, %f4090, %f4095, %f1221;
	// end inline asm
	// begin inline asm
	fma.rn.f32 %f1237, %f4086, %f4091, %f1233;
	// end inline asm
	// begin inline asm
	fma.rn.f32 %f1241, %f4090, %f4091, %f1229;
	// end inline asm
	// begin inline asm
	fma.rn.f32 %f1245, %f4094, %f4095, %f1241;
	// end inline asm
	// begin inline asm
	fma.rn.f32 %f1249, %f4090, %f4095, %f1237;
	// end inline asm
	// begin inline asm
	fma.rn.f32 %f1253, %f4086, %f4091, %f1249;
	// end inline asm
	// begin inline asm
	fma.rn.f32 %f1257, %f4090, %f4091, %f1245;
	// end inline asm
	// begin inline asm
	fma.rn.f32 %f1261, %f4094, %f4095, %f1257;
	// end inline asm
	// begin inline asm
	fma.rn.f32 %f1265, %f4090, %f4095, %f1253;
	// end inline asm
	// begin inline asm
	fma.rn.f32 %f1269, %f4086, %f4091, %f1265;
	// end inline asm
	// begin inline asm
	fma.rn.f32 %f1273, %f4090, %f4091, %f1261;
	// end inline asm
	// begin inline asm
	fma.rn.f32 %f1277, %f4094, %f4095, %f1273;
	// end inline asm
	// begin inline asm
	fma.rn.f32 %f1281, %f4090, %f4095, %f1269;
	// end inline asm
	// begin inline asm
	fma.rn.f32 %f1285, %f4086, %f4091, %f1281;
	// end inline asm
	// begin inline asm
	fma.rn.f32 %f1289, %f4090, %f4091, %f1277;
	// end inline asm
	// begin inline asm
	fma.rn.f32 %f1293, %f4094, %f4095, %f1289;
	// end inline asm
	// begin inline asm
	fma.rn.f32 %f1297, %f4090, %f4095, %f1285;
	// end inline asm
	// begin inline asm
	fma.rn.f32 %f1301, %f4086, %f4091, %f1297;
	// end inline asm
	// begin inline asm
	fma.rn.f32 %f1305, %f4090, %f4091, %f1293;
	// end inline asm
	// begin inline asm
	fma.rn.f32 %f1309, %f4094, %f4095, %f1305;
	// end inline asm
	// begin inline asm
	fma.rn.f32 %f1313, %f4090, %f4095, %f1301;
	// end inline asm
	// begin inline asm
	fma.rn.f32 %f1317, %f4086, %f4091, %f1313;
	// end inline asm
	// begin inline asm
	fma.rn.f32 %f1321, %f4090, %f4091, %f1309;
	// end inline asm
	// begin inline asm
	fma.rn.f32 %f1325, %f4094, %f4095, %f1321;
	// end inline asm
	// begin inline asm
	fma.rn.f32 %f1329, %f4090, %f4095, %f1317;
	// end inline asm
	// begin inline asm
	fma.rn.f32 %f1333, %f4086, %f4091, %f1329;
	// end inline asm
	// begin inline asm
	fma.rn.f32 %f1337, %f4090, %f4091, %f1325;
	// end inline asm
	// begin inline asm
	fma.rn.f32 %f1341, %f4094, %f4095, %f1337;
	// end inline asm
	// begin inline asm
	fma.rn.f32 %f1345, %f4090, %f4095, %f1333;
	// end inline asm
	// begin inline asm
	fma.rn.f32 %f1349, %f4086, %f4091, %f1345;
	// end inline asm
	// begin inline asm
	fma.rn.f32 %f1353, %f4090, %f4091, %f1341;
	// end inline asm
	// begin inline asm
	fma.rn.f32 %f1357, %f4094, %f4095, %f1353;
	// end inline asm
	// begin inline asm
	fma.rn.f32 %f1361, %f4090, %f4095, %f1349;
	// end inline asm
	// begin inline asm
	fma.rn.f32 %f1365, %f4086, %f4091, %f1361;
	// end inline asm
	// begin inline asm
	fma.rn.f32 %f1369, %f4090, %f4091, %f1357;
	// end inline asm
	// begin inline asm
	fma.rn.f32 %f1373, %f4094, %f4095, %f1369;
	// end inline asm
	// begin inline asm
	fma.rn.f32 %f1377, %f4090, %f4095, %f1365;
	// end inline asm
	// begin inline asm
	fma.rn.f32 %f1381, %f4086, %f4091, %f1377;
	// end inline asm
	// begin inline asm
	fma.rn.f32 %f1385, %f4090, %f4091, %f1373;
	// end inline asm
	// begin inline asm
	fma.rn.f32 %f1389, %f4094, %f4095, %f1385;
	// end inline asm
	// begin inline asm
	fma.rn.f32 %f1393, %f4090, %f4095, %f1381;
	// end inline asm
	// begin inline asm
	fma.rn.f32 %f1397, %f4086, %f4091, %f1393;
	// end inline asm
	// begin inline asm
	fma.rn.f32 %f1401, %f4090, %f4091, %f1389;
	// end inline asm
	// begin inline asm
	fma.rn.f32 %f1405, %f4094, %f4095, %f1401;
	// end inline asm
	// begin inline asm
	fma.rn.f32 %f1409, %f4090, %f4095, %f1397;
	// end inline asm
	// begin inline asm
	fma.rn.f32 %f1413, %f4086, %f4091, %f1409;
	// end inline asm
	// begin inline asm
	fma.rn.f32 %f1417, %f4090, %f4091, %f1405;
	// end inline asm
	// begin inline asm
	fma.rn.f32 %f1421, %f4094, %f4095, %f1417;
	// end inline asm
	// begin inline asm
	fma.rn.f32 %f1425, %f4090, %f4095, %f1413;
	// end inline asm
	// begin inline asm
	fma.rn.f32 %f1429, %f4086, %f4091, %f1425;
	// end inline asm
	// begin inline asm
	fma.rn.f32 %f1433, %f4090, %f4091, %f1421;
	// end inline asm
	// begin inline asm
	fma.rn.f32 %f1437, %f4094, %f4095, %f1433;
	// end inline asm
	// begin inline asm
	fma.rn.f32 %f1441, %f4090, %f4095, %f1429;
	// end inline asm
	// begin inline asm
	fma.rn.f32 %f1445, %f4086, %f4091, %f1441;
	// end inline asm
	// begin inline asm
	fma.rn.f32 %f1449, %f4090, %f4091, %f1437;
	// end inline asm
	// begin inline asm
	fma.rn.f32 %f1453, %f4094, %f4095, %f1449;
	// end inline asm
	// begin inline asm
	fma.rn.f32 %f1457, %f4090, %f4095, %f1445;
	// end inline asm
	// begin inline asm
	fma.rn.f32 %f1461, %f4086, %f4091, %f1457;
	// end inline asm
	// begin inline asm
	fma.rn.f32 %f1465, %f4090, %f4091, %f1453;
	// end inline asm
	// begin inline asm
	fma.rn.f32 %f1469, %f4094, %f4095, %f1465;
	// end inline asm
	// begin inline asm
	fma.rn.f32 %f1473, %f4090, %f4095, %f1461;
	// end inline asm
	// begin inline asm
	fma.rn.f32 %f1477, %f4086, %f4091, %f1473;
	// end inline asm
	// begin inline asm
	fma.rn.f32 %f1481, %f4090, %f4091, %f1469;
	// end inline asm
	// begin inline asm
	fma.rn.f32 %f1485, %f4094, %f4095, %f1481;
	// end inline asm
	// begin inline asm
	fma.rn.f32 %f1489, %f4090, %f4095, %f1477;
	// end inline asm
	// begin inline asm
	fma.rn.f32 %f1493, %f4086, %f4091, %f1489;
	// end inline asm
	// begin inline asm
	fma.rn.f32 %f1497, %f4090, %f4091, %f1485;
	// end inline asm
	// begin inline asm
	fma.rn.f32 %f1501, %f4094, %f4095, %f1497;
	// end inline asm
	// begin inline asm
	fma.rn.f32 %f1505, %f4090, %f4095, %f1493;
	// end inline asm
	// begin inline asm
	fma.rn.f32 %f1509, %f4086, %f4091, %f1505;
	// end inline asm
	// begin inline asm
	fma.rn.f32 %f1513, %f4090, %f4091, %f1501;
	// end inline asm
	// begin inline asm
	fma.rn.f32 %f1517, %f4094, %f4095, %f1513;
	// end inline asm
	// begin inline asm
	fma.rn.f32 %f1521, %f4090, %f4095, %f1509;
	// end inline asm
	// begin inline asm
	fma.rn.f32 %f1525, %f4086, %f4091, %f1521;
	// end inline asm
	// begin inline asm
	fma.rn.f32 %f1529, %f4090, %f4091, %f1517;
	// end inline asm
	// begin inline asm
	fma.rn.f32 %f1533, %f4094, %f4095, %f1529;
	// end inline asm
	// begin inline asm
	fma.rn.f32 %f1537, %f4090, %f4095, %f1525;
	// end inline asm
	// begin inline asm
	fma.rn.f32 %f1541, %f4086, %f4091, %f1537;
	// end inline asm
	// begin inline asm
	fma.rn.f32 %f1545, %f4090, %f4091, %f1533;
	// end inline asm
	// begin inline asm
	fma.rn.f32 %f1549, %f4094, %f4095, %f1545;
	// end inline asm
	// begin inline asm
	fma.rn.f32 %f1553, %f4090, %f4095, %f1541;
	// end inline asm
	// begin inline asm
	fma.rn.f32 %f1557, %f4086, %f4091, %f1553;
	// end inline asm
	// begin inline asm
	fma.rn.f32 %f1561, %f4090, %f4091, %f1549;
	// end inline asm
	// begin inline asm
	fma.rn.f32 %f1565, %f4094, %f4095, %f1561;
	// end inline asm
	// begin inline asm
	fma.rn.f32 %f1569, %f4090, %f4095, %f1557;
	// end inline asm
	// begin inline asm
	fma.rn.f32 %f1573, %f4086, %f4091, %f1569;
	// end inline asm
	// begin inline asm
	fma.rn.f32 %f1577, %f4090, %f4091, %f1565;
	// end inline asm
	// begin inline asm
	fma.rn.f32 %f1581, %f4094, %f4095, %f1577;
	// end inline asm
	// begin inline asm
	fma.rn.f32 %f1585, %f4090, %f4095, %f1573;
	// end inline asm
	// begin inline asm
	fma.rn.f32 %f1589, %f4086, %f4091, %f1585;
	// end inline asm
	// begin inline asm
	fma.rn.f32 %f1593, %f4090, %f4091, %f1581;
	// end inline asm
	// begin inline asm
	fma.rn.f32 %f1597, %f4094, %f4095, %f1593;
	// end inline asm
	// begin inline asm
	fma.rn.f32 %f1601, %f4090, %f4095, %f1589;
	// end inline asm
	// begin inline asm
	fma.rn.f32 %f1605, %f4086, %f4091, %f1601;
	// end inline asm
	// begin inline asm
	fma.rn.f32 %f1609, %f4090, %f4091, %f1597;
	// end inline asm
	// begin inline asm
	fma.rn.f32 %f1613, %f4094, %f4095, %f1609;
	// end inline asm
	// begin inline asm
	fma.rn.f32 %f1617, %f4090, %f4095, %f1605;
	// end inline asm
	// begin inline asm
	fma.rn.f32 %f1621, %f4086, %f4091, %f1617;
	// end inline asm
	// begin inline asm
	fma.rn.f32 %f1625, %f4090, %f4091, %f1613;
	// end inline asm
	// begin inline asm
	fma.rn.f32 %f1629, %f4094, %f4095, %f1625;
	// end inline asm
	// begin inline asm
	fma.rn.f32 %f1633, %f4090, %f4095, %f1621;
	// end inline asm
	// begin inline asm
	fma.rn.f32 %f1637, %f4086, %f4091, %f1633;
	// end inline asm
	// begin inline asm
	fma.rn.f32 %f1641, %f4090, %f4091, %f1629;
	// end inline asm
	// begin inline asm
	fma.rn.f32 %f1645, %f4094, %f4095, %f1641;
	// end inline asm
	// begin inline asm
	fma.rn.f32 %f1649, %f4090, %f4095, %f1637;
	// end inline asm
	// begin inline asm
	fma.rn.f32 %f1653, %f4086, %f4091, %f1649;
	// end inline asm
	// begin inline asm
	fma.rn.f32 %f1657, %f4090, %f4091, %f1645;
	// end inline asm
	// begin inline asm
	fma.rn.f32 %f1661, %f4094, %f4095, %f1657;
	// end inline asm
	// begin inline asm
	fma.rn.f32 %f1665, %f4090, %f4095, %f1653;
	// end inline asm
	// begin inline asm
	fma.rn.f32 %f1669, %f4086, %f4091, %f1665;
	// end inline asm
	// begin inline asm
	fma.rn.f32 %f1673, %f4090, %f4091, %f1661;
	// end inline asm
	// begin inline asm
	fma.rn.f32 %f1677, %f4094, %f4095, %f1673;
	// end inline asm
	// begin inline asm
	fma.rn.f32 %f1681, %f4090, %f4095, %f1669;
	// end inline asm
	// begin inline asm
	fma.rn.f32 %f1685, %f4086, %f4091, %f1681;
	// end inline asm
	// begin inline asm
	fma.rn.f32 %f1689, %f4090, %f4091, %f1677;
	// end inline asm
	// begin inline asm
	fma.rn.f32 %f1693, %f4094, %f4095, %f1689;
	// end inline asm
	// begin inline asm
	fma.rn.f32 %f1697, %f4090, %f4095, %f1685;
	// end inline asm
	// begin inline asm
	fma.rn.f32 %f1701, %f4086, %f4091, %f1697;
	// end inline asm
	// begin inline asm
	fma.rn.f32 %f1705, %f4090, %f4091, %f1693;
	// end inline asm
	// begin inline asm
	fma.rn.f32 %f1709, %f4094, %f4095, %f1705;
	// end inline asm
	// begin inline asm
	fma.rn.f32 %f1713, %f4090, %f4095, %f1701;
	// end inline asm
	// begin inline asm
	fma.rn.f32 %f1717, %f4086, %f4091, %f1713;
	// end inline asm
	// begin inline asm
	fma.rn.f32 %f1721, %f4090, %f4091, %f1709;
	// end inline asm
	// begin inline asm
	fma.rn.f32 %f1725, %f4094, %f4095, %f1721;
	// end inline asm
	// begin inline asm
	fma.rn.f32 %f1729, %f4090, %f4095, %f1717;
	// end inline asm
	// begin inline asm
	fma.rn.f32 %f1733, %f4086, %f4091, %f1729;
	// end inline asm
	// begin inline asm
	fma.rn.f32 %f1737, %f4090, %f4091, %f1725;
	// end inline asm
	// begin inline asm
	fma.rn.f32 %f1741, %f4094, %f4095, %f1737;
	// end inline asm
	// begin inline asm
	fma.rn.f32 %f1745, %f4090, %f4095, %f1733;
	// end inline asm
	// begin inline asm
	fma.rn.f32 %f1749, %f4086, %f4091, %f1745;
	// end inline asm
	// begin inline asm
	fma.rn.f32 %f1753, %f4090, %f4091, %f1741;
	// end inline asm
	// begin inline asm
	fma.rn.f32 %f1757, %f4094, %f4095, %f1753;
	// end inline asm
	// begin inline asm
	fma.rn.f32 %f1761, %f4090, %f4095, %f1749;
	// end inline asm
	// begin inline asm
	fma.rn.f32 %f1765, %f4086, %f4091, %f1761;
	// end inline asm
	// begin inline asm
	fma.rn.f32 %f1769, %f4090, %f4091, %f1757;
	// end inline asm
	// begin inline asm
	fma.rn.f32 %f1773, %f4094, %f4095, %f1769;
	// end inline asm
	// begin inline asm
	fma.rn.f32 %f1777, %f4090, %f4095, %f1765;
	// end inline asm
	// begin inline asm
	fma.rn.f32 %f1781, %f4086, %f4091, %f1777;
	// end inline asm
	// begin inline asm
	fma.rn.f32 %f1785, %f4090, %f4091, %f1773;
	// end inline asm
	// begin inline asm
	fma.rn.f32 %f1789, %f4094, %f4095, %f1785;
	// end inline asm
	// begin inline asm
	fma.rn.f32 %f1793, %f4090, %f4095, %f1781;
	// end inline asm
	// begin inline asm
	fma.rn.f32 %f1797, %f4086, %f4091, %f1793;
	// end inline asm
	// begin inline asm
	fma.rn.f32 %f1801, %f4090, %f4091, %f1789;
	// end inline asm
	// begin inline asm
	fma.rn.f32 %f1805, %f4094, %f4095, %f1801;
	// end inline asm
	// begin inline asm
	fma.rn.f32 %f1809, %f4090, %f4095, %f1797;
	// end inline asm
	// begin inline asm
	fma.rn.f32 %f1813, %f4086, %f4091, %f1809;
	// end inline asm
	// begin inline asm
	fma.rn.f32 %f1817, %f4090, %f4091, %f1805;
	// end inline asm
	// begin inline asm
	fma.rn.f32 %f1821, %f4094, %f4095, %f1817;
	// end inline asm
	// begin inline asm
	fma.rn.f32 %f1825, %f4090, %f4095, %f1813;
	// end inline asm
	// begin inline asm
	fma.rn.f32 %f1829, %f4086, %f4091, %f1825;
	// end inline asm
	// begin inline asm
	fma.rn.f32 %f1833, %f4090, %f4091, %f1821;
	// end inline asm
	// begin inline asm
	fma.rn.f32 %f1837, %f4094, %f4095, %f1833;
	// end inline asm
	// begin inline asm
	fma.rn.f32 %f1841, %f4090, %f4095, %f1829;
	// end inline asm
	// begin inline asm
	fma.rn.f32 %f1845, %f4086, %f4091, %f1841;
	// end inline asm
	// begin inline asm
	fma.rn.f32 %f1849, %f4090, %f4091, %f1837;
	// end inline asm
	// begin inline asm
	fma.rn.f32 %f1853, %f4094, %f4095, %f1849;
	// end inline asm
	// begin inline asm
	fma.rn.f32 %f1857, %f4090, %f4095, %f1845;
	// end inline asm
	// begin inline asm
	fma.rn.f32 %f1861, %f4086, %f4091, %f1857;
	// end inline asm
	// begin inline asm
	fma.rn.f32 %f1865, %f4090, %f4091, %f1853;
	// end inline asm
	// begin inline asm
	fma.rn.f32 %f1869, %f4094, %f4095, %f1865;
	// end inline asm
	// begin inline asm
	fma.rn.f32 %f1873, %f4090, %f4095, %f1861;
	// end inline asm
	// begin inline asm
	fma.rn.f32 %f1877, %f4086, %f4091, %f1873;
	// end inline asm
	// begin inline asm
	fma.rn.f32 %f1881, %f4090, %f4091, %f1869;
	// end inline asm
	// begin inline asm
	fma.rn.f32 %f1885, %f4094, %f4095, %f1881;
	// end inline asm
	// begin inline asm
	fma.rn.f32 %f1889, %f4090, %f4095, %f1877;
	// end inline asm
	// begin inline asm
	fma.rn.f32 %f1893, %f4086, %f4091, %f1889;
	// end inline asm
	// begin inline asm
	fma.rn.f32 %f1897, %f4090, %f4091, %f1885;
	// end inline asm
	// begin inline asm
	fma.rn.f32 %f1901, %f4094, %f4095, %f1897;
	// end inline asm
	// begin inline asm
	fma.rn.f32 %f1905, %f4090, %f4095, %f1893;
	// end inline asm
	// begin inline asm
	fma.rn.f32 %f1909, %f4086, %f4091, %f1905;
	// end inline asm
	// begin inline asm
	fma.rn.f32 %f1913, %f4090, %f4091, %f1901;
	// end inline asm
	// begin inline asm
	fma.rn.f32 %f1917, %f4094, %f4095, %f1913;
	// end inline asm
	// begin inline asm
	fma.rn.f32 %f1921, %f4090, %f4095, %f1909;
	// end inline asm
	// begin inline asm
	fma.rn.f32 %f1925, %f4086, %f4091, %f1921;
	// end inline asm
	// begin inline asm
	fma.rn.f32 %f1929, %f4090, %f4091, %f1917;
	// end inline asm
	// begin inline asm
	fma.rn.f32 %f1933, %f4094, %f4095, %f1929;
	// end inline asm
	// begin inline asm
	fma.rn.f32 %f1937, %f4090, %f4095, %f1925;
	// end inline asm
	// begin inline asm
	fma.rn.f32 %f1941, %f4086, %f4091, %f1937;
	// end inline asm
	// begin inline asm
	fma.rn.f32 %f1945, %f4090, %f4091, %f1933;
	// end inline asm
	// begin inline asm
	fma.rn.f32 %f1949, %f4094, %f4095, %f1945;
	// end inline asm
	// begin inline asm
	fma.rn.f32 %f1953, %f4090, %f4095, %f1941;
	// end inline asm
	// begin inline asm
	fma.rn.f32 %f1957, %f4086, %f4091, %f1953;
	// end inline asm
	// begin inline asm
	fma.rn.f32 %f1961, %f4090, %f4091, %f1949;
	// end inline asm
	// begin inline asm
	fma.rn.f32 %f1965, %f4094, %f4095, %f1961;
	// end inline asm
	// begin inline asm
	fma.rn.f32 %f1969, %f4090, %f4095, %f1957;
	// end inline asm
	// begin inline asm
	fma.rn.f32 %f1973, %f4086, %f4091, %f1969;
	// end inline asm
	// begin inline asm
	fma.rn.f32 %f1977, %f4090, %f4091, %f1965;
	// end inline asm
	// begin inline asm
	fma.rn.f32 %f1981, %f4094, %f4095, %f1977;
	// end inline asm
	// begin inline asm
	fma.rn.f32 %f1985, %f4090, %f4095, %f1973;
	// end inline asm
	// begin inline asm
	fma.rn.f32 %f1989, %f4086, %f4091, %f1985;
	// end inline asm
	// begin inline asm
	fma.rn.f32 %f1993, %f4090, %f4091, %f1981;
	// end inline asm
	// begin inline asm
	fma.rn.f32 %f1997, %f4094, %f4095, %f1993;
	// end inline asm
	// begin inline asm
	fma.rn.f32 %f2001, %f4090, %f4095, %f1989;
	// end inline asm
	// begin inline asm
	fma.rn.f32 %f2005, %f4086, %f4091, %f2001;
	// end inline asm
	// begin inline asm
	fma.rn.f32 %f2009, %f4090, %f4091, %f1997;
	// end inline asm
	// begin inline asm
	fma.rn.f32 %f2013, %f4094, %f4095, %f2009;
	// end inline asm
	// begin inline asm
	fma.rn.f32 %f2017, %f4090, %f4095, %f2005;
	// end inline asm
	// begin inline asm
	fma.rn.f32 %f2021, %f4086, %f4091, %f2017;
	// end inline asm
	// begin inline asm
	fma.rn.f32 %f2025, %f4090, %f4091, %f2013;
	// end inline asm
	// begin inline asm
	fma.rn.f32 %f2029, %f4094, %f4095, %f2025;
	// end inline asm
	// begin inline asm
	fma.rn.f32 %f2033, %f4090, %f4095, %f2021;
	// end inline asm
	// begin inline asm
	fma.rn.f32 %f2037, %f4086, %f4091, %f2033;
	// end inline asm
	// begin inline asm
	fma.rn.f32 %f2041, %f4090, %f4091, %f2029;
	// end inline asm
	// begin inline asm
	fma.rn.f32 %f2045, %f4094, %f4095, %f2041;
	// end inline asm
	// begin inline asm
	fma.rn.f32 %f2049, %f4090, %f4095, %f2037;
	// end inline asm
	// begin inline asm
	fma.rn.f32 %f2053, %f4086, %f4091, %f2049;
	// end inline asm
	// begin inline asm
	fma.rn.f32 %f2057, %f4090, %f4091, %f2045;
	// end inline asm
	// begin inline asm
	fma.rn.f32 %f2061, %f4094, %f4095, %f2057;
	// end inline asm
	// begin inline asm
	fma.rn.f32 %f2065, %f4090, %f4095, %f2053;
	// end inline asm
	// begin inline asm
	fma.rn.f32 %f2069, %f4086, %f4091, %f2065;
	// end inline asm
	// begin inline asm
	fma.rn.f32 %f2073, %f4090, %f4091, %f2061;
	// end inline asm
	// begin inline asm
	fma.rn.f32 %f2077, %f4094, %f4095, %f2073;
	// end inline asm
	// begin inline asm
	fma.rn.f32 %f2081, %f4090, %f4095, %f2069;
	// end inline asm
	// begin inline asm
	fma.rn.f32 %f2085, %f4086, %f4091, %f2081;
	// end inline asm
	// begin inline asm
	fma.rn.f32 %f2089, %f4090, %f4091, %f2077;
	// end inline asm
	// begin inline asm
	fma.rn.f32 %f2093, %f4094, %f4095, %f2089;
	// end inline asm
	// begin inline asm
	fma.rn.f32 %f2097, %f4090, %f4095, %f2085;
	// end inline asm
	// begin inline asm
	fma.rn.f32 %f2101, %f4086, %f4091, %f2097;
	// end inline asm
	// begin inline asm
	fma.rn.f32 %f2105, %f4090, %f4091, %f2093;
	// end inline asm
	// begin inline asm
	fma.rn.f32 %f2109, %f4094, %f4095, %f2105;
	// end inline asm
	// begin inline asm
	fma.rn.f32 %f2113, %f4090, %f4095, %f2101;
	// end inline asm
	// begin inline asm
	fma.rn.f32 %f2117, %f4086, %f4091, %f2113;
	// end inline asm
	// begin inline asm
	fma.rn.f32 %f2121, %f4090, %f4091, %f2109;
	// end inline asm
	// begin inline asm
	fma.rn.f32 %f2125, %f4094, %f4095, %f2121;
	// end inline asm
	// begin inline asm
	fma.rn.f32 %f2129, %f4090, %f4095, %f2117;
	// end inline asm
	// begin inline asm
	fma.rn.f32 %f2133, %f4086, %f4091, %f2129;
	// end inline asm
	// begin inline asm
	fma.rn.f32 %f2137, %f4090, %f4091, %f2125;
	// end inline asm
	// begin inline asm
	fma.rn.f32 %f2141, %f4094, %f4095, %f2137;
	// end inline asm
	// begin inline asm
	fma.rn.f32 %f2145, %f4090, %f4095, %f2133;
	// end inline asm
	// begin inline asm
	fma.rn.f32 %f2149, %f4086, %f4091, %f2145;
	// end inline asm
	// begin inline asm
	fma.rn.f32 %f2153, %f4090, %f4091, %f2141;
	// end inline asm
	// begin inline asm
	fma.rn.f32 %f2157, %f4094, %f4095, %f2153;
	// end inline asm
	// begin inline asm
	fma.rn.f32 %f2161, %f4090, %f4095, %f2149;
	// end inline asm
	// begin inline asm
	fma.rn.f32 %f2165, %f4086, %f4091, %f2161;
	// end inline asm
	// begin inline asm
	fma.rn.f32 %f2169, %f4090, %f4091, %f2157;
	// end inline asm
	// begin inline asm
	fma.rn.f32 %f2173, %f4094, %f4095, %f2169;
	// end inline asm
	// begin inline asm
	fma.rn.f32 %f2177, %f4090, %f4095, %f2165;
	// end inline asm
	// begin inline asm
	fma.rn.f32 %f2181, %f4086, %f4091, %f2177;
	// end inline asm
	// begin inline asm
	fma.rn.f32 %f2185, %f4090, %f4091, %f2173;
	// end inline asm
	// begin inline asm
	fma.rn.f32 %f2189, %f4094, %f4095, %f2185;
	// end inline asm
	// begin inline asm
	fma.rn.f32 %f2193, %f4090, %f4095, %f2181;
	// end inline asm
	// begin inline asm
	fma.rn.f32 %f2197, %f4086, %f4091, %f2193;
	// end inline asm
	// begin inline asm
	fma.rn.f32 %f2201, %f4090, %f4091, %f2189;
	// end inline asm
	// begin inline asm
	fma.rn.f32 %f2205, %f4094, %f4095, %f2201;
	// end inline asm
	// begin inline asm
	fma.rn.f32 %f2209, %f4090, %f4095, %f2197;
	// end inline asm
	// begin inline asm
	fma.rn.f32 %f2213, %f4086, %f4091, %f2209;
	// end inline asm
	// begin inline asm
	fma.rn.f32 %f2217, %f4090, %f4091, %f2205;
	// end inline asm
	// begin inline asm
	fma.rn.f32 %f2221, %f4094, %f4095, %f2217;
	// end inline asm
	// begin inline asm
	fma.rn.f32 %f2225, %f4090, %f4095, %f2213;
	// end inline asm
	// begin inline asm
	fma.rn.f32 %f2229, %f4086, %f4091, %f2225;
	// end inline asm
	// begin inline asm
	fma.rn.f32 %f2233, %f4090, %f4091, %f2221;
	// end inline asm
	// begin inline asm
	fma.rn.f32 %f2237, %f4094, %f4095, %f2233;
	// end inline asm
	// begin inline asm
	fma.rn.f32 %f2241, %f4090, %f4095, %f2229;
	// end inline asm
	// begin inline asm
	fma.rn.f32 %f2245, %f4086, %f4091, %f2241;
	// end inline asm
	// begin inline asm
	fma.rn.f32 %f2249, %f4090, %f4091, %f2237;
	// end inline asm
	// begin inline asm
	fma.rn.f32 %f2253, %f4094, %f4095, %f2249;
	// end inline asm
	// begin inline asm
	fma.rn.f32 %f2257, %f4090, %f4095, %f2245;
	// end inline asm
	// begin inline asm
	fma.rn.f32 %f2261, %f4086, %f4091, %f2257;
	// end inline asm
	// begin inline asm
	fma.rn.f32 %f2265, %f4090, %f4091, %f2253;
	// end inline asm
	// begin inline asm
	fma.rn.f32 %f2269, %f4094, %f4095, %f2265;
	// end inline asm
	// begin inline asm
	fma.rn.f32 %f2273, %f4090, %f4095, %f2261;
	// end inline asm
	// begin inline asm
	fma.rn.f32 %f2277, %f4086, %f4091, %f2273;
	// end inline asm
	// begin inline asm
	fma.rn.f32 %f2281, %f4090, %f4091, %f2269;
	// end inline asm
	// begin inline asm
	fma.rn.f32 %f2285, %f4094, %f4095, %f2281;
	// end inline asm
	// begin inline asm
	fma.rn.f32 %f2289, %f4090, %f4095, %f2277;
	// end inline asm
	// begin inline asm
	fma.rn.f32 %f2293, %f4086, %f4091, %f2289;
	// end inline asm
	// begin inline asm
	fma.rn.f32 %f2297, %f4090, %f4091, %f2285;
	// end inline asm
	// begin inline asm
	fma.rn.f32 %f2301, %f4094, %f4095, %f2297;
	// end inline asm
	// begin inline asm
	fma.rn.f32 %f2305, %f4090, %f4095, %f2293;
	// end inline asm
	// begin inline asm
	fma.rn.f32 %f2309, %f4086, %f4091, %f2305;
	// end inline asm
	// begin inline asm
	fma.rn.f32 %f2313, %f4090, %f4091, %f2301;
	// end inline asm
	// begin inline asm
	fma.rn.f32 %f2317, %f4094, %f4095, %f2313;
	// end inline asm
	// begin inline asm
	fma.rn.f32 %f2321, %f4090, %f4095, %f2309;
	// end inline asm
	// begin inline asm
	fma.rn.f32 %f2325, %f4086, %f4091, %f2321;
	// end inline asm
	// begin inline asm
	fma.rn.f32 %f2329, %f4090, %f4091, %f2317;
	// end inline asm
	// begin inline asm
	fma.rn.f32 %f2333, %f4094, %f4095, %f2329;
	// end inline asm
	// begin inline asm
	fma.rn.f32 %f2337, %f4090, %f4095, %f2325;
	// end inline asm
	// begin inline asm
	fma.rn.f32 %f2341, %f4086, %f4091, %f2337;
	// end inline asm
	// begin inline asm
	fma.rn.f32 %f2345, %f4090, %f4091, %f2333;
	// end inline asm
	// begin inline asm
	fma.rn.f32 %f2349, %f4094, %f4095, %f2345;
	// end inline asm
	// begin inline asm
	fma.rn.f32 %f2353, %f4090, %f4095, %f2341;
	// end inline asm
	// begin inline asm
	fma.rn.f32 %f2357, %f4086, %f4091, %f2353;
	// end inline asm
	// begin inline asm
	fma.rn.f32 %f2361, %f4090, %f4091, %f2349;
	// end inline asm
	// begin inline asm
	fma.rn.f32 %f2365, %f4094, %f4095, %f2361;
	// end inline asm
	// begin inline asm
	fma.rn.f32 %f2369, %f4090, %f4095, %f2357;
	// end inline asm
	// begin inline asm
	fma.rn.f32 %f2373, %f4086, %f4091, %f2369;
	// end inline asm
	// begin inline asm
	fma.rn.f32 %f2377, %f4090, %f4091, %f2365;
	// end inline asm
	// begin inline asm
	fma.rn.f32 %f2381, %f4094, %f4095, %f2377;
	// end inline asm
	// begin inline asm
	fma.rn.f32 %f2385, %f4090, %f4095, %f2373;
	// end inline asm
	// begin inline asm
	fma.rn.f32 %f2389, %f4086, %f4091, %f2385;
	// end inline asm
	// begin inline asm
	fma.rn.f32 %f2393, %f4090, %f4091, %f2381;
	// end inline asm
	// begin inline asm
	fma.rn.f32 %f2397, %f4094, %f4095, %f2393;
	// end inline asm
	// begin inline asm
	fma.rn.f32 %f2401, %f4090, %f4095, %f2389;
	// end inline asm
	// begin inline asm
	fma.rn.f32 %f2405, %f4086, %f4091, %f2401;
	// end inline asm
	// begin inline asm
	fma.rn.f32 %f2409, %f4090, %f4091, %f2397;
	// end inline asm
	// begin inline asm
	fma.rn.f32 %f2413, %f4094, %f4095, %f2409;
	// end inline asm
	// begin inline asm
	fma.rn.f32 %f2417, %f4090, %f4095, %f2405;
	// end inline asm
	// begin inline asm
	fma.rn.f32 %f2421, %f4086, %f4091, %f2417;
	// end inline asm
	// begin inline asm
	fma.rn.f32 %f2425, %f4090, %f4091, %f2413;
	// end inline asm
	// begin inline asm
	fma.rn.f32 %f2429, %f4094, %f4095, %f2425;
	// end inline asm
	// begin inline asm
	fma.rn.f32 %f2433, %f4090, %f4095, %f2421;
	// end inline asm
	// begin inline asm
	fma.rn.f32 %f2437, %f4086, %f4091, %f2433;
	// end inline asm
	// begin inline asm
	fma.rn.f32 %f2441, %f4090, %f4091, %f2429;
	// end inline asm
	// begin inline asm
	fma.rn.f32 %f2445, %f4094, %f4095, %f2441;
	// end inline asm
	// begin inline asm
	fma.rn.f32 %f2449, %f4090, %f4095, %f2437;
	// end inline asm
	// begin inline asm
	fma.rn.f32 %f2453, %f4086, %f4091, %f2449;
	// end inline asm
	// begin inline asm
	fma.rn.f32 %f2457, %f4090, %f4091, %f2445;
	// end inline asm
	// begin inline asm
	fma.rn.f32 %f2461, %f4094, %f4095, %f2457;
	// end inline asm
	// begin inline asm
	fma.rn.f32 %f2465, %f4090, %f4095, %f2453;
	// end inline asm
	// begin inline asm
	fma.rn.f32 %f2469, %f4086, %f4091, %f2465;
	// end inline asm
	// begin inline asm
	fma.rn.f32 %f2473, %f4090, %f4091, %f2461;
	// end inline asm
	// begin inline asm
	fma.rn.f32 %f2477, %f4094, %f4095, %f2473;
	// end inline asm
	// begin inline asm
	fma.rn.f32 %f2481, %f4090, %f4095, %f2469;
	// end inline asm
	// begin inline asm
	fma.rn.f32 %f2485, %f4086, %f4091, %f2481;
	// end inline asm
	// begin inline asm
	fma.rn.f32 %f2489, %f4090, %f4091, %f2477;
	// end inline asm
	// begin inline asm
	fma.rn.f32 %f2493, %f4094, %f4095, %f2489;
	// end inline asm
	// begin inline asm
	fma.rn.f32 %f2497, %f4090, %f4095, %f2485;
	// end inline asm
	// begin inline asm
	fma.rn.f32 %f2501, %f4086, %f4091, %f2497;
	// end inline asm
	// begin inline asm
	fma.rn.f32 %f2505, %f4090, %f4091, %f2493;
	// end inline asm
	// begin inline asm
	fma.rn.f32 %f2509, %f4094, %f4095, %f2505;
	// end inline asm
	// begin inline asm
	fma.rn.f32 %f2513, %f4090, %f4095, %f2501;
	// end inline asm
	// begin inline asm
	fma.rn.f32 %f2517, %f4086, %f4091, %f2513;
	// end inline asm
	// begin inline asm
	fma.rn.f32 %f2521, %f4090, %f4091, %f2509;
	// end inline asm
	// begin inline asm
	fma.rn.f32 %f2525, %f4094, %f4095, %f2521;
	// end inline asm
	// begin inline asm
	fma.rn.f32 %f2529, %f4090, %f4095, %f2517;
	// end inline asm
	// begin inline asm
	fma.rn.f32 %f2533, %f4086, %f4091, %f2529;
	// end inline asm
	// begin inline asm
	fma.rn.f32 %f2537, %f4090, %f4091, %f2525;
	// end inline asm
	// begin inline asm
	fma.rn.f32 %f2541, %f4094, %f4095, %f2537;
	// end inline asm
	// begin inline asm
	fma.rn.f32 %f2545, %f4090, %f4095, %f2533;
	// end inline asm
	// begin inline asm
	fma.rn.f32 %f2549, %f4086, %f4091, %f2545;
	// end inline asm
	// begin inline asm
	fma.rn.f32 %f2553, %f4090, %f4091, %f2541;
	// end inline asm
	// begin inline asm
	fma.rn.f32 %f2557, %f4094, %f4095, %f2553;
	// end inline asm
	// begin inline asm
	fma.rn.f32 %f2561, %f4090, %f4095, %f2549;
	// end inline asm
	// begin inline asm
	fma.rn.f32 %f2565, %f4086, %f4091, %f2561;
	// end inline asm
	// begin inline asm
	fma.rn.f32 %f2569, %f4090, %f4091, %f2557;
	// end inline asm
	// begin inline asm
	fma.rn.f32 %f2573, %f4094, %f4095, %f2569;
	// end inline asm
	// begin inline asm
	fma.rn.f32 %f2577, %f4090, %f4095, %f2565;
	// end inline asm
	// begin inline asm
	fma.rn.f32 %f2581, %f4086, %f4091, %f2577;
	// end inline asm
	// begin inline asm
	fma.rn.f32 %f2585, %f4090, %f4091, %f2573;
	// end inline asm
	// begin inline asm
	fma.rn.f32 %f2589, %f4094, %f4095, %f2585;
	// end inline asm
	// begin inline asm
	fma.rn.f32 %f2593, %f4090, %f4095, %f2581;
	// end inline asm
	// begin inline asm
	fma.rn.f32 %f2597, %f4086, %f4091, %f2593;
	// end inline asm
	// begin inline asm
	fma.rn.f32 %f2601, %f4090, %f4091, %f2589;
	// end inline asm
	// begin inline asm
	fma.rn.f32 %f2605, %f4094, %f4095, %f2601;
	// end inline asm
	// begin inline asm
	fma.rn.f32 %f2609, %f4090, %f4095, %f2597;
	// end inline asm
	// begin inline asm
	fma.rn.f32 %f2613, %f4086, %f4091, %f2609;
	// end inline asm
	// begin inline asm
	fma.rn.f32 %f2617, %f4090, %f4091, %f2605;
	// end inline asm
	// begin inline asm
	fma.rn.f32 %f2621, %f4094, %f4095, %f2617;
	// end inline asm
	// begin inline asm
	fma.rn.f32 %f2625, %f4090, %f4095, %f2613;
	// end inline asm
	// begin inline asm
	fma.rn.f32 %f2629, %f4086, %f4091, %f2625;
	// end inline asm
	// begin inline asm
	fma.rn.f32 %f2633, %f4090, %f4091, %f2621;
	// end inline asm
	// begin inline asm
	fma.rn.f32 %f2637, %f4094, %f4095, %f2633;
	// end inline asm
	// begin inline asm
	fma.rn.f32 %f2641, %f4090, %f4095, %f2629;
	// end inline asm
	// begin inline asm
	fma.rn.f32 %f2645, %f4086, %f4091, %f2641;
	// end inline asm
	// begin inline asm
	fma.rn.f32 %f2649, %f4090, %f4091, %f2637;
	// end inline asm
	// begin inline asm
	fma.rn.f32 %f2653, %f4094, %f4095, %f2649;
	// end inline asm
	// begin inline asm
	fma.rn.f32 %f2657, %f4090, %f4095, %f2645;
	// end inline asm
	// begin inline asm
	fma.rn.f32 %f2661, %f4086, %f4091, %f2657;
	// end inline asm
	// begin inline asm
	fma.rn.f32 %f2665, %f4090, %f4091, %f2653;
	// end inline asm
	// begin inline asm
	fma.rn.f32 %f2669, %f4094, %f4095, %f2665;
	// end inline asm
	// begin inline asm
	fma.rn.f32 %f2673, %f4090, %f4095, %f2661;
	// end inline asm
	// begin inline asm
	fma.rn.f32 %f2677, %f4086, %f4091, %f2673;
	// end inline asm
	// begin inline asm
	fma.rn.f32 %f2681, %f4090, %f4091, %f2669;
	// end inline asm
	// begin inline asm
	fma.rn.f32 %f2685, %f4094, %f4095, %f2681;
	// end inline asm
	// begin inline asm
	fma.rn.f32 %f2689, %f4090, %f4095, %f2677;
	// end inline asm
	// begin inline asm
	fma.rn.f32 %f2693, %f4086, %f4091, %f2689;
	// end inline asm
	// begin inline asm
	fma.rn.f32 %f2697, %f4090, %f4091, %f2685;
	// end inline asm
	// begin inline asm
	fma.rn.f32 %f2701, %f4094, %f4095, %f2697;
	// end inline asm
	// begin inline asm
	fma.rn.f32 %f2705, %f4090, %f4095, %f2693;
	// end inline asm
	// begin inline asm
	fma.rn.f32 %f2709, %f4086, %f4091, %f2705;
	// end inline asm
	// begin inline asm
	fma.rn.f32 %f2713, %f4090, %f4091, %f2701;
	// end inline asm
	// begin inline asm
	fma.rn.f32 %f2717, %f4094, %f4095, %f2713;
	// end inline asm
	// begin inline asm
	fma.rn.f32 %f2721, %f4090, %f4095, %f2709;
	// end inline asm
	// begin inline asm
	fma.rn.f32 %f2725, %f4086, %f4091, %f2721;
	// end inline asm
	// begin inline asm
	fma.rn.f32 %f2729, %f4090, %f4091, %f2717;
	// end inline asm
	// begin inline asm
	fma.rn.f32 %f2733, %f4094, %f4095, %f2729;
	// end inline asm
	// begin inline asm
	fma.rn.f32 %f2737, %f4090, %f4095, %f2725;
	// end inline asm
	// begin inline asm
	fma.rn.f32 %f2741, %f4086, %f4091, %f2737;
	// end inline asm
	// begin inline asm
	fma.rn.f32 %f2745, %f4090, %f4091, %f2733;
	// end inline asm
	// begin inline asm
	fma.rn.f32 %f2749, %f4094, %f4095, %f2745;
	// end inline asm
	// begin inline asm
	fma.rn.f32 %f2753, %f4090, %f4095, %f2741;
	// end inline asm
	// begin inline asm
	fma.rn.f32 %f2757, %f4086, %f4091, %f2753;
	// end inline asm
	// begin inline asm
	fma.rn.f32 %f2761, %f4090, %f4091, %f2749;
	// end inline asm
	// begin inline asm
	fma.rn.f32 %f2765, %f4094, %f4095, %f2761;
	// end inline asm
	// begin inline asm
	fma.rn.f32 %f2769, %f4090, %f4095, %f2757;
	// end inline asm
	// begin inline asm
	fma.rn.f32 %f2773, %f4086, %f4091, %f2769;
	// end inline asm
	// begin inline asm
	fma.rn.f32 %f2777, %f4090, %f4091, %f2765;
	// end inline asm
	// begin inline asm
	fma.rn.f32 %f2781, %f4094, %f4095, %f2777;
	// end inline asm
	// begin inline asm
	fma.rn.f32 %f2785, %f4090, %f4095, %f2773;
	// end inline asm
	// begin inline asm
	fma.rn.f32 %f2789, %f4086, %f4091, %f2785;
	// end inline asm
	// begin inline asm
	fma.rn.f32 %f2793, %f4090, %f4091, %f2781;
	// end inline asm
	// begin inline asm
	fma.rn.f32 %f2797, %f4094, %f4095, %f2793;
	// end inline asm
	// begin inline asm
	fma.rn.f32 %f2801, %f4090, %f4095, %f2789;
	// end inline asm
	// begin inline asm
	fma.rn.f32 %f2805, %f4086, %f4091, %f2801;
	// end inline asm
	// begin inline asm
	fma.rn.f32 %f2809, %f4090, %f4091, %f2797;
	// end inline asm
	// begin inline asm
	fma.rn.f32 %f2813, %f4094, %f4095, %f2809;
	// end inline asm
	// begin inline asm
	fma.rn.f32 %f2817, %f4090, %f4095, %f2805;
	// end inline asm
	// begin inline asm
	fma.rn.f32 %f2821, %f4086, %f4091, %f2817;
	// end inline asm
	// begin inline asm
	fma.rn.f32 %f2825, %f4090, %f4091, %f2813;
	// end inline asm
	// begin inline asm
	fma.rn.f32 %f2829, %f4094, %f4095, %f2825;
	// end inline asm
	// begin inline asm
	fma.rn.f32 %f2833, %f4090, %f4095, %f2821;
	// end inline asm
	// begin inline asm
	fma.rn.f32 %f2837, %f4086, %f4091, %f2833;
	// end inline asm
	// begin inline asm
	fma.rn.f32 %f2841, %f4090, %f4091, %f2829;
	// end inline asm
	// begin inline asm
	fma.rn.f32 %f2845, %f4094, %f4095, %f2841;
	// end inline asm
	// begin inline asm
	fma.rn.f32 %f2849, %f4090, %f4095, %f2837;
	// end inline asm
	// begin inline asm
	fma.rn.f32 %f2853, %f4086, %f4091, %f2849;
	// end inline asm
	// begin inline asm
	fma.rn.f32 %f2857, %f4090, %f4091, %f2845;
	// end inline asm
	// begin inline asm
	fma.rn.f32 %f2861, %f4094, %f4095, %f2857;
	// end inline asm
	// begin inline asm
	fma.rn.f32 %f2865, %f4090, %f4095, %f2853;
	// end inline asm
	// begin inline asm
	fma.rn.f32 %f2869, %f4086, %f4091, %f2865;
	// end inline asm
	// begin inline asm
	fma.rn.f32 %f2873, %f4090, %f4091, %f2861;
	// end inline asm
	// begin inline asm
	fma.rn.f32 %f2877, %f4094, %f4095, %f2873;
	// end inline asm
	// begin inline asm
	fma.rn.f32 %f2881, %f4090, %f4095, %f2869;
	// end inline asm
	// begin inline asm
	fma.rn.f32 %f2885, %f4086, %f4091, %f2881;
	// end inline asm
	// begin inline asm
	fma.rn.f32 %f2889, %f4090, %f4091, %f2877;
	// end inline asm
	// begin inline asm
	fma.rn.f32 %f2893, %f4094, %f4095, %f2889;
	// end inline asm
	// begin inline asm
	fma.rn.f32 %f2897, %f4090, %f4095, %f2885;
	// end inline asm
	// begin inline asm
	fma.rn.f32 %f2901, %f4086, %f4091, %f2897;
	// end inline asm
	// begin inline asm
	fma.rn.f32 %f2905, %f4090, %f4091, %f2893;
	// end inline asm
	// begin inline asm
	fma.rn.f32 %f2909, %f4094, %f4095, %f2905;
	// end inline asm
	// begin inline asm
	fma.rn.f32 %f2913, %f4090, %f4095, %f2901;
	// end inline asm
	// begin inline asm
	fma.rn.f32 %f2917, %f4086, %f4091, %f2913;
	// end inline asm
	// begin inline asm
	fma.rn.f32 %f2921, %f4090, %f4091, %f2909;
	// end inline asm
	// begin inline asm
	fma.rn.f32 %f2925, %f4094, %f4095, %f2921;
	// end inline asm
	// begin inline asm
	fma.rn.f32 %f2929, %f4090, %f4095, %f2917;
	// end inline asm
	// begin inline asm
	fma.rn.f32 %f2933, %f4086, %f4091, %f2929;
	// end inline asm
	// begin inline asm
	fma.rn.f32 %f2937, %f4090, %f4091, %f2925;
	// end inline asm
	// begin inline asm
	fma.rn.f32 %f2941, %f4094, %f4095, %f2937;
	// end inline asm
	// begin inline asm
	fma.rn.f32 %f2945, %f4090, %f4095, %f2933;
	// end inline asm
	// begin inline asm
	fma.rn.f32 %f2949, %f4086, %f4091, %f2945;
	// end inline asm
	// begin inline asm
	fma.rn.f32 %f2953, %f4090, %f4091, %f2941;
	// end inline asm
	// begin inline asm
	fma.rn.f32 %f2957, %f4094, %f4095, %f2953;
	// end inline asm
	// begin inline asm
	fma.rn.f32 %f2961, %f4090, %f4095, %f2949;
	// end inline asm
	// begin inline asm
	fma.rn.f32 %f2965, %f4086, %f4091, %f2961;
	// end inline asm
	// begin inline asm
	fma.rn.f32 %f2969, %f4090, %f4091, %f2957;
	// end inline asm
	// begin inline asm
	fma.rn.f32 %f2973, %f4094, %f4095, %f2969;
	// end inline asm
	// begin inline asm
	fma.rn.f32 %f2977, %f4090, %f4095, %f2965;
	// end inline asm
	// begin inline asm
	fma.rn.f32 %f2981, %f4086, %f4091, %f2977;
	// end inline asm
	// begin inline asm
	fma.rn.f32 %f2985, %f4090, %f4091, %f2973;
	// end inline asm
	// begin inline asm
	fma.rn.f32 %f2989, %f4094, %f4095, %f2985;
	// end inline asm
	// begin inline asm
	fma.rn.f32 %f2993, %f4090, %f4095, %f2981;
	// end inline asm
	// begin inline asm
	fma.rn.f32 %f2997, %f4086, %f4091, %f2993;
	// end inline asm
	// begin inline asm
	fma.rn.f32 %f3001, %f4090, %f4091, %f2989;
	// end inline asm
	// begin inline asm
	fma.rn.f32 %f3005, %f4094, %f4095, %f3001;
	// end inline asm
	// begin inline asm
	fma.rn.f32 %f3009, %f4090, %f4095, %f2997;
	// end inline asm
	// begin inline asm
	fma.rn.f32 %f3013, %f4086, %f4091, %f3009;
	// end inline asm
	// begin inline asm
	fma.rn.f32 %f3017, %f4090, %f4091, %f3005;
	// end inline asm
	// begin inline asm
	fma.rn.f32 %f3021, %f4094, %f4095, %f3017;
	// end inline asm
	// begin inline asm
	fma.rn.f32 %f3025, %f4090, %f4095, %f3013;
	// end inline asm
	// begin inline asm
	fma.rn.f32 %f3029, %f4086, %f4091, %f3025;
	// end inline asm
	// begin inline asm
	fma.rn.f32 %f3033, %f4090, %f4091, %f3021;
	// end inline asm
	// begin inline asm
	fma.rn.f32 %f3037, %f4094, %f4095, %f3033;
	// end inline asm
	// begin inline asm
	fma.rn.f32 %f3041, %f4090, %f4095, %f3029;
	// end inline asm
	// begin inline asm
	fma.rn.f32 %f3045, %f4086, %f4091, %f3041;
	// end inline asm
	// begin inline asm
	fma.rn.f32 %f3049, %f4090, %f4091, %f3037;
	// end inline asm
	// begin inline asm
	fma.rn.f32 %f3053, %f4094, %f4095, %f3049;
	// end inline asm
	// begin inline asm
	fma.rn.f32 %f3057, %f4090, %f4095, %f3045;
	// end inline asm
	// begin inline asm
	fma.rn.f32 %f3061, %f4086, %f4091, %f3057;
	// end inline asm
	// begin inline asm
	fma.rn.f32 %f3065, %f4090, %f4091, %f3053;
	// end inline asm
	// begin inline asm
	fma.rn.f32 %f3069, %f4094, %f4095, %f3065;
	// end inline asm
	// begin inline asm
	fma.rn.f32 %f3073, %f4090, %f4095, %f3061;
	// end inline asm
	// begin inline asm
	fma.rn.f32 %f3077, %f4086, %f4091, %f3073;
	// end inline asm
	// begin inline asm
	fma.rn.f32 %f3081, %f4090, %f4091, %f3069;
	// end inline asm
	// begin inline asm
	fma.rn.f32 %f3085, %f4094, %f4095, %f3081;
	// end inline asm
	// begin inline asm
	fma.rn.f32 %f3089, %f4090, %f4095, %f3077;
	// end inline asm
	// begin inline asm
	fma.rn.f32 %f3093, %f4086, %f4091, %f3089;
	// end inline asm
	// begin inline asm
	fma.rn.f32 %f3097, %f4090, %f4091, %f3085;
	// end inline asm
	// begin inline asm
	fma.rn.f32 %f3101, %f4094, %f4095, %f3097;
	// end inline asm
	// begin inline asm
	fma.rn.f32 %f3105, %f4090, %f4095, %f3093;
	// end inline asm
	// begin inline asm
	fma.rn.f32 %f3109, %f4086, %f4091, %f3105;
	// end inline asm
	// begin inline asm
	fma.rn.f32 %f3113, %f4090, %f4091, %f3101;
	// end inline asm
	// begin inline asm
	fma.rn.f32 %f3117, %f4094, %f4095, %f3113;
	// end inline asm
	// begin inline asm
	fma.rn.f32 %f3121, %f4090, %f4095, %f3109;
	// end inline asm
	// begin inline asm
	fma.rn.f32 %f3125, %f4086, %f4091, %f3121;
	// end inline asm
	// begin inline asm
	fma.rn.f32 %f3129, %f4090, %f4091, %f3117;
	// end inline asm
	// begin inline asm
	fma.rn.f32 %f3133, %f4094, %f4095, %f3129;
	// end inline asm
	// begin inline asm
	fma.rn.f32 %f3137, %f4090, %f4095, %f3125;
	// end inline asm
	// begin inline asm
	fma.rn.f32 %f3141, %f4086, %f4091, %f3137;
	// end inline asm
	// begin inline asm
	fma.rn.f32 %f3145, %f4090, %f4091, %f3133;
	// end inline asm
	// begin inline asm
	fma.rn.f32 %f3149, %f4094, %f4095, %f3145;
	// end inline asm
	// begin inline asm
	fma.rn.f32 %f3153, %f4090, %f4095, %f3141;
	// end inline asm
	// begin inline asm
	fma.rn.f32 %f3157, %f4086, %f4091, %f3153;
	// end inline asm
	// begin inline asm
	fma.rn.f32 %f3161, %f4090, %f4091, %f3149;
	// end inline asm
	// begin inline asm
	fma.rn.f32 %f3165, %f4094, %f4095, %f3161;
	// end inline asm
	// begin inline asm
	fma.rn.f32 %f3169, %f4090, %f4095, %f3157;
	// end inline asm
	// begin inline asm
	fma.rn.f32 %f3173, %f4086, %f4091, %f3169;
	// end inline asm
	// begin inline asm
	fma.rn.f32 %f3177, %f4090, %f4091, %f3165;
	// end inline asm
	// begin inline asm
	fma.rn.f32 %f3181, %f4094, %f4095, %f3177;
	// end inline asm
	// begin inline asm
	fma.rn.f32 %f3185, %f4090, %f4095, %f3173;
	// end inline asm
	// begin inline asm
	fma.rn.f32 %f3189, %f4086, %f4091, %f3185;
	// end inline asm
	// begin inline asm
	fma.rn.f32 %f3193, %f4090, %f4091, %f3181;
	// end inline asm
	// begin inline asm
	fma.rn.f32 %f3197, %f4094, %f4095, %f3193;
	// end inline asm
	// begin inline asm
	fma.rn.f32 %f3201, %f4090, %f4095, %f3189;
	// end inline asm
	// begin inline asm
	fma.rn.f32 %f3205, %f4086, %f4091, %f3201;
	// end inline asm
	// begin inline asm
	fma.rn.f32 %f3209, %f4090, %f4091, %f3197;
	// end inline asm
	// begin inline asm
	fma.rn.f32 %f3213, %f4094, %f4095, %f3209;
	// end inline asm
	// begin inline asm
	fma.rn.f32 %f3217, %f4090, %f4095, %f3205;
	// end inline asm
	// begin inline asm
	fma.rn.f32 %f3221, %f4086, %f4091, %f3217;
	// end inline asm
	// begin inline asm
	fma.rn.f32 %f3225, %f4090, %f4091, %f3213;
	// end inline asm
	// begin inline asm
	fma.rn.f32 %f3229, %f4094, %f4095, %f3225;
	// end inline asm
	// begin inline asm
	fma.rn.f32 %f3233, %f4090, %f4095, %f3221;
	// end inline asm
	// begin inline asm
	fma.rn.f32 %f3237, %f4086, %f4091, %f3233;
	// end inline asm
	// begin inline asm
	fma.rn.f32 %f3241, %f4090, %f4091, %f3229;
	// end inline asm
	// begin inline asm
	fma.rn.f32 %f3245, %f4094, %f4095, %f3241;
	// end inline asm
	// begin inline asm
	fma.rn.f32 %f3249, %f4090, %f4095, %f3237;
	// end inline asm
	// begin inline asm
	fma.rn.f32 %f3253, %f4086, %f4091, %f3249;
	// end inline asm
	// begin inline asm
	fma.rn.f32 %f3257, %f4090, %f4091, %f3245;
	// end inline asm
	// begin inline asm
	fma.rn.f32 %f3261, %f4094, %f4095, %f3257;
	// end inline asm
	// begin inline asm
	fma.rn.f32 %f3265, %f4090, %f4095, %f3253;
	// end inline asm
	// begin inline asm
	fma.rn.f32 %f3269, %f4086, %f4091, %f3265;
	// end inline asm
	// begin inline asm
	fma.rn.f32 %f3273, %f4090, %f4091, %f3261;
	// end inline asm
	// begin inline asm
	fma.rn.f32 %f3277, %f4094, %f4095, %f3273;
	// end inline asm
	// begin inline asm
	fma.rn.f32 %f3281, %f4090, %f4095, %f3269;
	// end inline asm
	// begin inline asm
	fma.rn.f32 %f3285, %f4086, %f4091, %f3281;
	// end inline asm
	// begin inline asm
	fma.rn.f32 %f3289, %f4090, %f4091, %f3277;
	// end inline asm
	// begin inline asm
	fma.rn.f32 %f3293, %f4094, %f4095, %f3289;
	// end inline asm
	// begin inline asm
	fma.rn.f32 %f3297, %f4090, %f4095, %f3285;
	// end inline asm
	// begin inline asm
	fma.rn.f32 %f3301, %f4086, %f4091, %f3297;
	// end inline asm
	// begin inline asm
	fma.rn.f32 %f3305, %f4090, %f4091, %f3293;
	// end inline asm
	// begin inline asm
	fma.rn.f32 %f3309, %f4094, %f4095, %f3305;
	// end inline asm
	// begin inline asm
	fma.rn.f32 %f3313, %f4090, %f4095, %f3301;
	// end inline asm
	// begin inline asm
	fma.rn.f32 %f3317, %f4086, %f4091, %f3313;
	// end inline asm
	// begin inline asm
	fma.rn.f32 %f3321, %f4090, %f4091, %f3309;
	// end inline asm
	// begin inline asm
	fma.rn.f32 %f3325, %f4094, %f4095, %f3321;
	// end inline asm
	// begin inline asm
	fma.rn.f32 %f3329, %f4090, %f4095, %f3317;
	// end inline asm
	// begin inline asm
	fma.rn.f32 %f3333, %f4086, %f4091, %f3329;
	// end inline asm
	// begin inline asm
	fma.rn.f32 %f3337, %f4090, %f4091, %f3325;
	// end inline asm
	// begin inline asm
	fma.rn.f32 %f3341, %f4094, %f4095, %f3337;
	// end inline asm
	// begin inline asm
	fma.rn.f32 %f3345, %f4090, %f4095, %f3333;
	// end inline asm
	// begin inline asm
	fma.rn.f32 %f3349, %f4086, %f4091, %f3345;
	// end inline asm
	// begin inline asm
	fma.rn.f32 %f3353, %f4090, %f4091, %f3341;
	// end inline asm
	// begin inline asm
	fma.rn.f32 %f3357, %f4094, %f4095, %f3353;
	// end inline asm
	// begin inline asm
	fma.rn.f32 %f3361, %f4090, %f4095, %f3349;
	// end inline asm
	// begin inline asm
	fma.rn.f32 %f3365, %f4086, %f4091, %f3361;
	// end inline asm
	// begin inline asm
	fma.rn.f32 %f3369, %f4090, %f4091, %f3357;
	// end inline asm
	// begin inline asm
	fma.rn.f32 %f3373, %f4094, %f4095, %f3369;
	// end inline asm
	// begin inline asm
	fma.rn.f32 %f3377, %f4090, %f4095, %f3365;
	// end inline asm
	// begin inline asm
	fma.rn.f32 %f3381, %f4086, %f4091, %f3377;
	// end inline asm
	// begin inline asm
	fma.rn.f32 %f3385, %f4090, %f4091, %f3373;
	// end inline asm
	// begin inline asm
	fma.rn.f32 %f3389, %f4094, %f4095, %f3385;
	// end inline asm
	// begin inline asm
	fma.rn.f32 %f3393, %f4090, %f4095, %f3381;
	// end inline asm
	// begin inline asm
	fma.rn.f32 %f3397, %f4086, %f4091, %f3393;
	// end inline asm
	// begin inline asm
	fma.rn.f32 %f3401, %f4090, %f4091, %f3389;
	// end inline asm
	// begin inline asm
	fma.rn.f32 %f3405, %f4094, %f4095, %f3401;
	// end inline asm
	// begin inline asm
	fma.rn.f32 %f3409, %f4090, %f4095, %f3397;
	// end inline asm
	// begin inline asm
	fma.rn.f32 %f3413, %f4086, %f4091, %f3409;
	// end inline asm
	// begin inline asm
	fma.rn.f32 %f3417, %f4090, %f4091, %f3405;
	// end inline asm
	// begin inline asm
	fma.rn.f32 %f3421, %f4094, %f4095, %f3417;
	// end inline asm
	// begin inline asm
	fma.rn.f32 %f3425, %f4090, %f4095, %f3413;
	// end inline asm
	// begin inline asm
	fma.rn.f32 %f3429, %f4086, %f4091, %f3425;
	// end inline asm
	// begin inline asm
	fma.rn.f32 %f3433, %f4090, %f4091, %f3421;
	// end inline asm
	// begin inline asm
	fma.rn.f32 %f3437, %f4094, %f4095, %f3433;
	// end inline asm
	// begin inline asm
	fma.rn.f32 %f3441, %f4090, %f4095, %f3429;
	// end inline asm
	// begin inline asm
	fma.rn.f32 %f3445, %f4086, %f4091, %f3441;
	// end inline asm
	// begin inline asm
	fma.rn.f32 %f3449, %f4090, %f4091, %f3437;
	// end inline asm
	// begin inline asm
	fma.rn.f32 %f3453, %f4094, %f4095, %f3449;
	// end inline asm
	// begin inline asm
	fma.rn.f32 %f3457, %f4090, %f4095, %f3445;
	// end inline asm
	// begin inline asm
	fma.rn.f32 %f3461, %f4086, %f4091, %f3457;
	// end inline asm
	// begin inline asm
	fma.rn.f32 %f3465, %f4090, %f4091, %f3453;
	// end inline asm
	// begin inline asm
	fma.rn.f32 %f3469, %f4094, %f4095, %f3465;
	// end inline asm
	// begin inline asm
	fma.rn.f32 %f3473, %f4090, %f4095, %f3461;
	// end inline asm
	// begin inline asm
	fma.rn.f32 %f3477, %f4086, %f4091, %f3473;
	// end inline asm
	// begin inline asm
	fma.rn.f32 %f3481, %f4090, %f4091, %f3469;
	// end inline asm
	// begin inline asm
	fma.rn.f32 %f3485, %f4094, %f4095, %f3481;
	// end inline asm
	// begin inline asm
	fma.rn.f32 %f3489, %f4090, %f4095, %f3477;
	// end inline asm
	// begin inline asm
	fma.rn.f32 %f3493, %f4086, %f4091, %f3489;
	// end inline asm
	// begin inline asm
	fma.rn.f32 %f3497, %f4090, %f4091, %f3485;
	// end inline asm
	// begin inline asm
	fma.rn.f32 %f3501, %f4094, %f4095, %f3497;
	// end inline asm
	// begin inline asm
	fma.rn.f32 %f3505, %f4090, %f4095, %f3493;
	// end inline asm
	// begin inline asm
	fma.rn.f32 %f3509, %f4086, %f4091, %f3505;
	// end inline asm
	// begin inline asm
	fma.rn.f32 %f3513, %f4090, %f4091, %f3501;
	// end inline asm
	// begin inline asm
	fma.rn.f32 %f3517, %f4094, %f4095, %f3513;
	// end inline asm
	// begin inline asm
	fma.rn.f32 %f3521, %f4090, %f4095, %f3509;
	// end inline asm
	// begin inline asm
	fma.rn.f32 %f3525, %f4086, %f4091, %f3521;
	// end inline asm
	// begin inline asm
	fma.rn.f32 %f3529, %f4090, %f4091, %f3517;
	// end inline asm
	// begin inline asm
	fma.rn.f32 %f3533, %f4094, %f4095, %f3529;
	// end inline asm
	// begin inline asm
	fma.rn.f32 %f3537, %f4090, %f4095, %f3525;
	// end inline asm
	// begin inline asm
	fma.rn.f32 %f3541, %f4086, %f4091, %f3537;
	// end inline asm
	// begin inline asm
	fma.rn.f32 %f3545, %f4090, %f4091, %f3533;
	// end inline asm
	// begin inline asm
	fma.rn.f32 %f3549, %f4094, %f4095, %f3545;
	// end inline asm
	// begin inline asm
	fma.rn.f32 %f3553, %f4090, %f4095, %f3541;
	// end inline asm
	// begin inline asm
	fma.rn.f32 %f3557, %f4086, %f4091, %f3553;
	// end inline asm
	// begin inline asm
	fma.rn.f32 %f3561, %f4090, %f4091, %f3549;
	// end inline asm
	// begin inline asm
	fma.rn.f32 %f3565, %f4094, %f4095, %f3561;
	// end inline asm
	// begin inline asm
	fma.rn.f32 %f3569, %f4090, %f4095, %f3557;
	// end inline asm
	// begin inline asm
	fma.rn.f32 %f3573, %f4086, %f4091, %f3569;
	// end inline asm
	// begin inline asm
	fma.rn.f32 %f3577, %f4090, %f4091, %f3565;
	// end inline asm
	// begin inline asm
	fma.rn.f32 %f3581, %f4094, %f4095, %f3577;
	// end inline asm
	// begin inline asm
	fma.rn.f32 %f3585, %f4090, %f4095, %f3573;
	// end inline asm
	// begin inline asm
	fma.rn.f32 %f3589, %f4086, %f4091, %f3585;
	// end inline asm
	// begin inline asm
	fma.rn.f32 %f3593, %f4090, %f4091, %f3581;
	// end inline asm
	// begin inline asm
	fma.rn.f32 %f3597, %f4094, %f4095, %f3593;
	// end inline asm
	// begin inline asm
	fma.rn.f32 %f3601, %f4090, %f4095, %f3589;
	// end inline asm
	// begin inline asm
	fma.rn.f32 %f3605, %f4086, %f4091, %f3601;
	// end inline asm
	// begin inline asm
	fma.rn.f32 %f3609, %f4090, %f4091, %f3597;
	// end inline asm
	// begin inline asm
	fma.rn.f32 %f3613, %f4094, %f4095, %f3609;
	// end inline asm
	// begin inline asm
	fma.rn.f32 %f3617, %f4090, %f4095, %f3605;
	// end inline asm
	// begin inline asm
	fma.rn.f32 %f3621, %f4086, %f4091, %f3617;
	// end inline asm
	// begin inline asm
	fma.rn.f32 %f3625, %f4090, %f4091, %f3613;
	// end inline asm
	// begin inline asm
	fma.rn.f32 %f3629, %f4094, %f4095, %f3625;
	// end inline asm
	// begin inline asm
	fma.rn.f32 %f3633, %f4090, %f4095, %f3621;
	// end inline asm
	// begin inline asm
	fma.rn.f32 %f3637, %f4086, %f4091, %f3633;
	// end inline asm
	// begin inline asm
	fma.rn.f32 %f3641, %f4090, %f4091, %f3629;
	// end inline asm
	// begin inline asm
	fma.rn.f32 %f3645, %f4094, %f4095, %f3641;
	// end inline asm
	// begin inline asm
	fma.rn.f32 %f3649, %f4090, %f4095, %f3637;
	// end inline asm
	// begin inline asm
	fma.rn.f32 %f3653, %f4086, %f4091, %f3649;
	// end inline asm
	// begin inline asm
	fma.rn.f32 %f3657, %f4090, %f4091, %f3645;
	// end inline asm
	// begin inline asm
	fma.rn.f32 %f3661, %f4094, %f4095, %f3657;
	// end inline asm
	// begin inline asm
	fma.rn.f32 %f3665, %f4090, %f4095, %f3653;
	// end inline asm
	// begin inline asm
	fma.rn.f32 %f3669, %f4086, %f4091, %f3665;
	// end inline asm
	// begin inline asm
	fma.rn.f32 %f3673, %f4090, %f4091, %f3661;
	// end inline asm
	// begin inline asm
	fma.rn.f32 %f3677, %f4094, %f4095, %f3673;
	// end inline asm
	// begin inline asm
	fma.rn.f32 %f3681, %f4090, %f4095, %f3669;
	// end inline asm
	// begin inline asm
	fma.rn.f32 %f3685, %f4086, %f4091, %f3681;
	// end inline asm
	// begin inline asm
	fma.rn.f32 %f3689, %f4090, %f4091, %f3677;
	// end inline asm
	// begin inline asm
	fma.rn.f32 %f3693, %f4094, %f4095, %f3689;
	// end inline asm
	// begin inline asm
	fma.rn.f32 %f3697, %f4090, %f4095, %f3685;
	// end inline asm
	// begin inline asm
	fma.rn.f32 %f3701, %f4086, %f4091, %f3697;
	// end inline asm
	// begin inline asm
	fma.rn.f32 %f3705, %f4090, %f4091, %f3693;
	// end inline asm
	// begin inline asm
	fma.rn.f32 %f3709, %f4094, %f4095, %f3705;
	// end inline asm
	// begin inline asm
	fma.rn.f32 %f3713, %f4090, %f4095, %f3701;
	// end inline asm
	// begin inline asm
	fma.rn.f32 %f3717, %f4086, %f4091, %f3713;
	// end inline asm
	// begin inline asm
	fma.rn.f32 %f3721, %f4090, %f4091, %f3709;
	// end inline asm
	// begin inline asm
	fma.rn.f32 %f3725, %f4094, %f4095, %f3721;
	// end inline asm
	// begin inline asm
	fma.rn.f32 %f3729, %f4090, %f4095, %f3717;
	// end inline asm
	// begin inline asm
	fma.rn.f32 %f3733, %f4086, %f4091, %f3729;
	// end inline asm
	// begin inline asm
	fma.rn.f32 %f3737, %f4090, %f4091, %f3725;
	// end inline asm
	// begin inline asm
	fma.rn.f32 %f3741, %f4094, %f4095, %f3737;
	// end inline asm
	// begin inline asm
	fma.rn.f32 %f3745, %f4090, %f4095, %f3733;
	// end inline asm
	// begin inline asm
	fma.rn.f32 %f3749, %f4086, %f4091, %f3745;
	// end inline asm
	// begin inline asm
	fma.rn.f32 %f3753, %f4090, %f4091, %f3741;
	// end inline asm
	// begin inline asm
	fma.rn.f32 %f3757, %f4094, %f4095, %f3753;
	// end inline asm
	// begin inline asm
	fma.rn.f32 %f3761, %f4090, %f4095, %f3749;
	// end inline asm
	// begin inline asm
	fma.rn.f32 %f3765, %f4086, %f4091, %f3761;
	// end inline asm
	// begin inline asm
	fma.rn.f32 %f3769, %f4090, %f4091, %f3757;
	// end inline asm
	// begin inline asm
	fma.rn.f32 %f3773, %f4094, %f4095, %f3769;
	// end inline asm
	// begin inline asm
	fma.rn.f32 %f3777, %f4090, %f4095, %f3765;
	// end inline asm
	// begin inline asm
	fma.rn.f32 %f3781, %f4086, %f4091, %f3777;
	// end inline asm
	// begin inline asm
	fma.rn.f32 %f3785, %f4090, %f4091, %f3773;
	// end inline asm
	// begin inline asm
	fma.rn.f32 %f3789, %f4094, %f4095, %f3785;
	// end inline asm
	// begin inline asm
	fma.rn.f32 %f3793, %f4090, %f4095, %f3781;
	// end inline asm
	// begin inline asm
	fma.rn.f32 %f3797, %f4086, %f4091, %f3793;
	// end inline asm
	// begin inline asm
	fma.rn.f32 %f3801, %f4090, %f4091, %f3789;
	// end inline asm
	// begin inline asm
	fma.rn.f32 %f3805, %f4094, %f4095, %f3801;
	// end inline asm
	// begin inline asm
	fma.rn.f32 %f3809, %f4090, %f4095, %f3797;
	// end inline asm
	// begin inline asm
	fma.rn.f32 %f3813, %f4086, %f4091, %f3809;
	// end inline asm
	// begin inline asm
	fma.rn.f32 %f3817, %f4090, %f4091, %f3805;
	// end inline asm
	// begin inline asm
	fma.rn.f32 %f3821, %f4094, %f4095, %f3817;
	// end inline asm
	// begin inline asm
	fma.rn.f32 %f3825, %f4090, %f4095, %f3813;
	// end inline asm
	// begin inline asm
	fma.rn.f32 %f3829, %f4086, %f4091, %f3825;
	// end inline asm
	// begin inline asm
	fma.rn.f32 %f3833, %f4090, %f4091, %f3821;
	// end inline asm
	// begin inline asm
	fma.rn.f32 %f3837, %f4094, %f4095, %f3833;
	// end inline asm
	// begin inline asm
	fma.rn.f32 %f3841, %f4090, %f4095, %f3829;
	// end inline asm
	// begin inline asm
	fma.rn.f32 %f3845, %f4086, %f4091, %f3841;
	// end inline asm
	// begin inline asm
	fma.rn.f32 %f3849, %f4090, %f4091, %f3837;
	// end inline asm
	// begin inline asm
	fma.rn.f32 %f3853, %f4094, %f4095, %f3849;
	// end inline asm
	// begin inline asm
	fma.rn.f32 %f3857, %f4090, %f4095, %f3845;
	// end inline asm
	// begin inline asm
	fma.rn.f32 %f3861, %f4086, %f4091, %f3857;
	// end inline asm
	// begin inline asm
	fma.rn.f32 %f3865, %f4090, %f4091, %f3853;
	// end inline asm
	// begin inline asm
	fma.rn.f32 %f3869, %f4094, %f4095, %f3865;
	// end inline asm
	// begin inline asm
	fma.rn.f32 %f3873, %f4090, %f4095, %f3861;
	// end inline asm
	// begin inline asm
	fma.rn.f32 %f3877, %f4086, %f4091, %f3873;
	// end inline asm
	// begin inline asm
	fma.rn.f32 %f3881, %f4090, %f4091, %f3869;
	// end inline asm
	// begin inline asm
	fma.rn.f32 %f3885, %f4094, %f4095, %f3881;
	// end inline asm
	// begin inline asm
	fma.rn.f32 %f3889, %f4090, %f4095, %f3877;
	// end inline asm
	// begin inline asm
	fma.rn.f32 %f3893, %f4086, %f4091, %f3889;
	// end inline asm
	// begin inline asm
	fma.rn.f32 %f3897, %f4090, %f4091, %f3885;
	// end inline asm
	// begin inline asm
	fma.rn.f32 %f3901, %f4094, %f4095, %f3897;
	// end inline asm
	// begin inline asm
	fma.rn.f32 %f3905, %f4090, %f4095, %f3893;
	// end inline asm
	// begin inline asm
	fma.rn.f32 %f3909, %f4086, %f4091, %f3905;
	// end inline asm
	// begin inline asm
	fma.rn.f32 %f3913, %f4090, %f4091, %f3901;
	// end inline asm
	// begin inline asm
	fma.rn.f32 %f3917, %f4094, %f4095, %f3913;
	// end inline asm
	// begin inline asm
	fma.rn.f32 %f3921, %f4090, %f4095, %f3909;
	// end inline asm
	// begin inline asm
	fma.rn.f32 %f3925, %f4086, %f4091, %f3921;
	// end inline asm
	// begin inline asm
	fma.rn.f32 %f3929, %f4090, %f4091, %f3917;
	// end inline asm
	// begin inline asm
	fma.rn.f32 %f3933, %f4094, %f4095, %f3929;
	// end inline asm
	// begin inline asm
	fma.rn.f32 %f3937, %f4090, %f4095, %f3925;
	// end inline asm
	// begin inline asm
	fma.rn.f32 %f3941, %f4086, %f4091, %f3937;
	// end inline asm
	// begin inline asm
	fma.rn.f32 %f3945, %f4090, %f4091, %f3933;
	// end inline asm
	// begin inline asm
	fma.rn.f32 %f3949, %f4094, %f4095, %f3945;
	// end inline asm
	// begin inline asm
	fma.rn.f32 %f3953, %f4090, %f4095, %f3941;
	// end inline asm
	// begin inline asm
	fma.rn.f32 %f3957, %f4086, %f4091, %f3953;
	// end inline asm
	// begin inline asm
	fma.rn.f32 %f3961, %f4090, %f4091, %f3949;
	// end inline asm
	// begin inline asm
	fma.rn.f32 %f3965, %f4094, %f4095, %f3961;
	// end inline asm
	// begin inline asm
	fma.rn.f32 %f3969, %f4090, %f4095, %f3957;
	// end inline asm
	// begin inline asm
	fma.rn.f32 %f3973, %f4086, %f4091, %f3969;
	// end inline asm
	// begin inline asm
	fma.rn.f32 %f3977, %f4090, %f4091, %f3965;
	// end inline asm
	// begin inline asm
	fma.rn.f32 %f3981, %f4094, %f4095, %f3977;
	// end inline asm
	// begin inline asm
	fma.rn.f32 %f3985, %f4090, %f4095, %f3973;
	// end inline asm
	// begin inline asm
	fma.rn.f32 %f3989, %f4086, %f4091, %f3985;
	// end inline asm
	// begin inline asm
	fma.rn.f32 %f3993, %f4090, %f4091, %f3981;
	// end inline asm
	// begin inline asm
	fma.rn.f32 %f3997, %f4094, %f4095, %f3993;
	// end inline asm
	// begin inline asm
	fma.rn.f32 %f4001, %f4090, %f4095, %f3989;
	// end inline asm
	// begin inline asm
	fma.rn.f32 %f4005, %f4086, %f4091, %f4001;
	// end inline asm
	// begin inline asm
	fma.rn.f32 %f4009, %f4090, %f4091, %f3997;
	// end inline asm
	// begin inline asm
	fma.rn.f32 %f4013, %f4094, %f4095, %f4009;
	// end inline asm
	// begin inline asm
	fma.rn.f32 %f4017, %f4090, %f4095, %f4005;
	// end inline asm
	// begin inline asm
	fma.rn.f32 %f4021, %f4086, %f4091, %f4017;
	// end inline asm
	// begin inline asm
	fma.rn.f32 %f4025, %f4090, %f4091, %f4013;
	// end inline asm
	// begin inline asm
	fma.rn.f32 %f4029, %f4094, %f4095, %f4025;
	// end inline asm
	// begin inline asm
	fma.rn.f32 %f4033, %f4090, %f4095, %f4021;
	// end inline asm
	// begin inline asm
	fma.rn.f32 %f4037, %f4086, %f4091, %f4033;
	// end inline asm
	// begin inline asm
	fma.rn.f32 %f4041, %f4090, %f4091, %f4029;
	// end inline asm
	// begin inline asm
	fma.rn.f32 %f4045, %f4094, %f4095, %f4041;
	// end inline asm
	// begin inline asm
	fma.rn.f32 %f4049, %f4090, %f4095, %f4037;
	// end inline asm
	// begin inline asm
	fma.rn.f32 %f4053, %f4086, %f4091, %f4049;
	// end inline asm
	// begin inline asm
	fma.rn.f32 %f4057, %f4090, %f4091, %f4045;
	// end inline asm
	// begin inline asm
	fma.rn.f32 %f4061, %f4094, %f4095, %f4057;
	// end inline asm
	// begin inline asm
	fma.rn.f32 %f4065, %f4090, %f4095, %f4053;
	// end inline asm
	// begin inline asm
	fma.rn.f32 %f4069, %f4086, %f4091, %f4065;
	// end inline asm
	// begin inline asm
	fma.rn.f32 %f4073, %f4090, %f4091, %f4061;
	// end inline asm
	// begin inline asm
	fma.rn.f32 %f4077, %f4094, %f4095, %f4073;
	// end inline asm
	// begin inline asm
	fma.rn.f32 %f4081, %f4090, %f4095, %f4069;
	// end inline asm
	// begin inline asm
	fma.rn.f32 %f4085, %f4086, %f4091, %f4081;
	// end inline asm
	// begin inline asm
	fma.rn.f32 %f4089, %f4090, %f4091, %f4077;
	// end inline asm
	// begin inline asm
	fma.rn.f32 %f4093, %f4094, %f4095, %f4089;
	// end inline asm
	mad.lo.s32 	%r8, %r4, -15, %r6;
	mul.wide.u32 	%rd5, %r8, 16;
	add.s64 	%rd6, %rd2, %rd5;
	mov.f32 	%f4097, 0f00000000;
	st.global.v4.f32 	[%rd6], {%f4085, %f4093, %f4097, %f4097};
	ret;

}
	// .globl	_Z12fp32_dmem_32P6float4
.visible .entry _Z12fp32_dmem_32P6float4(
	.param .u64 .ptr .align 1 _Z12fp32_dmem_32P6float4_param_0
)
{
	.reg .b32 	%r<9>;
	.reg .b32 	%f<8194>;
	.reg .b64 	%rd<7>;

	ld.param.u64 	%rd1, [_Z12fp32_dmem_32P6float4_param_0];
	cvta.to.global.u64 	%rd2, %rd1;
	mov.u32 	%r1, %tid.x;
	mov.u32 	%r2, %ctaid.x;
	mov.u32 	%r3, %ntid.x;
	mul.lo.s32 	%r4, %r2, %r3;
	shl.b32 	%r5, %r4, 4;
	add.s32 	%r6, %r5, %r1;
	mul.wide.s32 	%rd3, %r6, 16;
	add.s64 	%rd4, %rd2, %rd3;
	ld.global.v4.f32 	{%f8186, %f8190, %f8191, %f8187}, [%rd4];
	neg.f32 	%f8182, %f8190;
	add.s32 	%r7, %r1, 1;
	cvt.rn.f32.u32 	%f12, %r7;
	cvt.rn.f32.u32 	%f4, %r1;
	// begin inline asm
	fma.rn.f32 %f1, %f8186, %f8191, %f4;
	// end inline asm
	// begin inline asm
	fma.rn.f32 %f5, %f8182, %f8187, %f1;
	// end inline asm
	// begin inline asm
	fma.rn.f32 %f9, %f8186, %f8187, %f12;
	// end inline asm
	// begin inline asm
	fma.rn.f32 %f13, %f8190, %f8191, %f9;
	// end inline asm
	// begin inline asm
	fma.rn.f32 %f17, %f8186, %f8191, %f5;
	// end inline asm
	// begin inline asm
	fma.rn.f32 %f21, %f8182, %f8187, %f17;
	// end inline asm
	// begin inline asm
	fma.rn.f32 %f25, %f8186, %f8187, %f13;
	// end inline asm
	// begin inline asm
	fma.rn.f32 %f29, %f8190, %f8191, %f25;
	// end inline asm
	// begin inline asm
	fma.rn.f32 %f33, %f8186, %f8191, %f21;
	// end inline asm
	// begin inline asm
	fma.rn.f32 %f37, %f8182, %f8187, %f33;
	// end inline asm
	// begin inline asm
	fma.rn.f32 %f41, %f8186, %f8187, %f29;
	// end inline asm
	// begin inline asm
	fma.rn.f32 %f45, %f8190, %f8191, %f41;
	// end inline asm
	// begin inline asm
	fma.rn.f32 %f49, %f8186, %f8191, %f37;
	// end inline asm
	// begin inline asm
	fma.rn.f32 %f53, %f8182, %f8187, %f49;
	// end inline asm
	// begin inline asm
	fma.rn.f32 %f57, %f8186, %f8187, %f45;
	// end inline asm
	// begin inline asm
	fma.rn.f32 %f61, %f8190, %f8191, %f57;
	// end inline asm
	// begin inline asm
	fma.rn.f32 %f65, %f8186, %f8191, %f53;
	// end inline asm
	// begin inline asm
	fma.rn.f32 %f69, %f8182, %f8187, %f65;
	// end inline asm
	// begin inline asm
	fma.rn.f32 %f73, %f8186, %f8187, %f61;
	// end inline asm
	// begin inline asm
	fma.rn.f32 %f77, %f8190, %f8191, %f73;
	// end inline asm
	// begin inline asm
	fma.rn.f32 %f81, %f8186, %f8191, %f69;
	// end inline asm
	// begin inline asm
	fma.rn.f32 %f85, %f8182, %f8187, %f81;
	// end inline asm
	// begin inline asm
	fma.rn.f32 %f89, %f8186, %f8187, %f77;
	// end inline asm
	// begin inline asm
	fma.rn.f32 %f93, %f8190, %f8191, %f89;
	// end inline asm
	// begin inline asm
	fma.rn.f32 %f97, %f8186, %f8191, %f85;
	// end inline asm
	// begin inline asm
	fma.rn.f32 %f101, %f8182, %f8187, %f97;
	// end inline asm
	// begin inline asm
	fma.rn.f32 %f105, %f8186, %f8187, %f93;
	// end inline asm
	// begin inline asm
	fma.rn.f32 %f109, %f8190, %f8191, %f105;
	// end inline asm
	// begin inline asm
	fma.rn.f32 %f113, %f8186, %f8191, %f101;
	// end inline asm
	// begin inline asm
	fma.rn.f32 %f117, %f8182, %f8187, %f113;
	// end inline asm
	// begin inline asm
	fma.rn.f32 %f121, %f8186, %f8187, %f109;
	// end inline asm
	// begin inline asm
	fma.rn.f32 %f125, %f8190, %f8191, %f121;
	// end inline asm
	// begin inline asm
	fma.rn.f32 %f129, %f8186, %f8191, %f117;
	// end inline asm
	// begin inline asm
	fma.rn.f32 %f133, %f8182, %f8187, %f129;
	// end inline asm
	// begin inline asm
	fma.rn.f32 %f137, %f8186, %f8187, %f125;
	// end inline asm
	// begin inline asm
	fma.rn.f32 %f141, %f8190, %f8191, %f137;
	// end inline asm
	// begin inline asm
	fma.rn.f32 %f145, %f8186, %f8191, %f133;
	// end inline asm
	// begin inline asm
	fma.rn.f32 %f149, %f8182, %f8187, %f145;
	// end inline asm
	// begin inline asm
	fma.rn.f32 %f153, %f8186, %f8187, %f141;
	// end inline asm
	// begin inline asm
	fma.rn.f32 %f157, %f8190, %f8191, %f153;
	// end inline asm
	// begin inline asm
	fma.rn.f32 %f161, %f8186, %f8191, %f149;
	// end inline asm
	// begin inline asm
	fma.rn.f32 %f165, %f8182, %f8187, %f161;
	// end inline asm
	// begin inline asm
	fma.rn.f32 %f169, %f8186, %f8187, %f157;
	// end inline asm
	// begin inline asm
	fma.rn.f32 %f173, %f8190, %f8191, %f169;
	// end inline asm
	// begin inline asm
	fma.rn.f32 %f177, %f8186, %f8191, %f165;
	// end inline asm
	// begin inline asm
	fma.rn.f32 %f181, %f8182, %f8187, %f177;
	// end inline asm
	// begin inline asm
	fma.rn.f32 %f185, %f8186, %f8187, %f173;
	// end inline asm
	// begin inline asm
	fma.rn.f32 %f189, %f8190, %f8191, %f185;
	// end inline asm
	// begin inline asm
	fma.rn.f32 %f193, %f8186, %f8191, %f181;
	// end inline asm
	// begin inline asm
	fma.rn.f32 %f197, %f8182, %f8187, %f193;
	// end inline asm
	// begin inline asm
	fma.rn.f32 %f201, %f8186, %f8187, %f189;
	// end inline asm
	// begin inline asm
	fma.rn.f32 %f205, %f8190, %f8191, %f201;
	// end inline asm
	// begin inline asm
	fma.rn.f32 %f209, %f8186, %f8191, %f197;
	// end inline asm
	// begin inline asm
	fma.rn.f32 %f213, %f8182, %f8187, %f209;
	// end inline asm
	// begin inline asm
	fma.rn.f32 %f217, %f8186, %f8187, %f205;
	// end inline asm
	// begin inline asm
	fma.rn.f32 %f221, %f8190, %f8191, %f217;
	// end inline asm
	// begin inline asm
	fma.rn.f32 %f225, %f8186, %f8191, %f213;
	// end inline asm
	// begin inline asm
	fma.rn.f32 %f229, %f8182, %f8187, %f225;
	// end inline asm
	// begin inline asm
	fma.rn.f32 %f233, %f8186, %f8187, %f221;
	// end inline asm
	// begin inline asm
	fma.rn.f32 %f237, %f8190, %f8191, %f233;
	// end inline asm
	// begin inline asm
	fma.rn.f32 %f241, %f8186, %f8191, %f229;
	// end inline asm
	// begin inline asm
	fma.rn.f32 %f245, %f8182, %f8187, %f241;
	// end inline asm
	// begin inline asm
	fma.rn.f32 %f249, %f8186, %f8187, %f237;
	// end inline asm
	// begin inline asm
	fma.rn.f32 %f253, %f8190, %f8191, %f249;
	// end inline asm
	// begin inline asm
	fma.rn.f32 %f257, %f8186, %f8191, %f245;
	// end inline asm
	// begin inline asm
	fma.rn.f32 %f261, %f8182, %f8187, %f257;
	// end inline asm
	// begin inline asm
	fma.rn.f32 %f265, %f8186, %f8187, %f253;
	// end inline asm
	// begin inline asm
	fma.rn.f32 %f269, %f8190, %f8191, %f265;
	// end inline asm
	// begin inline asm
	fma.rn.f32 %f273, %f8186, %f8191, %f261;
	// end inline asm
	// begin inline asm
	fma.rn.f32 %f277, %f8182, %f8187, %f273;
	// end inline asm
	// begin inline asm
	fma.rn.f32 %f281, %f8186, %f8187, %f269;
	// end inline asm
	// begin inline asm
	fma.rn.f32 %f285, %f8190, %f8191, %f281;
	// end inline asm
	// begin inline asm
	fma.rn.f32 %f289, %f8186, %f8191, %f277;
	// end inline asm
	// begin inline asm
	fma.rn.f32 %f293, %f8182, %f8187, %f289;
	// end inline asm
	// begin inline asm
	fma.rn.f32 %f297, %f8186, %f8187, %f285;
	// end inline asm
	// begin inline asm
	fma.rn.f32 %f301, %f8190, %f8191, %f297;
	// end inline asm
	// begin inline asm
	fma.rn.f32 %f305, %f8186, %f8191, %f293;
	// end inline asm
	// begin inline asm
	fma.rn.f32 %f309, %f8182, %f8187, %f305;
	// end inline asm
	// begin inline asm
	fma.rn.f32 %f313, %f8186, %f8187, %f301;
	// end inline asm
	// begin inline asm
	fma.rn.f32 %f317, %f8190, %f8191, %f313;
	// end inline asm
	// begin inline asm
	fma.rn.f32 %f321, %f8186, %f8191, %f309;
	// end inline asm
	// begin inline asm
	fma.rn.f32 %f325, %f8182, %f8187, %f321;
	// end inline asm
	// begin inline asm
	fma.rn.f32 %f329, %f8186, %f8187, %f317;
	// end inline asm
	// begin inline asm
	fma.rn.f32 %f333, %f8190, %f8191, %f329;
	// end inline asm
	// begin inline asm
	fma.rn.f32 %f337, %f8186, %f8191, %f325;
	// end inline asm
	// begin inline asm
	fma.rn.f32 %f341, %f8182, %f8187, %f337;
	// end inline asm
	// begin inline asm
	fma.rn.f32 %f345, %f8186, %f8187, %f333;
	// end inline asm
	// begin inline asm
	fma.rn.f32 %f349, %f8190, %f8191, %f345;
	// end inline asm
	// begin inline asm
	fma.rn.f32 %f353, %f8186, %f8191, %f341;
	// end inline asm
	// begin inline asm
	fma.rn.f32 %f357, %f8182, %f8187, %f353;
	// end inline asm
	// begin inline asm
	fma.rn.f32 %f361, %f8186, %f8187, %f349;
	// end inline asm
	// begin inline asm
	fma.rn.f32 %f365, %f8190, %f8191, %f361;
	// end inline asm
	// begin inline asm
	fma.rn.f32 %f369, %f8186, %f8191, %f357;
	// end inline asm
	// begin inline asm
	fma.rn.f32 %f373, %f8182, %f8187, %f369;
	// end inline asm
	// begin inline asm
	fma.rn.f32 %f377, %f8186, %f8187, %f365;
	// end inline asm
	// begin inline asm
	fma.rn.f32 %f381, %f8190, %f8191, %f377;
	// end inline asm
	// begin inline asm
	fma.rn.f32 %f385, %f8186, %f8191, %f373;
	// end inline asm
	// begin inline asm
	fma.rn.f32 %f389, %f8182, %f8187, %f385;
	// end inline asm
	// begin inline asm
	fma.rn.f32 %f393, %f8186, %f8187, %f381;
	// end inline asm
	// begin inline asm
	fma.rn.f32 %f397, %f8190, %f8191, %f393;
	// end inline asm
	// begin inline asm
	fma.rn.f32 %f401, %f8186, %f8191, %f389;
	// end inline asm
	// begin inline asm
	fma.rn.f32 %f405, %f8182, %f8187, %f401;
	// end inline asm
	// begin inline asm
	fma.rn.f32 %f409, %f8186, %f8187, %f397;
	// end inline asm
	// begin inline asm
	fma.rn.f32 %f413, %f8190, %f8191, %f409;
	// end inline asm
	// begin inline asm
	fma.rn.f32 %f417, %f8186, %f8191, %f405;
	// end inline asm
	// begin inline asm
	fma.rn.f32 %f421, %f8182, %f8187, %f417;
	// end inline asm
	// begin inline asm
	fma.rn.f32 %f425, %f8186, %f8187, %f413;
	// end inline asm
	// begin inline asm
	fma.rn.f32 %f429, %f8190, %f8191, %f425;
	// end inline asm
	// begin inline asm
	fma.rn.f32 %f433, %f8186, %f8191, %f421;
	// end inline asm
	// begin inline asm
	fma.rn.f32 %f437, %f8182, %f8187, %f433;
	// end inline asm
	// begin inline asm
	fma.rn.f32 %f441, %f8186, %f8187, %f429;
	// end inline asm
	// begin inline asm
	fma.rn.f32 %f445, %f8190, %f8191, %f441;
	// end inline asm
	// begin inline asm
	fma.rn.f32 %f449, %f8186, %f8191, %f437;
	// end inline asm
	// begin inline asm
	fma.rn.f32 %f453, %f8182, %f8187, %f449;
	// end inline asm
	// begin inline asm
	fma.rn.f32 %f457, %f8186, %f8187, %f445;
	// end inline asm
	// begin inline asm
	fma.rn.f32 %f461, %f8190, %f8191, %f457;
	// end inline asm
	// begin inline asm
	fma.rn.f32 %f465, %f8186, %f8191, %f453;
	// end inline asm
	// begin inline asm
	fma.rn.f32 %f469, %f8182, %f8187, %f465;
	// end inline asm
	// begin inline asm
	fma.rn.f32 %f473, %f8186, %f8187, %f461;
	// end inline asm
	// begin inline asm
	fma.rn.f32 %f477, %f8190, %f8191, %f473;
	// end inline asm
	// begin inline asm
	fma.rn.f32 %f481, %f8186, %f8191, %f469;
	// end inline asm
	// begin inline asm
	fma.rn.f32 %f485, %f8182, %f8187, %f481;
	// end inline asm
	// begin inline asm
	fma.rn.f32 %f489, %f8186, %f8187, %f477;
	// end inline asm
	// begin inline asm
	fma.rn.f32 %f493, %f8190, %f8191, %f489;
	// end inline asm
	// begin inline asm
	fma.rn.f32 %f497, %f8186, %f8191, %f485;
	// end inline asm
	// begin inline asm
	fma.rn.f32 %f501, %f8182, %f8187, %f497;
	// end inline asm
	// begin inline asm
	fma.rn.f32 %f505, %f8186, %f8187, %f493;
	// end inline asm
	// begin inline asm
	fma.rn.f32 %f509, %f8190, %f8191, %f505;
	// end inline asm
	// begin inline asm
	fma.rn.f32 %f513, %f8186, %f8191, %f501;
	// end inline asm
	// begin inline asm
	fma.rn.f32 %f517, %f8182, %f8187, %f513;
	// end inline asm
	// begin inline asm
	fma.rn.f32 %f521, %f8186, %f8187, %f509;
	// end inline asm
	// begin inline asm
	fma.rn.f32 %f525, %f8190, %f8191, %f521;
	// end inline asm
	// begin inline asm
	fma.rn.f32 %f529, %f8186, %f8191, %f517;
	// end inline asm
	// begin inline asm
	fma.rn.f32 %f533, %f8182, %f8187, %f529;
	// end inline asm
	// begin inline asm
	fma.rn.f32 %f537, %f8186, %f8187, %f525;
	// end inline asm
	// begin inline asm
	fma.rn.f32 %f541, %f8190, %f8191, %f537;
	// end inline asm
	// begin inline asm
	fma.rn.f32 %f545, %f8186, %f8191, %f533;
	// end inline asm
	// begin inline asm
	fma.rn.f32 %f549, %f8182, %f8187, %f545;
	// end inline asm
	// begin inline asm
	fma.rn.f32 %f553, %f8186, %f8187, %f541;
	// end inline asm
	// begin inline asm
	fma.rn.f32 %f557, %f8190, %f8191, %f553;
	// end inline asm
	// begin inline asm
	fma.rn.f32 %f561, %f8186, %f8191, %f549;
	// end inline asm
	// begin inline asm
	fma.rn.f32 %f565, %f8182, %f8187, %f561;
	// end inline asm
	// begin inline asm
	fma.rn.f32 %f569, %f8186, %f8187, %f557;
	// end inline asm
	// begin inline asm
	fma.rn.f32 %f573, %f8190, %f8191, %f569;
	// end inline asm
	// begin inline asm
	fma.rn.f32 %f577, %f8186, %f8191, %f565;
	// end inline asm
	// begin inline asm
	fma.rn.f32 %f581, %f8182, %f8187, %f577;
	// end inline asm
	// begin inline asm
	fma.rn.f32 %f585, %f8186, %f8187, %f573;
	// end inline asm
	// begin inline asm
	fma.rn.f32 %f589, %f8190, %f8191, %f585;
	// end inline asm
	// begin inline asm
	fma.rn.f32 %f593, %f8186, %f8191, %f581;
	// end inline asm
	// begin inline asm
	fma.rn.f32 %f597, %f8182, %f8187, %f593;
	// end inline asm
	// begin inline asm
	fma.rn.f32 %f601, %f8186, %f8187, %f589;
	// end inline asm
	// begin inline asm
	fma.rn.f32 %f605, %f8190, %f8191, %f601;
	// end inline asm
	// begin inline asm
	fma.rn.f32 %f609, %f8186, %f8191, %f597;
	// end inline asm
	// begin inline asm
	fma.rn.f32 %f613, %f8182, %f8187, %f609;
	// end inline asm
	// begin inline asm
	fma.rn.f32 %f617, %f8186, %f8187, %f605;
	// end inline asm
	// begin inline asm
	fma.rn.f32 %f621, %f8190, %f8191, %f617;
	// end inline asm
	// begin inline asm
	fma.rn.f32 %f625, %f8186, %f8191, %f613;
	// end inline asm
	// begin inline asm
	fma.rn.f32 %f629, %f8182, %f8187, %f625;
	// end inline asm
	// begin inline asm
	fma.rn.f32 %f633, %f8186, %f8187, %f621;
	// end inline asm
	// begin inline asm
	fma.rn.f32 %f637, %f8190, %f8191, %f633;
	// end inline asm
	// begin inline asm
	fma.rn.f32 %f641, %f8186, %f8191, %f629;
	// end inline asm
	// begin inline asm
	fma.rn.f32 %f645, %f8182, %f8187, %f641;
	// end inline asm
	// begin inline asm
	fma.rn.f32 %f649, %f8186, %f8187, %f637;
	// end inline asm
	// begin inline asm
	fma.rn.f32 %f653, %f8190, %f8191, %f649;
	// end inline asm
	// begin inline asm
	fma.rn.f32 %f657, %f8186, %f8191, %f645;
	// end inline asm
	// begin inline asm
	fma.rn.f32 %f661, %f8182, %f8187, %f657;
	// end inline asm
	// begin inline asm
	fma.rn.f32 %f665, %f8186, %f8187, %f653;
	// end inline asm
	// begin inline asm
	fma.rn.f32 %f669, %f8190, %f8191, %f665;
	// end inline asm
	// begin inline asm
	fma.rn.f32 %f673, %f8186, %f8191, %f661;
	// end inline asm
	// begin inline asm
	fma.rn.f32 %f677, %f8182, %f8187, %f673;
	// end inline asm
	// begin inline asm
	fma.rn.f32 %f681, %f8186, %f8187, %f669;
	// end inline asm
	// begin inline asm
	fma.rn.f32 %f685, %f8190, %f8191, %f681;
	// end inline asm
	// begin inline asm
	fma.rn.f32 %f689, %f8186, %f8191, %f677;
	// end inline asm
	// begin inline asm
	fma.rn.f32 %f693, %f8182, %f8187, %f689;
	// end inline asm
	// begin inline asm
	fma.rn.f32 %f697, %f8186, %f8187, %f685;
	// end inline asm
	// begin inline asm
	fma.rn.f32 %f701, %f8190, %f8191, %f697;
	// end inline asm
	// begin inline asm
	fma.rn.f32 %f705, %f8186, %f8191, %f693;
	// end inline asm
	// begin inline asm
	fma.rn.f32 %f709, %f8182, %f8187, %f705;
	// end inline asm
	// begin inline asm
	fma.rn.f32 %f713, %f8186, %f8187, %f701;
	// end inline asm
	// begin inline asm
	fma.rn.f32 %f717, %f8190, %f8191, %f713;
	// end inline asm
	// begin inline asm
	fma.rn.f32 %f721, %f8186, %f8191, %f709;
	// end inline asm
	// begin inline asm
	fma.rn.f32 %f725, %f8182, %f8187, %f721;
	// end inline asm
	// begin inline asm
	fma.rn.f32 %f729, %f8186, %f8187, %f717;
	// end inline asm
	// begin inline asm
	fma.rn.f32 %f733, %f8190, %f8191, %f729;
	// end inline asm
	// begin inline asm
	fma.rn.f32 %f737, %f8186, %f8191, %f725;
	// end inline asm
	// begin inline asm
	fma.rn.f32 %f741, %f8182, %f8187, %f737;
	// end inline asm
	// begin inline asm
	fma.rn.f32 %f745, %f8186, %f8187, %f733;
	// end inline asm
	// begin inline asm
	fma.rn.f32 %f749, %f8190, %f8191, %f745;
	// end inline asm
	// begin inline asm
	fma.rn.f32 %f753, %f8186, %f8191, %f741;
	// end inline asm
	// begin inline asm
	fma.rn.f32 %f757, %f8182, %f8187, %f753;
	// end inline asm
	// begin inline asm
	fma.rn.f32 %f761, %f8186, %f8187, %f749;
	// end inline asm
	// begin inline asm
	fma.rn.f32 %f765, %f8190, %f8191, %f761;
	// end inline asm
	// begin inline asm
	fma.rn.f32 %f769, %f8186, %f8191, %f757;
	// end inline asm
	// begin inline asm
	fma.rn.f32 %f773, %f8182, %f8187, %f769;
	// end inline asm
	// begin inline asm
	fma.rn.f32 %f777, %f8186, %f8187, %f765;
	// end inline asm
	// begin inline asm
	fma.rn.f32 %f781, %f8190, %f8191, %f777;
	// end inline asm
	// begin inline asm
	fma.rn.f32 %f785, %f8186, %f8191, %f773;
	// end inline asm
	// begin inline asm
	fma.rn.f32 %f789, %f8182, %f8187, %f785;
	// end inline asm
	// begin inline asm
	fma.rn.f32 %f793, %f8186, %f8187, %f781;
	// end inline asm
	// begin inline asm
	fma.rn.f32 %f797, %f8190, %f8191, %f793;
	// end inline asm
	// begin inline asm
	fma.rn.f32 %f801, %f8186, %f8191, %f789;
	// end inline asm
	// begin inline asm
	fma.rn.f32 %f805, %f8182, %f8187, %f801;
	// end inline asm
	// begin inline asm
	fma.rn.f32 %f809, %f8186, %f8187, %f797;
	// end inline asm
	// begin inline asm
	fma.rn.f32 %f813, %f8190, %f8191, %f809;
	// end inline asm
	// begin inline asm
	fma.rn.f32 %f817, %f8186, %f8191, %f805;
	// end inline asm
	// begin inline asm
	fma.rn.f32 %f821, %f8182, %f8187, %f817;
	// end inline asm
	// begin inline asm
	fma.rn.f32 %f825, %f8186, %f8187, %f813;
	// end inline asm
	// begin inline asm
	fma.rn.f32 %f829, %f8190, %f8191, %f825;
	// end inline asm
	// begin inline asm
	fma.rn.f32 %f833, %f8186, %f8191, %f821;
	// end inline asm
	// begin inline asm
	fma.rn.f32 %f837, %f8182, %f8187, %f833;
	// end inline asm
	// begin inline asm
	fma.rn.f32 %f841, %f8186, %f8187, %f829;
	// end inline asm
	// begin inline asm
	fma.rn.f32 %f845, %f8190, %f8191, %f841;
	// end inline asm
	// begin inline asm
	fma.rn.f32 %f849, %f8186, %f8191, %f837;
	// end inline asm
	// begin inline asm
	fma.rn.f32 %f853, %f8182, %f8187, %f849;
	// end inline asm
	// begin inline asm
	fma.rn.f32 %f857, %f8186, %f8187, %f845;
	// end inline asm
	// begin inline asm
	fma.rn.f32 %f861, %f8190, %f8191, %f857;
	// end inline asm
	// begin inline asm
	fma.rn.f32 %f865, %f8186, %f8191, %f853;
	// end inline asm
	// begin inline asm
	fma.rn.f32 %f869, %f8182, %f8187, %f865;
	// end inline asm
	// begin inline asm
	fma.rn.f32 %f873, %f8186, %f8187, %f861;
	// end inline asm
	// begin inline asm
	fma.rn.f32 %f877, %f8190, %f8191, %f873;
	// end inline asm
	// begin inline asm
	fma.rn.f32 %f881, %f8186, %f8191, %f869;
	// end inline asm
	// begin inline asm
	fma.rn.f32 %f885, %f8182, %f8187, %f881;
	// end inline asm
	// begin inline asm
	fma.rn.f32 %f889, %f8186, %f8187, %f877;
	// end inline asm
	// begin inline asm
	fma.rn.f32 %f893, %f8190, %f8191, %f889;
	// end inline asm
	// begin inline asm
	fma.rn.f32 %f897, %f8186, %f8191, %f885;
	// end inline asm
	// begin inline asm
	fma.rn.f32 %f901, %f8182, %f8187, %f897;
	// end inline asm
	// begin inline asm
	fma.rn.f32 %f905, %f8186, %f8187, %f893;
	// end inline asm
	// begin inline asm
	fma.rn.f32 %f909, %f8190, %f8191, %f905;
	// end inline asm
	// begin inline asm
	fma.rn.f32 %f913, %f8186, %f8191, %f901;
	// end inline asm
	// begin inline asm
	fma.rn.f32 %f917, %f8182, %f8187, %f913;
	// end inline asm
	// begin inline asm
	fma.rn.f32 %f921, %f8186, %f8187, %f909;
	// end inline asm
	// begin inline asm
	fma.rn.f32 %f925, %f8190, %f8191, %f921;
	// end inline asm
	// begin inline asm
	fma.rn.f32 %f929, %f8186, %f8191, %f917;
	// end inline asm
	// begin inline asm
	fma.rn.f32 %f933, %f8182, %f8187, %f929;
	// end inline asm
	// begin inline asm
	fma.rn.f32 %f937, %f8186, %f8187, %f925;
	// end inline asm
	// begin inline asm
	fma.rn.f32 %f941, %f8190, %f8191, %f937;
	// end inline asm
	// begin inline asm
	fma.rn.f32 %f945, %f8186, %f8191, %f933;
	// end inline asm
	// begin inline asm
	fma.rn.f32 %f949, %f8182, %f8187, %f945;
	// end inline asm
	// begin inline asm
	fma.rn.f32 %f953, %f8186, %f8187, %f941;
	// end inline asm
	// begin inline asm
	fma.rn.f32 %f957, %f8190, %f8191, %f953;
	// end inline asm
	// begin inline asm
	fma.rn.f32 %f961, %f8186, %f8191, %f949;
	// end inline asm
	// begin inline asm
	fma.rn.f32 %f965, %f8182, %f8187, %f961;
	// end inline asm
	// begin inline asm
	fma.rn.f32 %f969, %f8186, %f8187, %f957;
	// end inline asm
	// begin inline asm
	fma.rn.f32 %f973, %f8190, %f8191, %f969;
	// end inline asm
	// begin inline asm
	fma.rn.f32 %f977, %f8186, %f8191, %f965;
	// end inline asm
	// begin inline asm
	fma.rn.f32 %f981, %f8182, %f8187, %f977;
	// end inline asm
	// begin inline asm
	fma.rn.f32 %f985, %f8186, %f8187, %f973;
	// end inline asm
	// begin inline asm
	fma.rn.f32 %f989, %f8190, %f8191, %f985;
	// end inline asm
	// begin inline asm
	fma.rn.f32 %f993, %f8186, %f8191, %f981;
	// end inline asm
	// begin inline asm
	fma.rn.f32 %f997, %f8182, %f8187, %f993;
	// end inline asm
	// begin inline asm
	fma.rn.f32 %f1001, %f8186, %f8187, %f989;
	// end inline asm
	// begin inline asm
	fma.rn.f32 %f1005, %f8190, %f8191, %f1001;
	// end inline asm
	// begin inline asm
	fma.rn.f32 %f1009, %f8186, %f8191, %f997;
	// end inline asm
	// begin inline asm
	fma.rn.f32 %f1013, %f8182, %f8187, %f1009;
	// end inline asm
	// begin inline asm
	fma.rn.f32 %f1017, %f8186, %f8187, %f1005;
	// end inline asm
	// begin inline asm
	fma.rn.f32 %f1021, %f8190, %f8191, %f1017;
	// end inline asm
	// begin inline asm
	fma.rn.f32 %f1025, %f8186, %f8191, %f1013;
	// end inline asm
	// begin inline asm
	fma.rn.f32 %f1029, %f8182, %f8187, %f1025;
	// end inline asm
	// begin inline asm
	fma.rn.f32 %f1033, %f8186, %f8187, %f1021;
	// end inline asm
	// begin inline asm
	fma.rn.f32 %f1037, %f8190, %f8191, %f1033;
	// end inline asm
	// begin inline asm
	fma.rn.f32 %f1041, %f8186, %f8191, %f1029;
	// end inline asm
	// begin inline asm
	fma.rn.f32 %f1045, %f8182, %f8187, %f1041;
	// end inline asm
	// begin inline asm
	fma.rn.f32 %f1049, %f8186, %f8187, %f1037;
	// end inline asm
	// begin inline asm
	fma.rn.f32 %f1053, %f8190, %f8191, %f1049;
	// end inline asm
	// begin inline asm
	fma.rn.f32 %f1057, %f8186, %f8191, %f1045;
	// end inline asm
	// begin inline asm
	fma.rn.f32 %f1061, %f8182, %f8187, %f1057;
	// end inline asm
	// begin inline asm
	fma.rn.f32 %f1065, %f8186, %f8187, %f1053;
	// end inline asm
	// begin inline asm
	fma.rn.f32 %f1069, %f8190, %f8191, %f1065;
	// end inline asm
	// begin inline asm
	fma.rn.f32 %f1073, %f8186, %f8191, %f1061;
	// end inline asm
	// begin inline asm
	fma.rn.f32 %f1077, %f8182, %f8187, %f1073;
	// end inline asm
	// begin inline asm
	fma.rn.f32 %f1081, %f8186, %f8187, %f1069;
	// end inline asm
	// begin inline asm
	fma.rn.f32 %f1085, %f8190, %f8191, %f1081;
	// end inline asm
	// begin inline asm
	fma.rn.f32 %f1089, %f8186, %f8191, %f1077;
	// end inline asm
	// begin inline asm
	fma.rn.f32 %f1093, %f8182, %f8187, %f1089;
	// end inline asm
	// begin inline asm
	fma.rn.f32 %f1097, %f8186, %f8187, %f1085;
	// end inline asm
	// begin inline asm
	fma.rn.f32 %f1101, %f8190, %f8191, %f1097;
	// end inline asm
	// begin inline asm
	fma.rn.f32 %f1105, %f8186, %f8191, %f1093;
	// end inline asm
	// begin inline asm
	fma.rn.f32 %f1109, %f8182, %f8187, %f1105;
	// end inline asm
	// begin inline asm
	fma.rn.f32 %f1113, %f8186, %f8187, %f1101;
	// end inline asm
	// begin inline asm
	fma.rn.f32 %f1117, %f8190, %f8191, %f1113;
	// end inline asm
	// begin inline asm
	fma.rn.f32 %f1121, %f8186, %f8191, %f1109;
	// end inline asm
	// begin inline asm
	fma.rn.f32 %f1125, %f8182, %f8187, %f1121;
	// end inline asm
	// begin inline asm
	fma.rn.f32 %f1129, %f8186, %f8187, %f1117;
	// end inline asm
	// begin inline asm
	fma.rn.f32 %f1133, %f8190, %f8191, %f1129;
	// end inline asm
	// begin inline asm
	fma.rn.f32 %f1137, %f8186, %f8191, %f1125;
	// end inline asm
	// begin inline asm
	fma.rn.f32 %f1141, %f8182, %f8187, %f1137;
	// end inline asm
	// begin inline asm
	fma.rn.f32 %f1145, %f8186, %f8187, %f1133;
	// end inline asm
	// begin inline asm
	fma.rn.f32 %f1149, %f8190, %f8191, %f1145;
	// end inline asm
	// begin inline asm
	fma.rn.f32 %f1153, %f8186, %f8191, %f1141;
	// end inline asm
	// begin inline asm
	fma.rn.f32 %f1157, %f8182, %f8187, %f1153;
	// end inline asm
	// begin inline asm
	fma.rn.f32 %f1161, %f8186, %f8187, %f1149;
	// end inline asm
	// begin inline asm
	fma.rn.f32 %f1165, %f8190, %f8191, %f1161;
	// end inline asm
	// begin inline asm
	fma.rn.f32 %f1169, %f8186, %f8191, %f1157;
	// end inline asm
	// begin inline asm
	fma.rn.f32 %f1173, %f8182, %f8187, %f1169;
	// end inline asm
	// begin inline asm
	fma.rn.f32 %f1177, %f8186, %f8187, %f1165;
	// end inline asm
	// begin inline asm
	fma.rn.f32 %f1181, %f8190, %f8191, %f1177;
	// end inline asm
	// begin inline asm
	fma.rn.f32 %f1185, %f8186, %f8191, %f1173;
	// end inline asm
	// begin inline asm
	fma.rn.f32 %f1189, %f8182, %f8187, %f1185;
	// end inline asm
	// begin inline asm
	fma.rn.f32 %f1193, %f8186, %f8187, %f1181;
	// end inline asm
	// begin inline asm
	fma.rn.f32 %f1197, %f8190, %f8191, %f1193;
	// end inline asm
	// begin inline asm
	fma.rn.f32 %f1201, %f8186, %f8191, %f1189;
	// end inline asm
	// begin inline asm
	fma.rn.f32 %f1205, %f8182, %f8187, %f1201;
	// end inline asm
	// begin inline asm
	fma.rn.f32 %f1209, %f8186, %f8187, %f1197;
	// end inline asm
	// begin inline asm
	fma.rn.f32 %f1213, %f8190, %f8191, %f1209;
	// end inline asm
	// begin inline asm
	fma.rn.f32 %f1217, %f8186, %f8191, %f1205;
	// end inline asm
	// begin inline asm
	fma.rn.f32 %f1221, %f8182, %f8187, %f1217;
	// end inline asm
	// begin inline asm
	fma.rn.f32 %f1225, %f8186, %f8187, %f1213;
	// end inline asm
	// begin inline asm
	fma.rn.f32 %f1229, %f8190, %f8191, %f1225;
	// end inline asm
	// begin inline asm
	fma.rn.f32 %f1233, %f8186, %f8191, %f1221;
	// end inline asm
	// begin inline asm
	fma.rn.f32 %f1237, %f8182, %f8187, %f1233;
	// end inline asm
	// begin inline asm
	fma.rn.f32 %f1241, %f8186, %f8187, %f1229;
	// end inline asm
	// begin inline asm
	fma.rn.f32 %f1245, %f8190, %f8191, %f1241;
	// end inline asm
	// begin inline asm
	fma.rn.f32 %f1249, %f8186, %f8191, %f1237;
	// end inline asm
	// begin inline asm
	fma.rn.f32 %f1253, %f8182, %f8187, %f1249;
	// end inline asm
	// begin inline asm
	fma.rn.f32 %f1257, %f8186, %f8187, %f1245;
	// end inline asm
	// begin inline asm
	fma.rn.f32 %f1261, %f8190, %f8191, %f1257;
	// end inline asm
	// begin inline asm
	fma.rn.f32 %f1265, %f8186, %f8191, %f1253;
	// end inline asm
	// begin inline asm
	fma.rn.f32 %f1269, %f8182, %f8187, %f1265;
	// end inline asm
	// begin inline asm
	fma.rn.f32 %f1273, %f8186, %f8187, %f1261;
	// end inline asm
	// begin inline asm
	fma.rn.f32 %f1277, %f8190, %f8191, %f1273;
	// end inline asm
	// begin inline asm
	fma.rn.f32 %f1281, %f8186, %f8191, %f1269;
	// end inline asm
	// begin inline asm
	fma.rn.f32 %f1285, %f8182, %f8187, %f1281;
	// end inline asm
	// begin inline asm
	fma.rn.f32 %f1289, %f8186, %f8187, %f1277;
	// end inline asm
	// begin inline asm
	fma.rn.f32 %f1293, %f8190, %f8191, %f1289;
	// end inline asm
	// begin inline asm
	fma.rn.f32 %f1297, %f8186, %f8191, %f1285;
	// end inline asm
	// begin inline asm
	fma.rn.f32 %f1301, %f8182, %f8187, %f1297;
	// end inline asm
	// begin inline asm
	fma.rn.f32 %f1305, %f8186, %f8187, %f1293;
	// end inline asm
	// begin inline asm
	fma.rn.f32 %f1309, %f8190, %f8191, %f1305;
	// end inline asm
	// begin inline asm
	fma.rn.f32 %f1313, %f8186, %f8191, %f1301;
	// end inline asm
	// begin inline asm
	fma.rn.f32 %f1317, %f8182, %f8187, %f1313;
	// end inline asm
	// begin inline asm
	fma.rn.f32 %f1321, %f8186, %f8187, %f1309;
	// end inline asm
	// begin inline asm
	fma.rn.f32 %f1325, %f8190, %f8191, %f1321;
	// end inline asm
	// begin inline asm
	fma.rn.f32 %f1329, %f8186, %f8191, %f1317;
	// end inline asm
	// begin inline asm
	fma.rn.f32 %f1333, %f8182, %f8187, %f1329;
	// end inline asm
	// begin inline asm
	fma.rn.f32 %f1337, %f8186, %f8187, %f1325;
	// end inline asm
	// begin inline asm
	fma.rn.f32 %f1341, %f8190, %f8191, %f1337;
	// end inline asm
	// begin inline asm
	fma.rn.f32 %f1345, %f8186, %f8191, %f1333;
	// end inline asm
	// begin inline asm
	fma.rn.f32 %f1349, %f8182, %f8187, %f1345;
	// end inline asm
	// begin inline asm
	fma.rn.f32 %f1353, %f8186, %f8187, %f1341;
	// end inline asm
	// begin inline asm
	fma.rn.f32 %f1357, %f8190, %f8191, %f1353;
	// end inline asm
	// begin inline asm
	fma.rn.f32 %f1361, %f8186, %f8191, %f1349;
	// end inline asm
	// begin inline asm
	fma.rn.f32 %f1365, %f8182, %f8187, %f1361;
	// end inline asm
	// begin inline asm
	fma.rn.f32 %f1369, %f8186, %f8187, %f1357;
	// end inline asm
	// begin inline asm
	fma.rn.f32 %f1373, %f8190, %f8191, %f1369;
	// end inline asm
	// begin inline asm
	fma.rn.f32 %f1377, %f8186, %f8191, %f1365;
	// end inline asm
	// begin inline asm
	fma.rn.f32 %f1381, %f8182, %f8187, %f1377;
	// end inline asm
	// begin inline asm
	fma.rn.f32 %f1385, %f8186, %f8187, %f1373;
	// end inline asm
	// begin inline asm
	fma.rn.f32 %f1389, %f8190, %f8191, %f1385;
	// end inline asm
	// begin inline asm
	fma.rn.f32 %f1393, %f8186, %f8191, %f1381;
	// end inline asm
	// begin inline asm
	fma.rn.f32 %f1397, %f8182, %f8187, %f1393;
	// end inline asm
	// begin inline asm
	fma.rn.f32 %f1401, %f8186, %f8187, %f1389;
	// end inline asm
	// begin inline asm
	fma.rn.f32 %f1405, %f8190, %f8191, %f1401;
	// end inline asm
	// begin inline asm
	fma.rn.f32 %f1409, %f8186, %f8191, %f1397;
	// end inline asm
	// begin inline asm
	fma.rn.f32 %f1413, %f8182, %f8187, %f1409;
	// end inline asm
	// begin inline asm
	fma.rn.f32 %f1417, %f8186, %f8187, %f1405;
	// end inline asm
	// begin inline asm
	fma.rn.f32 %f1421, %f8190, %f8191, %f1417;
	// end inline asm
	// begin inline asm
	fma.rn.f32 %f1425, %f8186, %f8191, %f1413;
	// end inline asm
	// begin inline asm
	fma.rn.f32 %f1429, %f8182, %f8187, %f1425;
	// end inline asm
	// begin inline asm
	fma.rn.f32 %f1433, %f8186, %f8187, %f1421;
	// end inline asm
	// begin inline asm
	fma.rn.f32 %f1437, %f8190, %f8191, %f1433;
	// end inline asm
	// begin inline asm
	fma.rn.f32 %f1441, %f8186, %f8191, %f1429;
	// end inline asm
	// begin inline asm
	fma.rn.f32 %f1445, %f8182, %f8187, %f1441;
	// end inline asm
	// begin inline asm
	fma.rn.f32 %f1449, %f8186, %f8187, %f1437;
	// end inline asm
	// begin inline asm
	fma.rn.f32 %f1453, %f8190, %f8191, %f1449;
	// end inline asm
	// begin inline asm
	fma.rn.f32 %f1457, %f8186, %f8191, %f1445;
	// end inline asm
	// begin inline asm
	fma.rn.f32 %f1461, %f8182, %f8187, %f1457;
	// end inline asm
	// begin inline asm
	fma.rn.f32 %f1465, %f8186, %f8187, %f1453;
	// end inline asm
	// begin inline asm
	fma.rn.f32 %f1469, %f8190, %f8191, %f1465;
	// end inline asm
	// begin inline asm
	fma.rn.f32 %f1473, %f8186, %f8191, %f1461;
	// end inline asm
	// begin inline asm
	fma.rn.f32 %f1477, %f8182, %f8187, %f1473;
	// end inline asm
	// begin inline asm
	fma.rn.f32 %f1481, %f8186, %f8187, %f1469;
	// end inline asm
	// begin inline asm
	fma.rn.f32 %f1485, %f8190, %f8191, %f1481;
	// end inline asm
	// begin inline asm
	fma.rn.f32 %f1489, %f8186, %f8191, %f1477;
	// end inline asm
	// begin inline asm
	fma.rn.f32 %f1493, %f8182, %f8187, %f1489;
	// end inline asm
	// begin inline asm
	fma.rn.f32 %f1497, %f8186, %f8187, %f1485;
	// end inline asm
	// begin inline asm
	fma.rn.f32 %f1501, %f8190, %f8191, %f1497;
	// end inline asm
	// begin inline asm
	fma.rn.f32 %f1505, %f8186, %f8191, %f1493;
	// end inline asm
	// begin inline asm
	fma.rn.f32 %f1509, %f8182, %f8187, %f1505;
	// end inline asm
	// begin inline asm
	fma.rn.f32 %f1513, %f8186, %f8187, %f1501;
	// end inline asm
	// begin inline asm
	fma.rn.f32 %f1517, %f8190, %f8191, %f1513;
	// end inline asm
	// begin inline asm
	fma.rn.f32 %f1521, %f8186, %f8191, %f1509;
	// end inline asm
	// begin inline asm
	fma.rn.f32 %f1525, %f8182, %f8187, %f1521;
	// end inline asm
	// begin inline asm
	fma.rn.f32 %f1529, %f8186, %f8187, %f1517;
	// end inline asm
	// begin inline asm
	fma.rn.f32 %f1533, %f8190, %f8191, %f1529;
	// end inline asm
	// begin inline asm
	fma.rn.f32 %f1537, %f8186, %f8191, %f1525;
	// end inline asm
	// begin inline asm
	fma.rn.f32 %f1541, %f8182, %f8187, %f1537;
	// end inline asm
	// begin inline asm
	fma.rn.f32 %f1545, %f8186, %f8187, %f1533;
	// end inline asm
	// begin inline asm
	fma.rn.f32 %f1549, %f8190, %f8191, %f1545;
	// end inline asm
	// begin inline asm
	fma.rn.f32 %f1553, %f8186, %f8191, %f1541;
	// end inline asm
	// begin inline asm
	fma.rn.f32 %f1557, %f8182, %f8187, %f1553;
	// end inline asm
	// begin inline asm
	fma.rn.f32 %f1561, %f8186, %f8187, %f1549;
	// end inline asm
	// begin inline asm
	fma.rn.f32 %f1565, %f8190, %f8191, %f1561;
	// end inline asm
	// begin inline asm
	fma.rn.f32 %f1569, %f8186, %f8191, %f1557;
	// end inline asm
	// begin inline asm
	fma.rn.f32 %f1573, %f8182, %f8187, %f1569;
	// end inline asm
	// begin inline asm
	fma.rn.f32 %f1577, %f8186, %f8187, %f1565;
	// end inline asm
	// begin inline asm
	fma.rn.f32 %f1581, %f8190, %f8191, %f1577;
	// end inline asm
	// begin inline asm
	fma.rn.f32 %f1585, %f8186, %f8191, %f1573;
	// end inline asm
	// begin inline asm
	fma.rn.f32 %f1589, %f8182, %f8187, %f1585;
	// end inline asm
	// begin inline asm
	fma.rn.f32 %f1593, %f8186, %f8187, %f1581;
	// end inline asm
	// begin inline asm
	fma.rn.f32 %f1597, %f8190, %f8191, %f1593;
	// end inline asm
	// begin inline asm
	fma.rn.f32 %f1601, %f8186, %f8191, %f1589;
	// end inline asm
	// begin inline asm
	fma.rn.f32 %f1605, %f8182, %f8187, %f1601;
	// end inline asm
	// begin inline asm
	fma.rn.f32 %f1609, %f8186, %f8187, %f1597;
	// end inline asm
	// begin inline asm
	fma.rn.f32 %f1613, %f8190, %f8191, %f1609;
	// end inline asm
	// begin inline asm
	fma.rn.f32 %f1617, %f8186, %f8191, %f1605;
	// end inline asm
	// begin inline asm
	fma.rn.f32 %f1621, %f8182, %f8187, %f1617;
	// end inline asm
	// begin inline asm
	fma.rn.f32 %f1625, %f8186, %f8187, %f1613;
	// end inline asm
	// begin inline asm
	fma.rn.f32 %f1629, %f8190, %f8191, %f1625;
	// end inline asm
	// begin inline asm
	fma.rn.f32 %f1633, %f8186, %f8191, %f1621;
	// end inline asm
	// begin inline asm
	fma.rn.f32 %f1637, %f8182, %f8187, %f1633;
	// end inline asm
	// begin inline asm
	fma.rn.f32 %f1641, %f8186, %f8187, %f1629;
	// end inline asm
	// begin inline asm
	fma.rn.f32 %f1645, %f8190, %f8191, %f1641;
	// end inline asm
	// begin inline asm
	fma.rn.f32 %f1649, %f8186, %f8191, %f1637;
	// end inline asm
	// begin inline asm
	fma.rn.f32 %f1653, %f8182, %f8187, %f1649;
	// end inline asm
	// begin inline asm
	fma.rn.f32 %f1657, %f8186, %f8187, %f1645;
	// end inline asm
	// begin inline asm
	fma.rn.f32 %f1661, %f8190, %f8191, %f1657;
	// end inline asm
	// begin inline asm
	fma.rn.f32 %f1665, %f8186, %f8191, %f1653;
	// end inline asm
	// begin inline asm
	fma.rn.f32 %f1669, %f8182, %f8187, %f1665;
	// end inline asm
	// begin inline asm
	fma.rn.f32 %f1673, %f8186, %f8187, %f1661;
	// end inline asm
	// begin inline asm
	fma.rn.f32 %f1677, %f8190, %f8191, %f1673;
	// end inline asm
	// begin inline asm
	fma.rn.f32 %f1681, %f8186, %f8191, %f1669;
	// end inline asm
	// begin inline asm
	fma.rn.f32 %f1685, %f8182, %f8187, %f1681;
	// end inline asm
	// begin inline asm
	fma.rn.f32 %f1689, %f8186, %f8187, %f1677;
	// end inline asm
	// begin inline asm
	fma.rn.f32 %f1693, %f8190, %f8191, %f1689;
	// end inline asm
	// begin inline asm
	fma.rn.f32 %f1697, %f8186, %f8191, %f1685;
	// end inline asm
	// begin inline asm
	fma.rn.f32 %f1701, %f8182, %f8187, %f1697;
	// end inline asm
	// begin inline asm
	fma.rn.f32 %f1705, %f8186, %f8187, %f1693;
	// end inline asm
	// begin inline asm
	fma.rn.f32 %f1709, %f8190, %f8191, %f1705;
	// end inline asm
	// begin inline asm
	fma.rn.f32 %f1713, %f8186, %f8191, %f1701;
	// end inline asm
	// begin inline asm
	fma.rn.f32 %f1717, %f8182, %f8187, %f1713;
	// end inline asm
	// begin inline asm
	fma.rn.f32 %f1721, %f8186, %f8187, %f1709;
	// end inline asm
	// begin inline asm
	fma.rn.f32 %f1725, %f8190, %f8191, %f1721;
	// end inline asm
	// begin inline asm
	fma.rn.f32 %f1729, %f8186, %f8191, %f1717;
	// end inline asm
	// begin inline asm
	fma.rn.f32 %f1733, %f8182, %f8187, %f1729;
	// end inline asm
	// begin inline asm
	fma.rn.f32 %f1737, %f8186, %f8187, %f1725;
	// end inline asm
	// begin inline asm
	fma.rn.f32 %f1741, %f8190, %f8191, %f1737;
	// end inline asm
	// begin inline asm
	fma.rn.f32 %f1745, %f8186, %f8191, %f1733;
	// end inline asm
	// begin inline asm
	fma.rn.f32 %f1749, %f8182, %f8187, %f1745;
	// end inline asm
	// begin inline asm
	fma.rn.f32 %f1753, %f8186, %f8187, %f1741;
	// end inline asm
	// begin inline asm
	fma.rn.f32 %f1757, %f8190, %f8191, %f1753;
	// end inline asm
	// begin inline asm
	fma.rn.f32 %f1761, %f8186, %f8191, %f1749;
	// end inline asm
	// begin inline asm
	fma.rn.f32 %f1765, %f8182, %f8187, %f1761;
	// end inline asm
	// begin inline asm
	fma.rn.f32 %f1769, %f8186, %f8187, %f1757;
	// end inline asm
	// begin inline asm
	fma.rn.f32 %f1773, %f8190, %f8191, %f1769;
	// end inline asm
	// begin inline asm
	fma.rn.f32 %f1777, %f8186, %f8191, %f1765;
	// end inline asm
	// begin inline asm
	fma.rn.f32 %f1781, %f8182, %f8187, %f1777;
	// end inline asm
	// begin inline asm
	fma.rn.f32 %f1785, %f8186, %f8187, %f1773;
	// end inline asm
	// begin inline asm
	fma.rn.f32 %f1789, %f8190, %f8191, %f1785;
	// end inline asm
	// begin inline asm
	fma.rn.f32 %f1793, %f8186, %f8191, %f1781;
	// end inline asm
	// begin inline asm
	fma.rn.f32 %f1797, %f8182, %f8187, %f1793;
	// end inline asm
	// begin inline asm
	fma.rn.f32 %f1801, %f8186, %f8187, %f1789;
	// end inline asm
	// begin inline asm
	fma.rn.f32 %f1805, %f8190, %f8191, %f1801;
	// end inline asm
	// begin inline asm
	fma.rn.f32 %f1809, %f8186, %f8191, %f1797;
	// end inline asm
	// begin inline asm
	fma.rn.f32 %f1813, %f8182, %f8187, %f1809;
	// end inline asm
	// begin inline asm
	fma.rn.f32 %f1817, %f8186, %f8187, %f1805;
	// end inline asm
	// begin inline asm
	fma.rn.f32 %f1821, %f8190, %f8191, %f1817;
	// end inline asm
	// begin inline asm
	fma.rn.f32 %f1825, %f8186, %f8191, %f1813;
	// end inline asm
	// begin inline asm
	fma.rn.f32 %f1829, %f8182, %f8187, %f1825;
	// end inline asm
	// begin inline asm
	fma.rn.f32 %f1833, %f8186, %f8187, %f1821;
	// end inline asm
	// begin inline asm
	fma.rn.f32 %f1837, %f8190, %f8191, %f1833;
	// end inline asm
	// begin inline asm
	fma.rn.f32 %f1841, %f8186, %f8191, %f1829;
	// end inline asm
	// begin inline asm
	fma.rn.f32 %f1845, %f8182, %f8187, %f1841;
	// end inline asm
	// begin inline asm
	fma.rn.f32 %f1849, %f8186, %f8187, %f1837;
	// end inline asm
	// begin inline asm
	fma.rn.f32 %f1853, %f8190, %f8191, %f1849;
	// end inline asm
	// begin inline asm
	fma.rn.f32 %f1857, %f8186, %f8191, %f1845;
	// end inline asm
	// begin inline asm
	fma.rn.f32 %f1861, %f8182, %f8187, %f1857;
	// end inline asm
	// begin inline asm
	fma.rn.f32 %f1865, %f8186, %f8187, %f1853;
	// end inline asm
	// begin inline asm
	fma.rn.f32 %f1869, %f8190, %f8191, %f1865;
	// end inline asm
	// begin inline asm
	fma.rn.f32 %f1873, %f8186, %f8191, %f1861;
	// end inline asm
	// begin inline asm
	fma.rn.f32 %f1877, %f8182, %f8187, %f1873;
	// end inline asm
	// begin inline asm
	fma.rn.f32 %f1881, %f8186, %f8187, %f1869;
	// end inline asm
	// begin inline asm
	fma.rn.f32 %f1885, %f8190, %f8191, %f1881;
	// end inline asm
	// begin inline asm
	fma.rn.f32 %f1889, %f8186, %f8191, %f1877;
	// end inline asm
	// begin inline asm
	fma.rn.f32 %f1893, %f8182, %f8187, %f1889;
	// end inline asm
	// begin inline asm
	fma.rn.f32 %f1897, %f8186, %f8187, %f1885;
	// end inline asm
	// begin inline asm
	fma.rn.f32 %f1901, %f8190, %f8191, %f1897;
	// end inline asm
	// begin inline asm
	fma.rn.f32 %f1905, %f8186, %f8191, %f1893;
	// end inline asm
	// begin inline asm
	fma.rn.f32 %f1909, %f8182, %f8187, %f1905;
	// end inline asm
	// begin inline asm
	fma.rn.f32 %f1913, %f8186, %f8187, %f1901;
	// end inline asm
	// begin inline asm
	fma.rn.f32 %f1917, %f8190, %f8191, %f1913;
	// end inline asm
	// begin inline asm
	fma.rn.f32 %f1921, %f8186, %f8191, %f1909;
	// end inline asm
	// begin inline asm
	fma.rn.f32 %f1925, %f8182, %f8187, %f1921;
	// end inline asm
	// begin inline asm
	fma.rn.f32 %f1929, %f8186, %f8187, %f1917;
	// end inline asm
	// begin inline asm
	fma.rn.f32 %f1933, %f8190, %f8191, %f1929;
	// end inline asm
	// begin inline asm
	fma.rn.f32 %f1937, %f8186, %f8191, %f1925;
	// end inline asm
	// begin inline asm
	fma.rn.f32 %f1941, %f8182, %f8187, %f1937;
	// end inline asm
	// begin inline asm
	fma.rn.f32 %f1945, %f8186, %f8187, %f1933;
	// end inline asm
	// begin inline asm
	fma.rn.f32 %f1949, %f8190, %f8191, %f1945;
	// end inline asm
	// begin inline asm
	fma.rn.f32 %f1953, %f8186, %f8191, %f1941;
	// end inline asm
	// begin inline asm
	fma.rn.f32 %f1957, %f8182, %f8187, %f1953;
	// end inline asm
	// begin inline asm
	fma.rn.f32 %f1961, %f8186, %f8187, %f1949;
	// end inline asm
	// begin inline asm
	fma.rn.f32 %f1965, %f8190, %f8191, %f1961;
	// end inline asm
	// begin inline asm
	fma.rn.f32 %f1969, %f8186, %f8191, %f1957;
	// end inline asm
	// begin inline asm
	fma.rn.f32 %f1973, %f8182, %f8187, %f1969;
	// end inline asm
	// begin inline asm
	fma.rn.f32 %f1977, %f8186, %f8187, %f1965;
	// end inline asm
	// begin inline asm
	fma.rn.f32 %f1981, %f8190, %f8191, %f1977;
	// end inline asm
	// begin inline asm
	fma.rn.f32 %f1985, %f8186, %f8191, %f1973;
	// end inline asm
	// begin inline asm
	fma.rn.f32 %f1989, %f8182, %f8187, %f1985;
	// end inline asm
	// begin inline asm
	fma.rn.f32 %f1993, %f8186, %f8187, %f1981;
	// end inline asm
	// begin inline asm
	fma.rn.f32 %f1997, %f8190, %f8191, %f1993;
	// end inline asm
	// begin inline asm
	fma.rn.f32 %f2001, %f8186, %f8191, %f1989;
	// end inline asm
	// begin inline asm
	fma.rn.f32 %f2005, %f8182, %f8187, %f2001;
	// end inline asm
	// begin inline asm
	fma.rn.f32 %f2009, %f8186, %f8187, %f1997;
	// end inline asm
	// begin inline asm
	fma.rn.f32 %f2013, %f8190, %f8191, %f2009;
	// end inline asm
	// begin inline asm
	fma.rn.f32 %f2017, %f8186, %f8191, %f2005;
	// end inline asm
	// begin inline asm
	fma.rn.f32 %f2021, %f8182, %f8187, %f2017;
	// end inline asm
	// begin inline asm
	fma.rn.f32 %f2025, %f8186, %f8187, %f2013;
	// end inline asm
	// begin inline asm
	fma.rn.f32 %f2029, %f8190, %f8191, %f2025;
	// end inline asm
	// begin inline asm
	fma.rn.f32 %f2033, %f8186, %f8191, %f2021;
	// end inline asm
	// begin inline asm
	fma.rn.f32 %f2037, %f8182, %f8187, %f2033;
	// end inline asm
	// begin inline asm
	fma.rn.f32 %f2041, %f8186, %f8187, %f2029;
	// end inline asm
	// begin inline asm
	fma.rn.f32 %f2045, %f8190, %f8191, %f2041;
	// end inline asm
	// begin inline asm
	fma.rn.f32 %f2049, %f8186, %f8191, %f2037;
	// end inline asm
	// begin inline asm
	fma.rn.f32 %f2053, %f8182, %f8187, %f2049;
	// end inline asm
	// begin inline asm
	fma.rn.f32 %f2057, %f8186, %f8187, %f2045;
	// end inline asm
	// begin inline asm
	fma.rn.f32 %f2061, %f8190, %f8191, %f2057;
	// end inline asm
	// begin inline asm
	fma.rn.f32 %f2065, %f8186, %f8191, %f2053;
	// end inline asm
	// begin inline asm
	fma.rn.f32 %f2069, %f8182, %f8187, %f2065;
	// end inline asm
	// begin inline asm
	fma.rn.f32 %f2073, %f8186, %f8187, %f2061;
	// end inline asm
	// begin inline asm
	fma.rn.f32 %f2077, %f8190, %f8191, %f2073;
	// end inline asm
	// begin inline asm
	fma.rn.f32 %f2081, %f8186, %f8191, %f2069;
	// end inline asm
	// begin inline asm
	fma.rn.f32 %f2085, %f8182, %f8187, %f2081;
	// end inline asm
	// begin inline asm
	fma.rn.f32 %f2089, %f8186, %f8187, %f2077;
	// end inline asm
	// begin inline asm
	fma.rn.f32 %f2093, %f8190, %f8191, %f2089;
	// end inline asm
	// begin inline asm
	fma.rn.f32 %f2097, %f8186, %f8191, %f2085;
	// end inline asm
	// begin inline asm
	fma.rn.f32 %f2101, %f8182, %f8187, %f2097;
	// end inline asm
	// begin inline asm
	fma.rn.f32 %f2105, %f8186, %f8187, %f2093;
	// end inline asm
	// begin inline asm
	fma.rn.f32 %f2109, %f8190, %f8191, %f2105;
	// end inline asm
	// begin inline asm
	fma.rn.f32 %f2113, %f8186, %f8191, %f2101;
	// end inline asm
	// begin inline asm
	fma.rn.f32 %f2117, %f8182, %f8187, %f2113;
	// end inline asm
	// begin inline asm
	fma.rn.f32 %f2121, %f8186, %f8187, %f2109;
	// end inline asm
	// begin inline asm
	fma.rn.f32 %f2125, %f8190, %f8191, %f2121;
	// end inline asm
	// begin inline asm
	fma.rn.f32 %f2129, %f8186, %f8191, %f2117;
	// end inline asm
	// begin inline asm
	fma.rn.f32 %f2133, %f8182, %f8187, %f2129;
	// end inline asm
	// begin inline asm
	fma.rn.f32 %f2137, %f8186, %f8187, %f2125;
	// end inline asm
	// begin inline asm
	fma.rn.f32 %f2141, %f8190, %f8191, %f2137;
	// end inline asm
	// begin inline asm
	fma.rn.f32 %f2145, %f8186, %f8191, %f2133;
	// end inline asm
	// begin inline asm
	fma.rn.f32 %f2149, %f8182, %f8187, %f2145;
	// end inline asm
	// begin inline asm
	fma.rn.f32 %f2153, %f8186, %f8187, %f2141;
	// end inline asm
	// begin inline asm
	fma.rn.f32 %f2157, %f8190, %f8191, %f2153;
	// end inline asm
	// begin inline asm
	fma.rn.f32 %f2161, %f8186, %f8191, %f2149;
	// end inline asm
	// begin inline asm
	fma.rn.f32 %f2165, %f8182, %f8187, %f2161;
	// end inline asm
	// begin inline asm
	fma.rn.f32 %f2169, %f8186, %f8187, %f2157;
	// end inline asm
	// begin inline asm
	fma.rn.f32 %f2173, %f8190, %f8191, %f2169;
	// end inline asm
	// begin inline asm
	fma.rn.f32 %f2177, %f8186, %f8191, %f2165;
	// end inline asm
	// begin inline asm
	fma.rn.f32 %f2181, %f8182, %f8187, %f2177;
	// end inline asm
	// begin inline asm
	fma.rn.f32 %f2185, %f8186, %f8187, %f2173;
	// end inline asm
	// begin inline asm
	fma.rn.f32 %f2189, %f8190, %f8191, %f2185;
	// end inline asm
	// begin inline asm
	fma.rn.f32 %f2193, %f8186, %f8191, %f2181;
	// end inline asm
	// begin inline asm
	fma.rn.f32 %f2197, %f8182, %f8187, %f2193;
	// end inline asm
	// begin inline asm
	fma.rn.f32 %f2201, %f8186, %f8187, %f2189;
	// end inline asm
	// begin inline asm
	fma.rn.f32 %f2205, %f8190, %f8191, %f2201;
	// end inline asm
	// begin inline asm
	fma.rn.f32 %f2209, %f8186, %f8191, %f2197;
	// end inline asm
	// begin inline asm
	fma.rn.f32 %f2213, %f8182, %f8187, %f2209;
	// end inline asm
	// begin inline asm
	fma.rn.f32 %f2217, %f8186, %f8187, %f2205;
	// end inline asm
	// begin inline asm
	fma.rn.f32 %f2221, %f8190, %f8191, %f2217;
	// end inline asm
	// begin inline asm
	fma.rn.f32 %f2225, %f8186, %f8191, %f2213;
	// end inline asm
	// begin inline asm
	fma.rn.f32 %f2229, %f8182, %f8187, %f2225;
	// end inline asm
	// begin inline asm
	fma.rn.f32 %f2233, %f8186, %f8187, %f2221;
	// end inline asm
	// begin inline asm
	fma.rn.f32 %f2237, %f8190, %f8191, %f2233;
	// end inline asm
	// begin inline asm
	fma.rn.f32 %f2241, %f8186, %f8191, %f2229;
	// end inline asm
	// begin inline asm
	fma.rn.f32 %f2245, %f8182, %f8187, %f2241;
	// end inline asm
	// begin inline asm
	fma.rn.f32 %f2249, %f8186, %f8187, %f2237;
	// end inline asm
	// begin inline asm
	fma.rn.f32 %f2253, %f8190, %f8191, %f2249;
	// end inline asm
	// begin inline asm
	fma.rn.f32 %f2257, %f8186, %f8191, %f2245;
	// end inline asm
	// begin inline asm
	fma.rn.f32 %f2261, %f8182, %f8187, %f2257;
	// end inline asm
	// begin inline asm
	fma.rn.f32 %f2265, %f8186, %f8187, %f2253;
	// end inline asm
	// begin inline asm
	fma.rn.f32 %f2269, %f8190, %f8191, %f2265;
	// end inline asm
	// begin inline asm
	fma.rn.f32 %f2273, %f8186, %f8191, %f2261;
	// end inline asm
	// begin inline asm
	fma.rn.f32 %f2277, %f8182, %f8187, %f2273;
	// end inline asm
	// begin inline asm
	fma.rn.f32 %f2281, %f8186, %f8187, %f2269;
	// end inline asm
	// begin inline asm
	fma.rn.f32 %f2285, %f8190, %f8191, %f2281;
	// end inline asm
	// begin inline asm
	fma.rn.f32 %f2289, %f8186, %f8191, %f2277;
	// end inline asm
	// begin inline asm
	fma.rn.f32 %f2293, %f8182, %f8187, %f2289;
	// end inline asm
	// begin inline asm
	fma.rn.f32 %f2297, %f8186, %f8187, %f2285;
	// end inline asm
	// begin inline asm
	fma.rn.f32 %f2301, %f8190, %f8191, %f2297;
	// end inline asm
	// begin inline asm
	fma.rn.f32 %f2305, %f8186, %f8191, %f2293;
	// end inline asm
	// begin inline asm
	fma.rn.f32 %f2309, %f8182, %f8187, %f2305;
	// end inline asm
	// begin inline asm
	fma.rn.f32 %f2313, %f8186, %f8187, %f2301;
	// end inline asm
	// begin inline asm
	fma.rn.f32 %f2317, %f8190, %f8191, %f2313;
	// end inline asm
	// begin inline asm
	fma.rn.f32 %f2321, %f8186, %f8191, %f2309;
	// end inline asm
	// begin inline asm
	fma.rn.f32 %f2325, %f8182, %f8187, %f2321;
	// end inline asm
	// begin inline asm
	fma.rn.f32 %f2329, %f8186, %f8187, %f2317;
	// end inline asm
	// begin inline asm
	fma.rn.f32 %f2333, %f8190, %f8191, %f2329;
	// end inline asm
	// begin inline asm
	fma.rn.f32 %f2337, %f8186, %f8191, %f2325;
	// end inline asm
	// begin inline asm
	fma.rn.f32 %f2341, %f8182, %f8187, %f2337;
	// end inline asm
	// begin inline asm
	fma.rn.f32 %f2345, %f8186, %f8187, %f2333;
	// end inline asm
	// begin inline asm
	fma.rn.f32 %f2349, %f8190, %f8191, %f2345;
	// end inline asm
	// begin inline asm
	fma.rn.f32 %f2353, %f8186, %f8191, %f2341;
	// end inline asm
	// begin inline asm
	fma.rn.f32 %f2357, %f8182, %f8187, %f2353;
	// end inline asm
	// begin inline asm
	fma.rn.f32 %f2361, %f8186, %f8187, %f2349;
	// end inline asm
	// begin inline asm
	fma.rn.f32 %f2365, %f8190, %f8191, %f2361;
	// end inline asm
	// begin inline asm
	fma.rn.f32 %f2369, %f8186, %f8191, %f2357;
	// end inline asm
	// begin inline asm
	fma.rn.f32 %f2373, %f8182, %f8187, %f2369;
	// end inline asm
	// begin inline asm
	fma.rn.f32 %f2377, %f8186, %f8187, %f2365;
	// end inline asm
	// begin inline asm
	fma.rn.f32 %f2381, %f8190, %f8191, %f2377;
	// end inline asm
	// begin inline asm
	fma.rn.f32 %f2385, %f8186, %f8191, %f2373;
	// end inline asm
	// begin inline asm
	fma.rn.f32 %f2389, %f8182, %f8187, %f2385;
	// end inline asm
	// begin inline asm
	fma.rn.f32 %f2393, %f8186, %f8187, %f2381;
	// end inline asm
	// begin inline asm
	fma.rn.f32 %f2397, %f8190, %f8191, %f2393;
	// end inline asm
	// begin inline asm
	fma.rn.f32 %f2401, %f8186, %f8191, %f2389;
	// end inline asm
	// begin inline asm
	fma.rn.f32 %f2405, %f8182, %f8187, %f2401;
	// end inline asm
	// begin inline asm
	fma.rn.f32 %f2409, %f8186, %f8187, %f2397;
	// end inline asm
	// begin inline asm
	fma.rn.f32 %f2413, %f8190, %f8191, %f2409;
	// end inline asm
	// begin inline asm
	fma.rn.f32 %f2417, %f8186, %f8191, %f2405;
	// end inline asm
	// begin inline asm
	fma.rn.f32 %f2421, %f8182, %f8187, %f2417;
	// end inline asm
	// begin inline asm
	fma.rn.f32 %f2425, %f8186, %f8187, %f2413;
	// end inline asm
	// begin inline asm
	fma.rn.f32 %f2429, %f8190, %f8191, %f2425;
	// end inline asm
	// begin inline asm
	fma.rn.f32 %f2433, %f8186, %f8191, %f2421;
	// end inline asm
	// begin inline asm
	fma.rn.f32 %f2437, %f8182, %f8187, %f2433;
	// end inline asm
	// begin inline asm
	fma.rn.f32 %f2441, %f8186, %f8187, %f2429;
	// end inline asm
	// begin inline asm
	fma.rn.f32 %f2445, %f8190, %f8191, %f2441;
	// end inline asm
	// begin inline asm
	fma.rn.f32 %f2449, %f8186, %f8191, %f2437;
	// end inline asm
	// begin inline asm
	fma.rn.f32 %f2453, %f8182, %f8187, %f2449;
	// end inline asm
	// begin inline asm
	fma.rn.f32 %f2457, %f8186, %f8187, %f2445;
	// end inline asm
	// begin inline asm
	fma.rn.f32 %f2461, %f8190, %f8191, %f2457;
	// end inline asm
	// begin inline asm
	fma.rn.f32 %f2465, %f8186, %f8191, %f2453;
	// end inline asm
	// begin inline asm
	fma.rn.f32 %f2469, %f8182, %f8187, %f2465;
	// end inline asm
	// begin inline asm
	fma.rn.f32 %f2473, %f8186, %f8187, %f2461;
	// end inline asm
	// begin inline asm
	fma.rn.f32 %f2477, %f8190, %f8191, %f2473;
	// end inline asm
	// begin inline asm
	fma.rn.f32 %f2481, %f8186, %f8191, %f2469;
	// end inline asm
	// begin inline asm
	fma.rn.f32 %f2485, %f8182, %f8187, %f2481;
	// end inline asm
	// begin inline asm
	fma.rn.f32 %f2489, %f8186, %f8187, %f2477;
	// end inline asm
	// begin inline asm
	fma.rn.f32 %f2493, %f8190, %f8191, %f2489;
	// end inline asm
	// begin inline asm
	fma.rn.f32 %f2497, %f8186, %f8191, %f2485;
	// end inline asm
	// begin inline asm
	fma.rn.f32 %f2501, %f8182, %f8187, %f2497;
	// end inline asm
	// begin inline asm
	fma.rn.f32 %f2505, %f8186, %f8187, %f2493;
	// end inline asm
	// begin inline asm
	fma.rn.f32 %f2509, %f8190, %f8191, %f2505;
	// end inline asm
	// begin inline asm
	fma.rn.f32 %f2513, %f8186, %f8191, %f2501;
	// end inline asm
	// begin inline asm
	fma.rn.f32 %f2517, %f8182, %f8187, %f2513;
	// end inline asm
	// begin inline asm
	fma.rn.f32 %f2521, %f8186, %f8187, %f2509;
	// end inline asm
	// begin inline asm
	fma.rn.f32 %f2525, %f8190, %f8191, %f2521;
	// end inline asm
	// begin inline asm
	fma.rn.f32 %f2529, %f8186, %f8191, %f2517;
	// end inline asm
	// begin inline asm
	fma.rn.f32 %f2533, %f8182, %f8187, %f2529;
	// end inline asm
	// begin inline asm
	fma.rn.f32 %f2537, %f8186, %f8187, %f2525;
	// end inline asm
	// begin inline asm
	fma.rn.f32 %f2541, %f8190, %f8191, %f2537;
	// end inline asm
	// begin inline asm
	fma.rn.f32 %f2545, %f8186, %f8191, %f2533;
	// end inline asm
	// begin inline asm
	fma.rn.f32 %f2549, %f8182, %f8187, %f2545;
	// end inline asm
	// begin inline asm
	fma.rn.f32 %f2553, %f8186, %f8187, %f2541;
	// end inline asm
	// begin inline asm
	fma.rn.f32 %f2557, %f8190, %f8191, %f2553;
	// end inline asm
	// begin inline asm
	fma.rn.f32 %f2561, %f8186, %f8191, %f2549;
	// end inline asm
	// begin inline asm
	fma.rn.f32 %f2565, %f8182, %f8187, %f2561;
	// end inline asm
	// begin inline asm
	fma.rn.f32 %f2569, %f8186, %f8187, %f2557;
	// end inline asm
	// begin inline asm
	fma.rn.f32 %f2573, %f8190, %f8191, %f2569;
	// end inline asm
	// begin inline asm
	fma.rn.f32 %f2577, %f8186, %f8191, %f2565;
	// end inline asm
	// begin inline asm
	fma.rn.f32 %f2581, %f8182, %f8187, %f2577;
	// end inline asm
	// begin inline asm
	fma.rn.f32 %f2585, %f8186, %f8187, %f2573;
	// end inline asm
	// begin inline asm
	fma.rn.f32 %f2589, %f8190, %f8191, %f2585;
	// end inline asm
	// begin inline asm
	fma.rn.f32 %f2593, %f8186, %f8191, %f2581;
	// end inline asm
	// begin inline asm
	fma.rn.f32 %f2597, %f8182, %f8187, %f2593;
	// end inline asm
	// begin inline asm
	fma.rn.f32 %f2601, %f8186, %f8187, %f2589;
	// end inline asm
	// begin inline asm
	fma.rn.f32 %f2605, %f8190, %f8191, %f2601;
	// end inline asm
	// begin inline asm
	fma.rn.f32 %f2609, %f8186, %f8191, %f2597;
	// end inline asm
	// begin inline asm
	fma.rn.f32 %f2613, %f8182, %f8187, %f2609;
	// end inline asm
	// begin inline asm
	fma.rn.f32 %f2617, %f8186, %f8187, %f2605;
	// end inline asm
	// begin inline asm
	fma.rn.f32 %f2621, %f8190, %f8191, %f2617;
	// end inline asm
	// begin inline asm
	fma.rn.f32 %f2625, %f8186, %f8191, %f2613;
	// end inline asm
	// begin inline asm
	fma.rn.f32 %f2629, %f8182, %f8187, %f2625;
	// end inline asm
	// begin inline asm
	fma.rn.f32 %f2633, %f8186, %f8187, %f2621;
	// end inline asm
	// begin inline asm
	fma.rn.f32 %f2637, %f8190, %f8191, %f2633;
	// end inline asm
	// begin inline asm
	fma.rn.f32 %f2641, %f8186, %f8191, %f2629;
	// end inline asm
	// begin inline asm
	fma.rn.f32 %f2645, %f8182, %f8187, %f2641;
	// end inline asm
	// begin inline asm
	fma.rn.f32 %f2649, %f8186, %f8187, %f2637;
	// end inline asm
	// begin inline asm
	fma.rn.f32 %f2653, %f8190, %f8191, %f2649;
	// end inline asm
	// begin inline asm
	fma.rn.f32 %f2657, %f8186, %f8191, %f2645;
	// end inline asm
	// begin inline asm
	fma.rn.f32 %f2661, %f8182, %f8187, %f2657;
	// end inline asm
	// begin inline asm
	fma.rn.f32 %f2665, %f8186, %f8187, %f2653;
	// end inline asm
	// begin inline asm
	fma.rn.f32 %f2669, %f8190, %f8191, %f2665;
	// end inline asm
	// begin inline asm
	fma.rn.f32 %f2673, %f8186, %f8191, %f2661;
	// end inline asm
	// begin inline asm
	fma.rn.f32 %f2677, %f8182, %f8187, %f2673;
	// end inline asm
	// begin inline asm
	fma.rn.f32 %f2681, %f8186, %f8187, %f2669;
	// end inline asm
	// begin inline asm
	fma.rn.f32 %f2685, %f8190, %f8191, %f2681;
	// end inline asm
	// begin inline asm
	fma.rn.f32 %f2689, %f8186, %f8191, %f2677;
	// end inline asm
	// begin inline asm
	fma.rn.f32 %f2693, %f8182, %f8187, %f2689;
	// end inline asm
	// begin inline asm
	fma.rn.f32 %f2697, %f8186, %f8187, %f2685;
	// end inline asm
	// begin inline asm
	fma.rn.f32 %f2701, %f8190, %f8191, %f2697;
	// end inline asm
	// begin inline asm
	fma.rn.f32 %f2705, %f8186, %f8191, %f2693;
	// end inline asm
	// begin inline asm
	fma.rn.f32 %f2709, %f8182, %f8187, %f2705;
	// end inline asm
	// begin inline asm
	fma.rn.f32 %f2713, %f8186, %f8187, %f2701;
	// end inline asm
	// begin inline asm
	fma.rn.f32 %f2717, %f8190, %f8191, %f2713;
	// end inline asm
	// begin inline asm
	fma.rn.f32 %f2721, %f8186, %f8191, %f2709;
	// end inline asm
	// begin inline asm
	fma.rn.f32 %f2725, %f8182, %f8187, %f2721;
	// end inline asm
	// begin inline asm
	fma.rn.f32 %f2729, %f8186, %f8187, %f2717;
	// end inline asm
	// begin inline asm
	fma.rn.f32 %f2733, %f8190, %f8191, %f2729;
	// end inline asm
	// begin inline asm
	fma.rn.f32 %f2737, %f8186, %f8191, %f2725;
	// end inline asm
	// begin inline asm
	fma.rn.f32 %f2741, %f8182, %f8187, %f2737;
	// end inline asm
	// begin inline asm
	fma.rn.f32 %f2745, %f8186, %f8187, %f2733;
	// end inline asm
	// begin inline asm
	fma.rn.f32 %f2749, %f8190, %f8191, %f2745;
	// end inline asm
	// begin inline asm
	fma.rn.f32 %f2753, %f8186, %f8191, %f2741;
	// end inline asm
	// begin inline asm
	fma.rn.f32 %f2757, %f8182, %f8187, %f2753;
	// end inline asm
	// begin inline asm
	fma.rn.f32 %f2761, %f8186, %f8187, %f2749;
	// end inline asm
	// begin inline asm
	fma.rn.f32 %f2765, %f8190, %f8191, %f2761;
	// end inline asm
	// begin inline asm
	fma.rn.f32 %f2769, %f8186, %f8191, %f2757;
	// end inline asm
	// begin inline asm
	fma.rn.f32 %f2773, %f8182, %f8187, %f2769;
	// end inline asm
	// begin inline asm
	fma.rn.f32 %f2777, %f8186, %f8187, %f2765;
	// end inline asm
	// begin inline asm
	fma.rn.f32 %f2781, %f8190, %f8191, %f2777;
	// end inline asm
	// begin inline asm
	fma.rn.f32 %f2785, %f8186, %f8191, %f2773;
	// end inline asm
	// begin inline asm
	fma.rn.f32 %f2789, %f8182, %f8187, %f2785;
	// end inline asm
	// begin inline asm
	fma.rn.f32 %f2793, %f8186, %f8187, %f2781;
	// end inline asm
	// begin inline asm
	fma.rn.f32 %f2797, %f8190, %f8191, %f2793;
	// end inline asm
	// begin inline asm
	fma.rn.f32 %f2801, %f8186, %f8191, %f2789;
	// end inline asm
	// begin inline asm
	fma.rn.f32 %f2805, %f8182, %f8187, %f2801;
	// end inline asm
	// begin inline asm
	fma.rn.f32 %f2809, %f8186, %f8187, %f2797;
	// end inline asm
	// begin inline asm
	fma.rn.f32 %f2813, %f8190, %f8191, %f2809;
	// end inline asm
	// begin inline asm
	fma.rn.f32 %f2817, %f8186, %f8191, %f2805;
	// end inline asm
	// begin inline asm
	fma.rn.f32 %f2821, %f8182, %f8187, %f2817;
	// end inline asm
	// begin inline asm
	fma.rn.f32 %f2825, %f8186, %f8187, %f2813;
	// end inline asm
	// begin inline asm
	fma.rn.f32 %f2829, %f8190, %f8191, %f2825;
	// end inline asm
	// begin inline asm
	fma.rn.f32 %f2833, %f8186, %f8191, %f2821;
	// end inline asm
	// begin inline asm
	fma.rn.f32 %f2837, %f8182, %f8187, %f2833;
	// end inline asm
	// begin inline asm
	fma.rn.f32 %f2841, %f8186, %f8187, %f2829;
	// end inline asm
	// begin inline asm
	fma.rn.f32 %f2845, %f8190, %f8191, %f2841;
	// end inline asm
	// begin inline asm
	fma.rn.f32 %f2849, %f8186, %f8191, %f2837;
	// end inline asm
	// begin inline asm
	fma.rn.f32 %f2853, %f8182, %f8187, %f2849;
	// end inline asm
	// begin inline asm
	fma.rn.f32 %f2857, %f8186, %f8187, %f2845;
	// end inline asm
	// begin inline asm
	fma.rn.f32 %f2861, %f8190, %f8191, %f2857;
	// end inline asm
	// begin inline asm
	fma.rn.f32 %f2865, %f8186, %f8191, %f2853;
	// end inline asm
	// begin inline asm
	fma.rn.f32 %f2869, %f8182, %f8187, %f2865;
	// end inline asm
	// begin inline asm
	fma.rn.f32 %f2873, %f8186, %f8187, %f2861;
	// end inline asm
	// begin inline asm
	fma.rn.f32 %f2877, %f8190, %f8191, %f2873;
	// end inline asm
	// begin inline asm
	fma.rn.f32 %f2881, %f8186, %f8191, %f2869;
	// end inline asm
	// begin inline asm
	fma.rn.f32 %f2885, %f8182, %f8187, %f2881;
	// end inline asm
	// begin inline asm
	fma.rn.f32 %f2889, %f8186, %f8187, %f2877;
	// end inline asm
	// begin inline asm
	fma.rn.f32 %f2893, %f8190, %f8191, %f2889;
	// end inline asm
	// begin inline asm
	fma.rn.f32 %f2897, %f8186, %f8191, %f2885;
	// end inline asm
	// begin inline asm
	fma.rn.f32 %f2901, %f8182, %f8187, %f2897;
	// end inline asm
	// begin inline asm
	fma.rn.f32 %f2905, %f8186, %f8187, %f2893;
	// end inline asm
	// begin inline asm
	fma.rn.f32 %f2909, %f8190, %f8191, %f2905;
	// end inline asm
	// begin inline asm
	fma.rn.f32 %f2913, %f8186, %f8191, %f2901;
	// end inline asm
	// begin inline asm
	fma.rn.f32 %f2917, %f8182, %f8187, %f2913;
	// end inline asm
	// begin inline asm
	fma.rn.f32 %f2921, %f8186, %f8187, %f2909;
	// end inline asm
	// begin inline asm
	fma.rn.f32 %f2925, %f8190, %f8191, %f2921;
	// end inline asm
	// begin inline asm
	fma.rn.f32 %f2929, %f8186, %f8191, %f2917;
	// end inline asm
	// begin inline asm
	fma.rn.f32 %f2933, %f8182, %f8187, %f2929;
	// end inline asm
	// begin inline asm
	fma.rn.f32 %f2937, %f8186, %f8187, %f2925;
	// end inline asm
	// begin inline asm
	fma.rn.f32 %f2941, %f8190, %f8191, %f2937;
	// end inline asm
	// begin inline asm
	fma.rn.f32 %f2945, %f8186, %f8191, %f2933;
	// end inline asm
	// begin inline asm
	fma.rn.f32 %f2949, %f8182, %f8187, %f2945;
	// end inline asm
	// begin inline asm
	fma.rn.f32 %f2953, %f8186, %f8187, %f2941;
	// end inline asm
	// begin inline asm
	fma.rn.f32 %f2957, %f8190, %f8191, %f2953;
	// end inline asm
	// begin inline asm
	fma.rn.f32 %f2961, %f8186, %f8191, %f2949;
	// end inline asm
	// begin inline asm
	fma.rn.f32 %f2965, %f8182, %f8187, %f2961;
	// end inline asm
	// begin inline asm
	fma.rn.f32 %f2969, %f8186, %f8187, %f2957;
	// end inline asm
	// begin inline asm
	fma.rn.f32 %f2973, %f8190, %f8191, %f2969;
	// end inline asm
	// begin inline asm
	fma.rn.f32 %f2977, %f8186, %f8191, %f2965;
	// end inline asm
	// begin inline asm
	fma.rn.f32 %f2981, %f8182, %f8187, %f2977;
	// end inline asm
	// begin inline asm
	fma.rn.f32 %f2985, %f8186, %f8187, %f2973;
	// end inline asm
	// begin inline asm
	fma.rn.f32 %f2989, %f8190, %f8191, %f2985;
	// end inline asm
	// begin inline asm
	fma.rn.f32 %f2993, %f8186, %f8191, %f2981;
	// end inline asm
	// begin inline asm
	fma.rn.f32 %f2997, %f8182, %f8187, %f2993;
	// end inline asm
	// begin inline asm
	fma.rn.f32 %f3001, %f8186, %f8187, %f2989;
	// end inline asm
	// begin inline asm
	fma.rn.f32 %f3005, %f8190, %f8191, %f3001;
	// end inline asm
	// begin inline asm
	fma.rn.f32 %f3009, %f8186, %f8191, %f2997;
	// end inline asm
	// begin inline asm
	fma.rn.f32 %f3013, %f8182, %f8187, %f3009;
	// end inline asm
	// begin inline asm
	fma.rn.f32 %f3017, %f8186, %f8187, %f3005;
	// end inline asm
	// begin inline asm
	fma.rn.f32 %f3021, %f8190, %f8191, %f3017;
	// end inline asm
	// begin inline asm
	fma.rn.f32 %f3025, %f8186, %f8191, %f3013;
	// end inline asm
	// begin inline asm
	fma.rn.f32 %f3029, %f8182, %f8187, %f3025;
	// end inline asm
	// begin inline asm
	fma.rn.f32 %f3033, %f8186, %f8187, %f3021;
	// end inline asm
	// begin inline asm
	fma.rn.f32 %f3037, %f8190, %f8191, %f3033;
	// end inline asm
	// begin inline asm
	fma.rn.f32 %f3041, %f8186, %f8191, %f3029;
	// end inline asm
	// begin inline asm
	fma.rn.f32 %f3045, %f8182, %f8187, %f3041;
	// end inline asm
	// begin inline asm
	fma.rn.f32 %f3049, %f8186, %f8187, %f3037;
	// end inline asm
	// begin inline asm
	fma.rn.f32 %f3053, %f8190, %f8191, %f3049;
	// end inline asm
	// begin inline asm
	fma.rn.f32 %f3057, %f8186, %f8191, %f3045;
	// end inline asm
	// begin inline asm
	fma.rn.f32 %f3061, %f8182, %f8187, %f3057;
	// end inline asm
	// begin inline asm
	fma.rn.f32 %f3065, %f8186, %f8187, %f3053;
	// end inline asm
	// begin inline asm
	fma.rn.f32 %f3069, %f8190, %f8191, %f3065;
	// end inline asm
	// begin inline asm
	fma.rn.f32 %f3073, %f8186, %f8191, %f3061;
	// end inline asm
	// begin inline asm
	fma.rn.f32 %f3077, %f8182, %f8187, %f3073;
	// end inline asm
	// begin inline asm
	fma.rn.f32 %f3081, %f8186, %f8187, %f3069;
	// end inline asm
	// begin inline asm
	fma.rn.f32 %f3085, %f8190, %f8191, %f3081;
	// end inline asm
	// begin inline asm
	fma.rn.f32 %f3089, %f8186, %f8191, %f3077;
	// end inline asm
	// begin inline asm
	fma.rn.f32 %f3093, %f8182, %f8187, %f3089;
	// end inline asm
	// begin inline asm
	fma.rn.f32 %f3097, %f8186, %f8187, %f3085;
	// end inline asm
	// begin inline asm
	fma.rn.f32 %f3101, %f8190, %f8191, %f3097;
	// end inline asm
	// begin inline asm
	fma.rn.f32 %f3105, %f8186, %f8191, %f3093;
	// end inline asm
	// begin inline asm
	fma.rn.f32 %f3109, %f8182, %f8187, %f3105;
	// end inline asm
	// begin inline asm
	fma.rn.f32 %f3113, %f8186, %f8187, %f3101;
	// end inline asm
	// begin inline asm
	fma.rn.f32 %f3117, %f8190, %f8191, %f3113;
	// end inline asm
	// begin inline asm
	fma.rn.f32 %f3121, %f8186, %f8191, %f3109;
	// end inline asm
	// begin inline asm
	fma.rn.f32 %f3125, %f8182, %f8187, %f3121;
	// end inline asm
	// begin inline asm
	fma.rn.f32 %f3129, %f8186, %f8187, %f3117;
	// end inline asm
	// begin inline asm
	fma.rn.f32 %f3133, %f8190, %f8191, %f3129;
	// end inline asm
	// begin inline asm
	fma.rn.f32 %f3137, %f8186, %f8191, %f3125;
	// end inline asm
	// begin inline asm
	fma.rn.f32 %f3141, %f8182, %f8187, %f3137;
	// end inline asm
	// begin inline asm
	fma.rn.f32 %f3145, %f8186, %f8187, %f3133;
	// end inline asm
	// begin inline asm
	fma.rn.f32 %f3149, %f8190, %f8191, %f3145;
	// end inline asm
	// begin inline asm
	fma.rn.f32 %f3153, %f8186, %f8191, %f3141;
	// end inline asm
	// begin inline asm
	fma.rn.f32 %f3157, %f8182, %f8187, %f3153;
	// end inline asm
	// begin inline asm
	fma.rn.f32 %f3161, %f8186, %f8187, %f3149;
	// end inline asm
	// begin inline asm
	fma.rn.f32 %f3165, %f8190, %f8191, %f3161;
	// end inline asm
	// begin inline asm
	fma.rn.f32 %f3169, %f8186, %f8191, %f3157;
	// end inline asm
	// begin inline asm
	fma.rn.f32 %f3173, %f8182, %f8187, %f3169;
	// end inline asm
	// begin inline asm
	fma.rn.f32 %f3177, %f8186, %f8187, %f3165;
	// end inline asm
	// begin inline asm
	fma.rn.f32 %f3181, %f8190, %f8191, %f3177;
	// end inline asm
	// begin inline asm
	fma.rn.f32 %f3185, %f8186, %f8191, %f3173;
	// end inline asm
	// begin inline asm
	fma.rn.f32 %f3189, %f8182, %f8187, %f3185;
	// end inline asm
	// begin inline asm
	fma.rn.f32 %f3193, %f8186, %f8187, %f3181;
	// end inline asm
	// begin inline asm
	fma.rn.f32 %f3197, %f8190, %f8191, %f3193;
	// end inline asm
	// begin inline asm
	fma.rn.f32 %f3201, %f8186, %f8191, %f3189;
	// end inline asm
	// begin inline asm
	fma.rn.f32 %f3205, %f8182, %f8187, %f3201;
	// end inline asm
	// begin inline asm
	fma.rn.f32 %f3209, %f8186, %f8187, %f3197;
	// end inline asm
	// begin inline asm
	fma.rn.f32 %f3213, %f8190, %f8191, %f3209;
	// end inline asm
	// begin inline asm
	fma.rn.f32 %f3217, %f8186, %f8191, %f3205;
	// end inline asm
	// begin inline asm
	fma.rn.f32 %f3221, %f8182, %f8187, %f3217;
	// end inline asm
	// begin inline asm
	fma.rn.f32 %f3225, %f8186, %f8187, %f3213;
	// end inline asm
	// begin inline asm
	fma.rn.f32 %f3229, %f8190, %f8191, %f3225;
	// end inline asm
	// begin inline asm
	fma.rn.f32 %f3233, %f8186, %f8191, %f3221;
	// end inline asm
	// begin inline asm
	fma.rn.f32 %f3237, %f8182, %f8187, %f3233;
	// end inline asm
	// begin inline asm
	fma.rn.f32 %f3241, %f8186, %f8187, %f3229;
	// end inline asm
	// begin inline asm
	fma.rn.f32 %f3245, %f8190, %f8191, %f3241;
	// end inline asm
	// begin inline asm
	fma.rn.f32 %f3249, %f8186, %f8191, %f3237;
	// end inline asm
	// begin inline asm
	fma.rn.f32 %f3253, %f8182, %f8187, %f3249;
	// end inline asm
	// begin inline asm
	fma.rn.f32 %f3257, %f8186, %f8187, %f3245;
	// end inline asm
	// begin inline asm
	fma.rn.f32 %f3261, %f8190, %f8191, %f3257;
	// end inline asm
	// begin inline asm
	fma.rn.f32 %f3265, %f8186, %f8191, %f3253;
	// end inline asm
	// begin inline asm
	fma.rn.f32 %f3269, %f8182, %f8187, %f3265;
	// end inline asm
	// begin inline asm
	fma.rn.f32 %f3273, %f8186, %f8187, %f3261;
	// end inline asm
	// begin inline asm
	fma.rn.f32 %f3277, %f8190, %f8191, %f3273;
	// end inline asm
	// begin inline asm
	fma.rn.f32 %f3281, %f8186, %f8191, %f3269;
	// end inline asm
	// begin inline asm
	fma.rn.f32 %f3285, %f8182, %f8187, %f3281;
	// end inline asm
	// begin inline asm
	fma.rn.f32 %f3289, %f8186, %f8187, %f3277;
	// end inline asm
	// begin inline asm
	fma.rn.f32 %f3293, %f8190, %f8191, %f3289;
	// end inline asm
	// begin inline asm
	fma.rn.f32 %f3297, %f8186, %f8191, %f3285;
	// end inline asm
	// begin inline asm
	fma.rn.f32 %f3301, %f8182, %f8187, %f3297;
	// end inline asm
	// begin inline asm
	fma.rn.f32 %f3305, %f8186, %f8187, %f3293;
	// end inline asm
	// begin inline asm
	fma.rn.f32 %f3309, %f8190, %f8191, %f3305;
	// end inline asm
	// begin inline asm
	fma.rn.f32 %f3313, %f8186, %f8191, %f3301;
	// end inline asm
	// begin inline asm
	fma.rn.f32 %f3317, %f8182, %f8187, %f3313;
	// end inline asm
	// begin inline asm
	fma.rn.f32 %f3321, %f8186, %f8187, %f3309;
	// end inline asm
	// begin inline asm
	fma.rn.f32 %f3325, %f8190, %f8191, %f3321;
	// end inline asm
	// begin inline asm
	fma.rn.f32 %f3329, %f8186, %f8191, %f3317;
	// end inline asm
	// begin inline asm
	fma.rn.f32 %f3333, %f8182, %f8187, %f3329;
	// end inline asm
	// begin inline asm
	fma.rn.f32 %f3337, %f8186, %f8187, %f3325;
	// end inline asm
	// begin inline asm
	fma.rn.f32 %f3341, %f8190, %f8191, %f3337;
	// end inline asm
	// begin inline asm
	fma.rn.f32 %f3345, %f8186, %f8191, %f3333;
	// end inline asm
	// begin inline asm
	fma.rn.f32 %f3349, %f8182, %f8187, %f3345;
	// end inline asm
	// begin inline asm
	fma.rn.f32 %f3353, %f8186, %f8187, %f3341;
	// end inline asm
	// begin inline asm
	fma.rn.f32 %f3357, %f8190, %f8191, %f3353;
	// end inline asm
	// begin inline asm
	fma.rn.f32 %f3361, %f8186, %f8191, %f3349;
	// end inline asm
	// begin inline asm
	fma.rn.f32 %f3365, %f8182, %f8187, %f3361;
	// end inline asm
	// begin inline asm
	fma.rn.f32 %f3369, %f8186, %f8187, %f3357;
	// end inline asm
	// begin inline asm
	fma.rn.f32 %f3373, %f8190, %f8191, %f3369;
	// end inline asm
	// begin inline asm
	fma.rn.f32 %f3377, %f8186, %f8191, %f3365;
	// end inline asm
	// begin inline asm
	fma.rn.f32 %f3381, %f8182, %f8187, %f3377;
	// end inline asm
	// begin inline asm
	fma.rn.f32 %f3385, %f8186, %f8187, %f3373;
	// end inline asm
	// begin inline asm
	fma.rn.f32 %f3389, %f8190, %f8191, %f3385;
	// end inline asm
	// begin inline asm
	fma.rn.f32 %f3393, %f8186, %f8191, %f3381;
	// end inline asm
	// begin inline asm
	fma.rn.f32 %f3397, %f8182, %f8187, %f3393;
	// end inline asm
	// begin inline asm
	fma.rn.f32 %f3401, %f8186, %f8187, %f3389;
	// end inline asm
	// begin inline asm
	fma.rn.f32 %f3405, %f8190, %f8191, %f3401;
	// end inline asm
	// begin inline asm
	fma.rn.f32 %f3409, %f8186, %f8191, %f3397;
	// end inline asm
	// begin inline asm
	fma.rn.f32 %f3413, %f8182, %f8187, %f3409;
	// end inline asm
	// begin inline asm
	fma.rn.f32 %f3417, %f8186, %f8187, %f3405;
	// end inline asm
	// begin inline asm
	fma.rn.f32 %f3421, %f8190, %f8191, %f3417;
	// end inline asm
	// begin inline asm
	fma.rn.f32 %f3425, %f8186, %f8191, %f3413;
	// end inline asm
	// begin inline asm
	fma.rn.f32 %f3429, %f8182, %f8187, %f3425;
	// end inline asm
	// begin inline asm
	fma.rn.f32 %f3433, %f8186, %f8187, %f3421;
	// end inline asm
	// begin inline asm
	fma.rn.f32 %f3437, %f8190, %f8191, %f3433;
	// end inline asm
	// begin inline asm
	fma.rn.f32 %f3441, %f8186, %f8191, %f3429;
	// end inline asm
	// begin inline asm
	fma.rn.f32 %f3445, %f8182, %f8187, %f3441;
	// end inline asm
	// begin inline asm
	fma.rn.f32 %f3449, %f8186, %f8187, %f3437;
	// end inline asm
	// begin inline asm
	fma.rn.f32 %f3453, %f8190, %f8191, %f3449;
	// end inline asm
	// begin inline asm
	fma.rn.f32 %f3457, %f8186, %f8191, %f3445;
	// end inline asm
	// begin inline asm
	fma.rn.f32 %f3461, %f8182, %f8187, %f3457;
	// end inline asm
	// begin inline asm
	fma.rn.f32 %f3465, %f8186, %f8187, %f3453;
	// end inline asm
	// begin inline asm
	fma.rn.f32 %f3469, %f8190, %f8191, %f3465;
	// end inline asm
	// begin inline asm
	fma.rn.f32 %f3473, %f8186, %f8191, %f3461;
	// end inline asm
	// begin inline asm
	fma.rn.f32 %f3477, %f8182, %f8187, %f3473;
	// end inline asm
	// begin inline asm
	fma.rn.f32 %f3481, %f8186, %f8187, %f3469;
	// end inline asm
	// begin inline asm
	fma.rn.f32 %f3485, %f8190, %f8191, %f3481;
	// end inline asm
	// begin inline asm
	fma.rn.f32 %f3489, %f8186, %f8191, %f3477;
	// end inline asm
	// begin inline asm
	fma.rn.f32 %f3493, %f8182, %f8187, %f3489;
	// end inline asm
	// begin inline asm
	fma.rn.f32 %f3497, %f8186, %f8187, %f3485;
	// end inline asm
	// begin inline asm
	fma.rn.f32 %f3501, %f8190, %f8191, %f3497;
	// end inline asm
	// begin inline asm
	fma.rn.f32 %f3505, %f8186, %f8191, %f3493;
	// end inline asm
	// begin inline asm
	fma.rn.f32 %f3509, %f8182, %f8187, %f3505;
	// end inline asm
	// begin inline asm
	fma.rn.f32 %f3513, %f8186, %f8187, %f3501;
	// end inline asm
	// begin inline asm
	fma.rn.f32 %f3517, %f8190, %f8191, %f3513;
	// end inline asm
	// begin inline asm
	fma.rn.f32 %f3521, %f8186, %f8191, %f3509;
	// end inline asm
	// begin inline asm
	fma.rn.f32 %f3525, %f8182, %f8187, %f3521;
	// end inline asm
	// begin inline asm
	fma.rn.f32 %f3529, %f8186, %f8187, %f3517;
	// end inline asm
	// begin inline asm
	fma.rn.f32 %f3533, %f8190, %f8191, %f3529;
	// end inline asm
	// begin inline asm
	fma.rn.f32 %f3537, %f8186, %f8191, %f3525;
	// end inline asm
	// begin inline asm
	fma.rn.f32 %f3541, %f8182, %f8187, %f3537;
	// end inline asm
	// begin inline asm
	fma.rn.f32 %f3545, %f8186, %f8187, %f3533;
	// end inline asm
	// begin inline asm
	fma.rn.f32 %f3549, %f8190, %f8191, %f3545;
	// end inline asm
	// begin inline asm
	fma.rn.f32 %f3553, %f8186, %f8191, %f3541;
	// end inline asm
	// begin inline asm
	fma.rn.f32 %f3557, %f8182, %f8187, %f3553;
	// end inline asm
	// begin inline asm
	fma.rn.f32 %f3561, %f8186, %f8187, %f3549;
	// end inline asm
	// begin inline asm
	fma.rn.f32 %f3565, %f8190, %f8191, %f3561;
	// end inline asm
	// begin inline asm
	fma.rn.f32 %f3569, %f8186, %f8191, %f3557;
	// end inline asm
	// begin inline asm
	fma.rn.f32 %f3573, %f8182, %f8187, %f3569;
	// end inline asm
	// begin inline asm
	fma.rn.f32 %f3577, %f8186, %f8187, %f3565;
	// end inline asm
	// begin inline asm
	fma.rn.f32 %f3581, %f8190, %f8191, %f3577;
	// end inline asm
	// begin inline asm
	fma.rn.f32 %f3585, %f8186, %f8191, %f3573;
	// end inline asm
	// begin inline asm
	fma.rn.f32 %f3589, %f8182, %f8187, %f3585;
	// end inline asm
	// begin inline asm
	fma.rn.f32 %f3593, %f8186, %f8187, %f3581;
	// end inline asm
	// begin inline asm
	fma.rn.f32 %f3597, %f8190, %f8191, %f3593;
	// end inline asm
	// begin inline asm
	fma.rn.f32 %f3601, %f8186, %f8191, %f3589;
	// end inline asm
	// begin inline asm
	fma.rn.f32 %f3605, %f8182, %f8187, %f3601;
	// end inline asm
	// begin inline asm
	fma.rn.f32 %f3609, %f8186, %f8187, %f3597;
	// end inline asm
	// begin inline asm
	fma.rn.f32 %f3613, %f8190, %f8191, %f3609;
	// end inline asm
	// begin inline asm
	fma.rn.f32 %f3617, %f8186, %f8191, %f3605;
	// end inline asm
	// begin inline asm
	fma.rn.f32 %f3621, %f8182, %f8187, %f3617;
	// end inline asm
	// begin inline asm
	fma.rn.f32 %f3625, %f8186, %f8187, %f3613;
	// end inline asm
	// begin inline asm
	fma.rn.f32 %f3629, %f8190, %f8191, %f3625;
	// end inline asm
	// begin inline asm
	fma.rn.f32 %f3633, %f8186, %f8191, %f3621;
	// end inline asm
	// begin inline asm
	fma.rn.f32 %f3637, %f8182, %f8187, %f3633;
	// end inline asm
	// begin inline asm
	fma.rn.f32 %f3641, %f8186, %f8187, %f3629;
	// end inline asm
	// begin inline asm
	fma.rn.f32 %f3645, %f8190, %f8191, %f3641;
	// end inline asm
	// begin inline asm
	fma.rn.f32 %f3649, %f8186, %f8191, %f3637;
	// end inline asm
	// begin inline asm
	fma.rn.f32 %f3653, %f8182, %f8187, %f3649;
	// end inline asm
	// begin inline asm
	fma.rn.f32 %f3657, %f8186, %f8187, %f3645;
	// end inline asm
	// begin inline asm
	fma.rn.f32 %f3661, %f8190, %f8191, %f3657;
	// end inline asm
	// begin inline asm
	fma.rn.f32 %f3665, %f8186, %f8191, %f3653;
	// end inline asm
	// begin inline asm
	fma.rn.f32 %f3669, %f8182, %f8187, %f3665;
	// end inline asm
	// begin inline asm
	fma.rn.f32 %f3673, %f8186, %f8187, %f3661;
	// end inline asm
	// begin inline asm
	fma.rn.f32 %f3677, %f8190, %f8191, %f3673;
	// end inline asm
	// begin inline asm
	fma.rn.f32 %f3681, %f8186, %f8191, %f3669;
	// end inline asm
	// begin inline asm
	fma.rn.f32 %f3685, %f8182, %f8187, %f3681;
	// end inline asm
	// begin inline asm
	fma.rn.f32 %f3689, %f8186, %f8187, %f3677;
	// end inline asm
	// begin inline asm
	fma.rn.f32 %f3693, %f8190, %f8191, %f3689;
	// end inline asm
	// begin inline asm
	fma.rn.f32 %f3697, %f8186, %f8191, %f3685;
	// end inline asm
	// begin inline asm
	fma.rn.f32 %f3701, %f8182, %f8187, %f3697;
	// end inline asm
	// begin inline asm
	fma.rn.f32 %f3705, %f8186, %f8187, %f3693;
	// end inline asm
	// begin inline asm
	fma.rn.f32 %f3709, %f8190, %f8191, %f3705;
	// end inline asm
	// begin inline asm
	fma.rn.f32 %f3713, %f8186, %f8191, %f3701;
	// end inline asm
	// begin inline asm
	fma.rn.f32 %f3717, %f8182, %f8187, %f3713;
	// end inline asm
	// begin inline asm
	fma.rn.f32 %f3721, %f8186, %f8187, %f3709;
	// end inline asm
	// begin inline asm
	fma.rn.f32 %f3725, %f8190, %f8191, %f3721;
	// end inline asm
	// begin inline asm
	fma.rn.f32 %f3729, %f8186, %f8191, %f3717;
	// end inline asm
	// begin inline asm
	fma.rn.f32 %f3733, %f8182, %f8187, %f3729;
	// end inline asm
	// begin inline asm
	fma.rn.f32 %f3737, %f8186, %f8187, %f3725;
	// end inline asm
	// begin inline asm
	fma.rn.f32 %f3741, %f8190, %f8191, %f3737;
	// end inline asm
	// begin inline asm
	fma.rn.f32 %f3745, %f8186, %f8191, %f3733;
	// end inline asm
	// begin inline asm
	fma.rn.f32 %f3749, %f8182, %f8187, %f3745;
	// end inline asm
	// begin inline asm
	fma.rn.f32 %f3753, %f8186, %f8187, %f3741;
	// end inline asm
	// begin inline asm
	fma.rn.f32 %f3757, %f8190, %f8191, %f3753;
	// end inline asm
	// begin inline asm
	fma.rn.f32 %f3761, %f8186, %f8191, %f3749;
	// end inline asm
	// begin inline asm
	fma.rn.f32 %f3765, %f8182, %f8187, %f3761;
	// end inline asm
	// begin inline asm
	fma.rn.f32 %f3769, %f8186, %f8187, %f3757;
	// end inline asm
	// begin inline asm
	fma.rn.f32 %f3773, %f8190, %f8191, %f3769;
	// end inline asm
	// begin inline asm
	fma.rn.f32 %f3777, %f8186, %f8191, %f3765;
	// end inline asm
	// begin inline asm
	fma.rn.f32 %f3781, %f8182, %f8187, %f3777;
	// end inline asm
	// begin inline asm
	fma.rn.f32 %f3785, %f8186, %f8187, %f3773;
	// end inline asm
	// begin inline asm
	fma.rn.f32 %f3789, %f8190, %f8191, %f3785;
	// end inline asm
	// begin inline asm
	fma.rn.f32 %f3793, %f8186, %f8191, %f3781;
	// end inline asm
	// begin inline asm
	fma.rn.f32 %f3797, %f8182, %f8187, %f3793;
	// end inline asm
	// begin inline asm
	fma.rn.f32 %f3801, %f8186, %f8187, %f3789;
	// end inline asm
	// begin inline asm
	fma.rn.f32 %f3805, %f8190, %f8191, %f3801;
	// end inline asm
	// begin inline asm
	fma.rn.f32 %f3809, %f8186, %f8191, %f3797;
	// end inline asm
	// begin inline asm
	fma.rn.f32 %f3813, %f8182, %f8187, %f3809;
	// end inline asm
	// begin inline asm
	fma.rn.f32 %f3817, %f8186, %f8187, %f3805;
	// end inline asm
	// begin inline asm
	fma.rn.f32 %f3821, %f8190, %f8191, %f3817;
	// end inline asm
	// begin inline asm
	fma.rn.f32 %f3825, %f8186, %f8191, %f3813;
	// end inline asm
	// begin inline asm
	fma.rn.f32 %f3829, %f8182, %f8187, %f3825;
	// end inline asm
	// begin inline asm
	fma.rn.f32 %f3833, %f8186, %f8187, %f3821;
	// end inline asm
	// begin inline asm
	fma.rn.f32 %f3837, %f8190, %f8191, %f3833;
	// end inline asm
	// begin inline asm
	fma.rn.f32 %f3841, %f8186, %f8191, %f3829;
	// end inline asm
	// begin inline asm
	fma.rn.f32 %f3845, %f8182, %f8187, %f3841;
	// end inline asm
	// begin inline asm
	fma.rn.f32 %f3849, %f8186, %f8187, %f3837;
	// end inline asm
	// begin inline asm
	fma.rn.f32 %f3853, %f8190, %f8191, %f3849;
	// end inline asm
	// begin inline asm
	fma.rn.f32 %f3857, %f8186, %f8191, %f3845;
	// end inline asm
	// begin inline asm
	fma.rn.f32 %f3861, %f8182, %f8187, %f3857;
	// end inline asm
	// begin inline asm
	fma.rn.f32 %f3865, %f8186, %f8187, %f3853;
	// end inline asm
	// begin inline asm
	fma.rn.f32 %f3869, %f8190, %f8191, %f3865;
	// end inline asm
	// begin inline asm
	fma.rn.f32 %f3873, %f8186, %f8191, %f3861;
	// end inline asm
	// begin inline asm
	fma.rn.f32 %f3877, %f8182, %f8187, %f3873;
	// end inline asm
	// begin inline asm
	fma.rn.f32 %f3881, %f8186, %f8187, %f3869;
	// end inline asm
	// begin inline asm
	fma.rn.f32 %f3885, %f8190, %f8191, %f3881;
	// end inline asm
	// begin inline asm
	fma.rn.f32 %f3889, %f8186, %f8191, %f3877;
	// end inline asm
	// begin inline asm
	fma.rn.f32 %f3893, %f8182, %f8187, %f3889;
	// end inline asm
	// begin inline asm
	fma.rn.f32 %f3897, %f8186, %f8187, %f3885;
	// end inline asm
	// begin inline asm
	fma.rn.f32 %f3901, %f8190, %f8191, %f3897;
	// end inline asm
	// begin inline asm
	fma.rn.f32 %f3905, %f8186, %f8191, %f3893;
	// end inline asm
	// begin inline asm
	fma.rn.f32 %f3909, %f8182, %f8187, %f3905;
	// end inline asm
	// begin inline asm
	fma.rn.f32 %f3913, %f8186, %f8187, %f3901;
	// end inline asm
	// begin inline asm
	fma.rn.f32 %f3917, %f8190, %f8191, %f3913;
	// end inline asm
	// begin inline asm
	fma.rn.f32 %f3921, %f8186, %f8191, %f3909;
	// end inline asm
	// begin inline asm
	fma.rn.f32 %f3925, %f8182, %f8187, %f3921;
	// end inline asm
	// begin inline asm
	fma.rn.f32 %f3929, %f8186, %f8187, %f3917;
	// end inline asm
	// begin inline asm
	fma.rn.f32 %f3933, %f8190, %f8191, %f3929;
	// end inline asm
	// begin inline asm
	fma.rn.f32 %f3937, %f8186, %f8191, %f3925;
	// end inline asm
	// begin inline asm
	fma.rn.f32 %f3941, %f8182, %f8187, %f3937;
	// end inline asm
	// begin inline asm
	fma.rn.f32 %f3945, %f8186, %f8187, %f3933;
	// end inline asm
	// begin inline asm
	fma.rn.f32 %f3949, %f8190, %f8191, %f3945;
	// end inline asm
	// begin inline asm
	fma.rn.f32 %f3953, %f8186, %f8191, %f3941;
	// end inline asm
	// begin inline asm
	fma.rn.f32 %f3957, %f8182, %f8187, %f3953;
	// end inline asm
	// begin inline asm
	fma.rn.f32 %f3961, %f8186, %f8187, %f3949;
	// end inline asm
	// begin inline asm
	fma.rn.f32 %f3965, %f8190, %f8191, %f3961;
	// end inline asm
	// begin inline asm
	fma.rn.f32 %f3969, %f8186, %f8191, %f3957;
	// end inline asm
	// begin inline asm
	fma.rn.f32 %f3973, %f8182, %f8187, %f3969;
	// end inline asm
	// begin inline asm
	fma.rn.f32 %f3977, %f8186, %f8187, %f3965;
	// end inline asm
	// begin inline asm
	fma.rn.f32 %f3981, %f8190, %f8191, %f3977;
	// end inline asm
	// begin inline asm
	fma.rn.f32 %f3985, %f8186, %f8191, %f3973;
	// end inline asm
	// begin inline asm
	fma.rn.f32 %f3989, %f8182, %f8187, %f3985;
	// end inline asm
	// begin inline asm
	fma.rn.f32 %f3993, %f8186, %f8187, %f3981;
	// end inline asm
	// begin inline asm
	fma.rn.f32 %f3997, %f8190, %f8191, %f3993;
	// end inline asm
	// begin inline asm
	fma.rn.f32 %f4001, %f8186, %f8191, %f3989;
	// end inline asm
	// begin inline asm
	fma.rn.f32 %f4005, %f8182, %f8187, %f4001;
	// end inline asm
	// begin inline asm
	fma.rn.f32 %f4009, %f8186, %f8187, %f3997;
	// end inline asm
	// begin inline asm
	fma.rn.f32 %f4013, %f8190, %f8191, %f4009;
	// end inline asm
	// begin inline asm
	fma.rn.f32 %f4017, %f8186, %f8191, %f4005;
	// end inline asm
	// begin inline asm
	fma.rn.f32 %f4021, %f8182, %f8187, %f4017;
	// end inline asm
	// begin inline asm
	fma.rn.f32 %f4025, %f8186, %f8187, %f4013;
	// end inline asm
	// begin inline asm
	fma.rn.f32 %f4029, %f8190, %f8191, %f4025;
	// end inline asm
	// begin inline asm
	fma.rn.f32 %f4033, %f8186, %f8191, %f4021;
	// end inline asm
	// begin inline asm
	fma.rn.f32 %f4037, %f8182, %f8187, %f4033;
	// end inline asm
	// begin inline asm
	fma.rn.f32 %f4041, %f8186, %f8187, %f4029;
	// end inline asm
	// begin inline asm
	fma.rn.f32 %f4045, %f8190, %f8191, %f4041;
	// end inline asm
	// begin inline asm
	fma.rn.f32 %f4049, %f8186, %f8191, %f4037;
	// end inline asm
	// begin inline asm
	fma.rn.f32 %f4053, %f8182, %f8187, %f4049;
	// end inline asm
	// begin inline asm
	fma.rn.f32 %f4057, %f8186, %f8187, %f4045;
	// end inline asm
	// begin inline asm
	fma.rn.f32 %f4061, %f8190, %f8191, %f4057;
	// end inline asm
	// begin inline asm
	fma.rn.f32 %f4065, %f8186, %f8191, %f4053;
	// end inline asm
	// begin inline asm
	fma.rn.f32 %f4069, %f8182, %f8187, %f4065;
	// end inline asm
	// begin inline asm
	fma.rn.f32 %f4073, %f8186, %f8187, %f4061;
	// end inline asm
	// begin inline asm
	fma.rn.f32 %f4077, %f8190, %f8191, %f4073;
	// end inline asm
	// begin inline asm
	fma.rn.f32 %f4081, %f8186, %f8191, %f4069;
	// end inline asm
	// begin inline asm
	fma.rn.f32 %f4085, %f8182, %f8187, %f4081;
	// end inline asm
	// begin inline asm
	fma.rn.f32 %f4089, %f8186, %f8187, %f4077;
	// end inline asm
	// begin inline asm
	fma.rn.f32 %f4093, %f8190, %f8191, %f4089;
	// end inline asm
	// begin inline asm
	fma.rn.f32 %f4097, %f8186, %f8191, %f4085;
	// end inline asm
	// begin inline asm
	fma.rn.f32 %f4101, %f8182, %f8187, %f4097;
	// end inline asm
	// begin inline asm
	fma.rn.f32 %f4105, %f8186, %f8187, %f4093;
	// end inline asm
	// begin inline asm
	fma.rn.f32 %f4109, %f8190, %f8191, %f4105;
	// end inline asm
	// begin inline asm
	fma.rn.f32 %f4113, %f8186, %f8191, %f4101;
	// end inline asm
	// begin inline asm
	fma.rn.f32 %f4117, %f8182, %f8187, %f4113;
	// end inline asm
	// begin inline asm
	fma.rn.f32 %f4121, %f8186, %f8187, %f4109;
	// end inline asm
	// begin inline asm
	fma.rn.f32 %f4125, %f8190, %f8191, %f4121;
	// end inline asm
	// begin inline asm
	fma.rn.f32 %f4129, %f8186, %f8191, %f4117;
	// end inline asm
	// begin inline asm
	fma.rn.f32 %f4133, %f8182, %f8187, %f4129;
	// end inline asm
	// begin inline asm
	fma.rn.f32 %f4137, %f8186, %f8187, %f4125;
	// end inline asm
	// begin inline asm
	fma.rn.f32 %f4141, %f8190, %f8191, %f4137;
	// end inline asm
	// begin inline asm
	fma.rn.f32 %f4145, %f8186, %f8191, %f4133;
	// end inline asm
	// begin inline asm
	fma.rn.f32 %f4149, %f8182, %f8187, %f4145;
	// end inline asm
	// begin inline asm
	fma.rn.f32 %f4153, %f8186, %f8187, %f4141;
	// end inline asm
	// begin inline asm
	fma.rn.f32 %f4157, %f8190, %f8191, %f4153;
	// end inline asm
	// begin inline asm
	fma.rn.f32 %f4161, %f8186, %f8191, %f4149;
	// end inline asm
	// begin inline asm
	fma.rn.f32 %f4165, %f8182, %f8187, %f4161;
	// end inline asm
	// begin inline asm
	fma.rn.f32 %f4169, %f8186, %f8187, %f4157;
	// end inline asm
	// begin inline asm
	fma.rn.f32 %f4173, %f8190, %f8191, %f4169;
	// end inline asm
	// begin inline asm
	fma.rn.f32 %f4177, %f8186, %f8191, %f4165;
	// end inline asm
	// begin inline asm
	fma.rn.f32 %f4181, %f8182, %f8187, %f4177;
	// end inline asm
	// begin inline asm
	fma.rn.f32 %f4185, %f8186, %f8187, %f4173;
	// end inline asm
	// begin inline asm
	fma.rn.f32 %f4189, %f8190, %f8191, %f4185;
	// end inline asm
	// begin inline asm
	fma.rn.f32 %f4193, %f8186, %f8191, %f4181;
	// end inline asm
	// begin inline asm
	fma.rn.f32 %f4197, %f8182, %f8187, %f4193;
	// end inline asm
	// begin inline asm
	fma.rn.f32 %f4201, %f8186, %f8187, %f4189;
	// end inline asm
	// begin inline asm
	fma.rn.f32 %f4205, %f8190, %f8191, %f4201;
	// end inline asm
	// begin inline asm
	fma.rn.f32 %f4209, %f8186, %f8191, %f4197;
	// end inline asm
	// begin inline asm
	fma.rn.f32 %f4213, %f8182, %f8187, %f4209;
	// end inline asm
	// begin inline asm
	fma.rn.f32 %f4217, %f8186, %f8187, %f4205;
	// end inline asm
	// begin inline asm
	fma.rn.f32 %f4221, %f8190, %f8191, %f4217;
	// end inline asm
	// begin inline asm
	fma.rn.f32 %f4225, %f8186, %f8191, %f4213;
	// end inline asm
	// begin inline asm
	fma.rn.f32 %f4229, %f8182, %f8187, %f4225;
	// end inline asm
	// begin inline asm
	fma.rn.f32 %f4233, %f8186, %f8187, %f4221;
	// end inline asm
	// begin inline asm
	fma.rn.f32 %f4237, %f8190, %f8191, %f4233;
	// end inline asm
	// begin inline asm
	fma.rn.f32 %f4241, %f8186, %f8191, %f4229;
	// end inline asm
	// begin inline asm
	fma.rn.f32 %f4245, %f8182, %f8187, %f4241;
	// end inline asm
	// begin inline asm
	fma.rn.f32 %f4249, %f8186, %f8187, %f4237;
	// end inline asm
	// begin inline asm
	fma.rn.f32 %f4253, %f8190, %f8191, %f4249;
	// end inline asm
	// begin inline asm
	fma.rn.f32 %f4257, %f8186, %f8191, %f4245;
	// end inline asm
	// begin inline asm
	fma.rn.f32 %f4261, %f8182, %f8187, %f4257;
	// end inline asm
	// begin inline asm
	fma.rn.f32 %f4265, %f8186, %f8187, %f4253;
	// end inline asm
	// begin inline asm
	fma.rn.f32 %f4269, %f8190, %f8191, %f4265;
	// end inline asm
	// begin inline asm
	fma.rn.f32 %f4273, %f8186, %f8191, %f4261;
	// end inline asm
	// begin inline asm
	fma.rn.f32 %f4277, %f8182, %f8187, %f4273;
	// end inline asm
	// begin inline asm
	fma.rn.f32 %f4281, %f8186, %f8187, %f4269;
	// end inline asm
	// begin inline asm
	fma.rn.f32 %f4285, %f8190, %f8191, %f4281;
	// end inline asm
	// begin inline asm
	fma.rn.f32 %f4289, %f8186, %f8191, %f4277;
	// end inline asm
	// begin inline asm
	fma.rn.f32 %f4293, %f8182, %f8187, %f4289;
	// end inline asm
	// begin inline asm
	fma.rn.f32 %f4297, %f8186, %f8187, %f4285;
	// end inline asm
	// begin inline asm
	fma.rn.f32 %f4301, %f8190, %f8191, %f4297;
	// end inline asm
	// begin inline asm
	fma.rn.f32 %f4305, %f8186, %f8191, %f4293;
	// end inline asm
	// begin inline asm
	fma.rn.f32 %f4309, %f8182, %f8187, %f4305;
	// end inline asm
	// begin inline asm
	fma.rn.f32 %f4313, %f8186, %f8187, %f4301;
	// end inline asm
	// begin inline asm
	fma.rn.f32 %f4317, %f8190, %f8191, %f4313;
	// end inline asm
	// begin inline asm
	fma.rn.f32 %f4321, %f8186, %f8191, %f4309;
	// end inline asm
	// begin inline asm
	fma.rn.f32 %f4325, %f8182, %f8187, %f4321;
	// end inline asm
	// begin inline asm
	fma.rn.f32 %f4329, %f8186, %f8187, %f4317;
	// end inline asm
	// begin inline asm
	fma.rn.f32 %f4333, %f8190, %f8191, %f4329;
	// end inline asm
	// begin inline asm
	fma.rn.f32 %f4337, %f8186, %f8191, %f4325;
	// end inline asm
	// begin inline asm
	fma.rn.f32 %f4341, %f8182, %f8187, %f4337;
	// end inline asm
	// begin inline asm
	fma.rn.f32 %f4345, %f8186, %f8187, %f4333;
	// end inline asm
	// begin inline asm
	fma.rn.f32 %f4349, %f8190, %f8191, %f4345;
	// end inline asm
	// begin inline asm
	fma.rn.f32 %f4353, %f8186, %f8191, %f4341;
	// end inline asm
	// begin inline asm
	fma.rn.f32 %f4357, %f8182, %f8187, %f4353;
	// end inline asm
	// begin inline asm
	fma.rn.f32 %f4361, %f8186, %f8187, %f4349;
	// end inline asm
	// begin inline asm
	fma.rn.f32 %f4365, %f8190, %f8191, %f4361;
	// end inline asm
	// begin inline asm
	fma.rn.f32 %f4369, %f8186, %f8191, %f4357;
	// end inline asm
	// begin inline asm
	fma.rn.f32 %f4373, %f8182, %f8187, %f4369;
	// end inline asm
	// begin inline asm
	fma.rn.f32 %f4377, %f8186, %f8187, %f4365;
	// end inline asm
	// begin inline asm
	fma.rn.f32 %f4381, %f8190, %f8191, %f4377;
	// end inline asm
	// begin inline asm
	fma.rn.f32 %f4385, %f8186, %f8191, %f4373;
	// end inline asm
	// begin inline asm
	fma.rn.f32 %f4389, %f8182, %f8187, %f4385;
	// end inline asm
	// begin inline asm
	fma.rn.f32 %f4393, %f8186, %f8187, %f4381;
	// end inline asm
	// begin inline asm
	fma.rn.f32 %f4397, %f8190, %f8191, %f4393;
	// end inline asm
	// begin inline asm
	fma.rn.f32 %f4401, %f8186, %f8191, %f4389;
	// end inline asm
	// begin inline asm
	fma.rn.f32 %f4405, %f8182, %f8187, %f4401;
	// end inline asm
	// begin inline asm
	fma.rn.f32 %f4409, %f8186, %f8187, %f4397;
	// end inline asm
	// begin inline asm
	fma.rn.f32 %f4413, %f8190, %f8191, %f4409;
	// end inline asm
	// begin inline asm
	fma.rn.f32 %f4417, %f8186, %f8191, %f4405;
	// end inline asm
	// begin inline asm
	fma.rn.f32 %f4421, %f8182, %f8187, %f4417;
	// end inline asm
	// begin inline asm
	fma.rn.f32 %f4425, %f8186, %f8187, %f4413;
	// end inline asm
	// begin inline asm
	fma.rn.f32 %f4429, %f8190, %f8191, %f4425;
	// end inline asm
	// begin inline asm
	fma.rn.f32 %f4433, %f8186, %f8191, %f4421;
	// end inline asm
	// begin inline asm
	fma.rn.f32 %f4437, %f8182, %f8187, %f4433;
	// end inline asm
	// begin inline asm
	fma.rn.f32 %f4441, %f8186, %f8187, %f4429;
	// end inline asm
	// begin inline asm
	fma.rn.f32 %f4445, %f8190, %f8191, %f4441;
	// end inline asm
	// begin inline asm
	fma.rn.f32 %f4449, %f8186, %f8191, %f4437;
	// end inline asm
	// begin inline asm
	fma.rn.f32 %f4453, %f8182, %f8187, %f4449;
	// end inline asm
	// begin inline asm
	fma.rn.f32 %f4457, %f8186, %f8187, %f4445;
	// end inline asm
	// begin inline asm
	fma.rn.f32 %f4461, %f8190, %f8191, %f4457;
	// end inline asm
	// begin inline asm
	fma.rn.f32 %f4465, %f8186, %f8191, %f4453;
	// end inline asm
	// begin inline asm
	fma.rn.f32 %f4469, %f8182, %f8187, %f4465;
	// end inline asm
	// begin inline asm
	fma.rn.f32 %f4473, %f8186, %f8187, %f4461;
	// end inline asm
	// begin inline asm
	fma.rn.f32 %f4477, %f8190, %f8191, %f4473;
	// end inline asm
	// begin inline asm
	fma.rn.f32 %f4481, %f8186, %f8191, %f4469;
	// end inline asm
	// begin inline asm
	fma.rn.f32 %f4485, %f8182, %f8187, %f4481;
	// end inline asm
	// begin inline asm
	fma.rn.f32 %f4489, %f8186, %f8187, %f4477;
	// end inline asm
	// begin inline asm
	fma.rn.f32 %f4493, %f8190, %f8191, %f4489;
	// end inline asm
	// begin inline asm
	fma.rn.f32 %f4497, %f8186, %f8191, %f4485;
	// end inline asm
	// begin inline asm
	fma.rn.f32 %f4501, %f8182, %f8187, %f4497;
	// end inline asm
	// begin inline asm
	fma.rn.f32 %f4505, %f8186, %f8187, %f4493;
	// end inline asm
	// begin inline asm
	fma.rn.f32 %f4509, %f8190, %f8191, %f4505;
	// end inline asm
	// begin inline asm
	fma.rn.f32 %f4513, %f8186, %f8191, %f4501;
	// end inline asm
	// begin inline asm
	fma.rn.f32 %f4517, %f8182, %f8187, %f4513;
	// end inline asm
	// begin inline asm
	fma.rn.f32 %f4521, %f8186, %f8187, %f4509;
	// end inline asm
	// begin inline asm
	fma.rn.f32 %f4525, %f8190, %f8191, %f4521;
	// end inline asm
	// begin inline asm
	fma.rn.f32 %f4529, %f8186, %f8191, %f4517;
	// end inline asm
	// begin inline asm
	fma.rn.f32 %f4533, %f8182, %f8187, %f4529;
	// end inline asm
	// begin inline asm
	fma.rn.f32 %f4537, %f8186, %f8187, %f4525;
	// end inline asm
	// begin inline asm
	fma.rn.f32 %f4541, %f8190, %f8191, %f4537;
	// end inline asm
	// begin inline asm
	fma.rn.f32 %f4545, %f8186, %f8191, %f4533;
	// end inline asm
	// begin inline asm
	fma.rn.f32 %f4549, %f8182, %f8187, %f4545;
	// end inline asm
	// begin inline asm
	fma.rn.f32 %f4553, %f8186, %f8187, %f4541;
	// end inline asm
	// begin inline asm
	fma.rn.f32 %f4557, %f8190, %f8191, %f4553;
	// end inline asm
	// begin inline asm
	fma.rn.f32 %f4561, %f8186, %f8191, %f4549;
	// end inline asm
	// begin inline asm
	fma.rn.f32 %f4565, %f8182, %f8187, %f4561;
	// end inline asm
	// begin inline asm
	fma.rn.f32 %f4569, %f8186, %f8187, %f4557;
	// end inline asm
	// begin inline asm
	fma.rn.f32 %f4573, %f8190, %f8191, %f4569;
	// end inline asm
	// begin inline asm
	fma.rn.f32 %f4577, %f8186, %f8191, %f4565;
	// end inline asm
	// begin inline asm
	fma.rn.f32 %f4581, %f8182, %f8187, %f4577;
	// end inline asm
	// begin inline asm
	fma.rn.f32 %f4585, %f8186, %f8187, %f4573;
	// end inline asm
	// begin inline asm
	fma.rn.f32 %f4589, %f8190, %f8191, %f4585;
	// end inline asm
	// begin inline asm
	fma.rn.f32 %f4593, %f8186, %f8191, %f4581;
	// end inline asm
	// begin inline asm
	fma.rn.f32 %f4597, %f8182, %f8187, %f4593;
	// end inline asm
	// begin inline asm
	fma.rn.f32 %f4601, %f8186, %f8187, %f4589;
	// end inline asm
	// begin inline asm
	fma.rn.f32 %f4605, %f8190, %f8191, %f4601;
	// end inline asm
	// begin inline asm
	fma.rn.f32 %f4609, %f8186, %f8191, %f4597;
	// end inline asm
	// begin inline asm
	fma.rn.f32 %f4613, %f8182, %f8187, %f4609;
	// end inline asm
	// begin inline asm
	fma.rn.f32 %f4617, %f8186, %f8187, %f4605;
	// end inline asm
	// begin inline asm
	fma.rn.f32 %f4621, %f8190, %f8191, %f4617;
	// end inline asm
	// begin inline asm
	fma.rn.f32 %f4625, %f8186, %f8191, %f4613;
	// end inline asm
	// begin inline asm
	fma.rn.f32 %f4629, %f8182, %f8187, %f4625;
	// end inline asm
	// begin inline asm
	fma.rn.f32 %f4633, %f8186, %f8187, %f4621;
	// end inline asm
	// begin inline asm
	fma.rn.f32 %f4637, %f8190, %f8191, %f4633;
	// end inline asm
	// begin inline asm
	fma.rn.f32 %f4641, %f8186, %f8191, %f4629;
	// end inline asm
	// begin inline asm
	fma.rn.f32 %f4645, %f8182, %f8187, %f4641;
	// end inline asm
	// begin inline asm
	fma.rn.f32 %f4649, %f8186, %f8187, %f4637;
	// end inline asm
	// begin inline asm
	fma.rn.f32 %f4653, %f8190, %f8191, %f4649;
	// end inline asm
	// begin inline asm
	fma.rn.f32 %f4657, %f8186, %f8191, %f4645;
	// end inline asm
	// begin inline asm
	fma.rn.f32 %f4661, %f8182, %f8187, %f4657;
	// end inline asm
	// begin inline asm
	fma.rn.f32 %f4665, %f8186, %f8187, %f4653;
	// end inline asm
	// begin inline asm
	fma.rn.f32 %f4669, %f8190, %f8191, %f4665;
	// end inline asm
	// begin inline asm
	fma.rn.f32 %f4673, %f8186, %f8191, %f4661;
	// end inline asm
	// begin inline asm
	fma.rn.f32 %f4677, %f8182, %f8187, %f4673;
	// end inline asm
	// begin inline asm
	fma.rn.f32 %f4681, %f8186, %f8187, %f4669;
	// end inline asm
	// begin inline asm
	fma.rn.f32 %f4685, %f8190, %f8191, %f4681;
	// end inline asm
	// begin inline asm
	fma.rn.f32 %f4689, %f8186, %f8191, %f4677;
	// end inline asm
	// begin inline asm
	fma.rn.f32 %f4693, %f8182, %f8187, %f4689;
	// end inline asm
	// begin inline asm
	fma.rn.f32 %f4697, %f8186, %f8187, %f4685;
	// end inline asm
	// begin inline asm
	fma.rn.f32 %f4701, %f8190, %f8191, %f4697;
	// end inline asm
	// begin inline asm
	fma.rn.f32 %f4705, %f8186, %f8191, %f4693;
	// end inline asm
	// begin inline asm
	fma.rn.f32 %f4709, %f8182, %f8187, %f4705;
	// end inline asm
	// begin inline asm
	fma.rn.f32 %f4713, %f8186, %f8187, %f4701;
	// end inline asm
	// begin inline asm
	fma.rn.f32 %f4717, %f8190, %f8191, %f4713;
	// end inline asm
	// begin inline asm
	fma.rn.f32 %f4721, %f8186, %f8191, %f4709;
	// end inline asm
	// begin inline asm
	fma.rn.f32 %f4725, %f8182, %f8187, %f4721;
	// end inline asm
	// begin inline asm
	fma.rn.f32 %f4729, %f8186, %f8187, %f4717;
	// end inline asm
	// begin inline asm
	fma.rn.f32 %f4733, %f8190, %f8191, %f4729;
	// end inline asm
	// begin inline asm
	fma.rn.f32 %f4737, %f8186, %f8191, %f4725;
	// end inline asm
	// begin inline asm
	fma.rn.f32 %f4741, %f8182, %f8187, %f4737;
	// end inline asm
	// begin inline asm
	fma.rn.f32 %f4745, %f8186, %f8187, %f4733;
	// end inline asm
	// begin inline asm
	fma.rn.f32 %f4749, %f8190, %f8191, %f4745;
	// end inline asm
	// begin inline asm
	fma.rn.f32 %f4753, %f8186, %f8191, %f4741;
	// end inline asm
	// begin inline asm
	fma.rn.f32 %f4757, %f8182, %f8187, %f4753;
	// end inline asm
	// begin inline asm
	fma.rn.f32 %f4761, %f8186, %f8187, %f4749;
	// end inline asm
	// begin inline asm
	fma.rn.f32 %f4765, %f8190, %f8191, %f4761;
	// end inline asm
	// begin inline asm
	fma.rn.f32 %f4769, %f8186, %f8191, %f4757;
	// end inline asm
	// begin inline asm
	fma.rn.f32 %f4773, %f8182, %f8187, %f4769;
	// end inline asm
	// begin inline asm
	fma.rn.f32 %f4777, %f8186, %f8187, %f4765;
	// end inline asm
	// begin inline asm
	fma.rn.f32 %f4781, %f8190, %f8191, %f4777;
	// end inline asm
	// begin inline asm
	fma.rn.f32 %f4785, %f8186, %f8191, %f4773;
	// end inline asm
	// begin inline asm
	fma.rn.f32 %f4789, %f8182, %f8187, %f4785;
	// end inline asm
	// begin inline asm
	fma.rn.f32 %f4793, %f8186, %f8187, %f4781;
	// end inline asm
	// begin inline asm
	fma.rn.f32 %f4797, %f8190, %f8191, %f4793;
	// end inline asm
	// begin inline asm
	fma.rn.f32 %f4801, %f8186, %f8191, %f4789;
	// end inline asm
	// begin inline asm
	fma.rn.f32 %f4805, %f8182, %f8187, %f4801;
	// end inline asm
	// begin inline asm
	fma.rn.f32 %f4809, %f8186, %f8187, %f4797;
	// end inline asm
	// begin inline asm
	fma.rn.f32 %f4813, %f8190, %f8191, %f4809;
	// end inline asm
	// begin inline asm
	fma.rn.f32 %f4817, %f8186, %f8191, %f4805;
	// end inline asm
	// begin inline asm
	fma.rn.f32 %f4821, %f8182, %f8187, %f4817;
	// end inline asm
	// begin inline asm
	fma.rn.f32 %f4825, %f8186, %f8187, %f4813;
	// end inline asm
	// begin inline asm
	fma.rn.f32 %f4829, %f8190, %f8191, %f4825;
	// end inline asm
	// begin inline asm
	fma.rn.f32 %f4833, %f8186, %f8191, %f4821;
	// end inline asm
	// begin inline asm
	fma.rn.f32 %f4837, %f8182, %f8187, %f4833;
	// end inline asm
	// begin inline asm
	fma.rn.f32 %f4841, %f8186, %f8187, %f4829;
	// end inline asm
	// begin inline asm
	fma.rn.f32 %f4845, %f8190, %f8191, %f4841;
	// end inline asm
	// begin inline asm
	fma.rn.f32 %f4849, %f8186, %f8191, %f4837;
	// end inline asm
	// begin inline asm
	fma.rn.f32 %f4853, %f8182, %f8187, %f4849;
	// end inline asm
	// begin inline asm
	fma.rn.f32 %f4857, %f8186, %f8187, %f4845;
	// end inline asm
	// begin inline asm
	fma.rn.f32 %f4861, %f8190, %f8191, %f4857;
	// end inline asm
	// begin inline asm
	fma.rn.f32 %f4865, %f8186, %f8191, %f4853;
	// end inline asm
	// begin inline asm
	fma.rn.f32 %f4869, %f8182, %f8187, %f4865;
	// end inline asm
	// begin inline asm
	fma.rn.f32 %f4873, %f8186, %f8187, %f4861;
	// end inline asm
	// begin inline asm
	fma.rn.f32 %f4877, %f8190, %f8191, %f4873;
	// end inline asm
	// begin inline asm
	fma.rn.f32 %f4881, %f8186, %f8191, %f4869;
	// end inline asm
	// begin inline asm
	fma.rn.f32 %f4885, %f8182, %f8187, %f4881;
	// end inline asm
	// begin inline asm
	fma.rn.f32 %f4889, %f8186, %f8187, %f4877;
	// end inline asm
	// begin inline asm
	fma.rn.f32 %f4893, %f8190, %f8191, %f4889;
	// end inline asm
	// begin inline asm
	fma.rn.f32 %f4897, %f8186, %f8191, %f4885;
	// end inline asm
	// begin inline asm
	fma.rn.f32 %f4901, %f8182, %f8187, %f4897;
	// end inline asm
	// begin inline asm
	fma.rn.f32 %f4905, %f8186, %f8187, %f4893;
	// end inline asm
	// begin inline asm
	fma.rn.f32 %f4909, %f8190, %f8191, %f4905;
	// end inline asm
	// begin inline asm
	fma.rn.f32 %f4913, %f8186, %f8191, %f4901;
	// end inline asm
	// begin inline asm
	fma.rn.f32 %f4917, %f8182, %f8187, %f4913;
	// end inline asm
	// begin inline asm
	fma.rn.f32 %f4921, %f8186, %f8187, %f4909;
	// end inline asm
	// begin inline asm
	fma.rn.f32 %f4925, %f8190, %f8191, %f4921;
	// end inline asm
	// begin inline asm
	fma.rn.f32 %f4929, %f8186, %f8191, %f4917;
	// end inline asm
	// begin inline asm
	fma.rn.f32 %f4933, %f8182, %f8187, %f4929;
	// end inline asm
	// begin inline asm
	fma.rn.f32 %f4937, %f8186, %f8187, %f4925;
	// end inline asm
	// begin inline asm
	fma.rn.f32 %f4941, %f8190, %f8191, %f4937;
	// end inline asm
	// begin inline asm
	fma.rn.f32 %f4945, %f8186, %f8191, %f4933;
	// end inline asm
	// begin inline asm
	fma.rn.f32 %f4949, %f8182, %f8187, %f4945;
	// end inline asm
	// begin inline asm
	fma.rn.f32 %f4953, %f8186, %f8187, %f4941;
	// end inline asm
	// begin inline asm
	fma.rn.f32 %f4957, %f8190, %f8191, %f4953;
	// end inline asm
	// begin inline asm
	fma.rn.f32 %f4961, %f8186, %f8191, %f4949;
	// end inline asm
	// begin inline asm
	fma.rn.f32 %f4965, %f8182, %f8187, %f4961;
	// end inline asm
	// begin inline asm
	fma.rn.f32 %f4969, %f8186, %f8187, %f4957;
	// end inline asm
	// begin inline asm
	fma.rn.f32 %f4973, %f8190, %f8191, %f4969;
	// end inline asm
	// begin inline asm
	fma.rn.f32 %f4977, %f8186, %f8191, %f4965;
	// end inline asm
	// begin inline asm
	fma.rn.f32 %f4981, %f8182, %f8187, %f4977;
	// end inline asm
	// begin inline asm
	fma.rn.f32 %f4985, %f8186, %f8187, %f4973;
	// end inline asm
	// begin inline asm
	fma.rn.f32 %f4989, %f8190, %f8191, %f4985;
	// end inline asm
	// begin inline asm
	fma.rn.f32 %f4993, %f8186, %f8191, %f4981;
	// end inline asm
	// begin inline asm
	fma.rn.f32 %f4997, %f8182, %f8187, %f4993;
	// end inline asm
	// begin inline asm
	fma.rn.f32 %f5001, %f8186, %f8187, %f4989;
	// end inline asm
	// begin inline asm
	fma.rn.f32 %f5005, %f8190, %f8191, %f5001;
	// end inline asm
	// begin inline asm
	fma.rn.f32 %f5009, %f8186, %f8191, %f4997;
	// end inline asm
	// begin inline asm
	fma.rn.f32 %f5013, %f8182, %f8187, %f5009;
	// end inline asm
	// begin inline asm
	fma.rn.f32 %f5017, %f8186, %f8187, %f5005;
	// end inline asm
	// begin inline asm
	fma.rn.f32 %f5021, %f8190, %f8191, %f5017;
	// end inline asm
	// begin inline asm
	fma.rn.f32 %f5025, %f8186, %f8191, %f5013;
	// end inline asm
	// begin inline asm
	fma.rn.f32 %f5029, %f8182, %f8187, %f5025;
	// end inline asm
	// begin inline asm
	fma.rn.f32 %f5033, %f8186, %f8187, %f5021;
	// end inline asm
	// begin inline asm
	fma.rn.f32 %f5037, %f8190, %f8191, %f5033;
	// end inline asm
	// begin inline asm
	fma.rn.f32 %f5041, %f8186, %f8191, %f5029;
	// end inline asm
	// begin inline asm
	fma.rn.f32 %f5045, %f8182, %f8187, %f5041;
	// end inline asm
	// begin inline asm
	fma.rn.f32 %f5049, %f8186, %f8187, %f5037;
	// end inline asm
	// begin inline asm
	fma.rn.f32 %f5053, %f8190, %f8191, %f5049;
	// end inline asm
	// begin inline asm
	fma.rn.f32 %f5057, %f8186, %f8191, %f5045;
	// end inline asm
	// begin inline asm
	fma.rn.f32 %f5061, %f8182, %f8187, %f5057;
	// end inline asm
	// begin inline asm
	fma.rn.f32 %f5065, %f8186, %f8187, %f5053;
	// end inline asm
	// begin inline asm
	fma.rn.f32 %f5069, %f8190, %f8191, %f5065;
	// end inline asm
	// begin inline asm
	fma.rn.f32 %f5073, %f8186, %f8191, %f5061;
	// end inline asm
	// begin inline asm
	fma.rn.f32 %f5077, %f8182, %f8187, %f5073;
	// end inline asm
	// begin inline asm
	fma.rn.f32 %f5081, %f8186, %f8187, %f5069;
	// end inline asm
	// begin inline asm
	fma.rn.f32 %f5085, %f8190, %f8191, %f5081;
	// end inline asm
	// begin inline asm
	fma.rn.f32 %f5089, %f8186, %f8191, %f5077;
	// end inline asm
	// begin inline asm
	fma.rn.f32 %f5093, %f8182, %f8187, %f5089;
	// end inline asm
	// begin inline asm
	fma.rn.f32 %f5097, %f8186, %f8187, %f5085;
	// end inline asm
	// begin inline asm
	fma.rn.f32 %f5101, %f8190, %f8191, %f5097;
	// end inline asm
	// begin inline asm
	fma.rn.f32 %f5105, %f8186, %f8191, %f5093;
	// end inline asm
	// begin inline asm
	fma.rn.f32 %f5109, %f8182, %f8187, %f5105;
	// end inline asm
	// begin inline asm
	fma.rn.f32 %f5113, %f8186, %f8187, %f5101;
	// end inline asm
	// begin inline asm
	fma.rn.f32 %f5117, %f8190, %f8191, %f5113;
	// end inline asm
	// begin inline asm
	fma.rn.f32 %f5121, %f8186, %f8191, %f5109;
	// end inline asm
	// begin inline asm
	fma.rn.f32 %f5125, %f8182, %f8187, %f5121;
	// end inline asm
	// begin inline asm
	fma.rn.f32 %f5129, %f8186, %f8187, %f5117;
	// end inline asm
	// begin inline asm
	fma.rn.f32 %f5133, %f8190, %f8191, %f5129;
	// end inline asm
	// begin inline asm
	fma.rn.f32 %f5137, %f8186, %f8191, %f5125;
	// end inline asm
	// begin inline asm
	fma.rn.f32 %f5141, %f8182, %f8187, %f5137;
	// end inline asm
	// begin inline asm
	fma.rn.f32 %f5145, %f8186, %f8187, %f5133;
	// end inline asm
	// begin inline asm
	fma.rn.f32 %f5149, %f8190, %f8191, %f5145;
	// end inline asm
	// begin inline asm
	fma.rn.f32 %f5153, %f8186, %f8191, %f5141;
	// end inline asm
	// begin inline asm
	fma.rn.f32 %f5157, %f8182, %f8187, %f5153;
	// end inline asm
	// begin inline asm
	fma.rn.f32 %f5161, %f8186, %f8187, %f5149;
	// end inline asm
	// begin inline asm
	fma.rn.f32 %f5165, %f8190, %f8191, %f5161;
	// end inline asm
	// begin inline asm
	fma.rn.f32 %f5169, %f8186, %f8191, %f5157;
	// end inline asm
	// begin inline asm
	fma.rn.f32 %f5173, %f8182, %f8187, %f5169;
	// end inline asm
	// begin inline asm
	fma.rn.f32 %f5177, %f8186, %f8187, %f5165;
	// end inline asm
	// begin inline asm
	fma.rn.f32 %f5181, %f8190, %f8191, %f5177;
	// end inline asm
	// begin inline asm
	fma.rn.f32 %f5185, %f8186, %f8191, %f5173;
	// end inline asm
	// begin inline asm
	fma.rn.f32 %f5189, %f8182, %f8187, %f5185;
	// end inline asm
	// begin inline asm
	fma.rn.f32 %f5193, %f8186, %f8187, %f5181;
	// end inline asm
	// begin inline asm
	fma.rn.f32 %f5197, %f8190, %f8191, %f5193;
	// end inline asm
	// begin inline asm
	fma.rn.f32 %f5201, %f8186, %f8191, %f5189;
	// end inline asm
	// begin inline asm
	fma.rn.f32 %f5205, %f8182, %f8187, %f5201;
	// end inline asm
	// begin inline asm
	fma.rn.f32 %f5209, %f8186, %f8187, %f5197;
	// end inline asm
	// begin inline asm
	fma.rn.f32 %f5213, %f8190, %f8191, %f5209;
	// end inline asm
	// begin inline asm
	fma.rn.f32 %f5217, %f8186, %f8191, %f5205;
	// end inline asm
	// begin inline asm
	fma.rn.f32 %f5221, %f8182, %f8187, %f5217;
	// end inline asm
	// begin inline asm
	fma.rn.f32 %f5225, %f8186, %f8187, %f5213;
	// end inline asm
	// begin inline asm
	fma.rn.f32 %f5229, %f8190, %f8191, %f5225;
	// end inline asm
	// begin inline asm
	fma.rn.f32 %f5233, %f8186, %f8191, %f5221;
	// end inline asm
	// begin inline asm
	fma.rn.f32 %f5237, %f8182, %f8187, %f5233;
	// end inline asm
	// begin inline asm
	fma.rn.f32 %f5241, %f8186, %f8187, %f5229;
	// end inline asm
	// begin inline asm
	fma.rn.f32 %f5245, %f8190, %f8191, %f5241;
	// end inline asm
	// begin inline asm
	fma.rn.f32 %f5249, %f8186, %f8191, %f5237;
	// end inline asm
	// begin inline asm
	fma.rn.f32 %f5253, %f8182, %f8187, %f5249;
	// end inline asm
	// begin inline asm
	fma.rn.f32 %f5257, %f8186, %f8187, %f5245;
	// end inline asm
	// begin inline asm
	fma.rn.f32 %f5261, %f8190, %f8191, %f5257;
	// end inline asm
	// begin inline asm
	fma.rn.f32 %f5265, %f8186, %f8191, %f5253;
	// end inline asm
	// begin inline asm
	fma.rn.f32 %f5269, %f8182, %f8187, %f5265;
	// end inline asm
	// begin inline asm
	fma.rn.f32 %f5273, %f8186, %f8187, %f5261;
	// end inline asm
	// begin inline asm
	fma.rn.f32 %f5277, %f8190, %f8191, %f5273;
	// end inline asm
	// begin inline asm
	fma.rn.f32 %f5281, %f8186, %f8191, %f5269;
	// end inline asm
	// begin inline asm
	fma.rn.f32 %f5285, %f8182, %f8187, %f5281;
	// end inline asm
	// begin inline asm
	fma.rn.f32 %f5289, %f8186, %f8187, %f5277;
	// end inline asm
	// begin inline asm
	fma.rn.f32 %f5293, %f8190, %f8191, %f5289;
	// end inline asm
	// begin inline asm
	fma.rn.f32 %f5297, %f8186, %f8191, %f5285;
	// end inline asm
	// begin inline asm
	fma.rn.f32 %f5301, %f8182, %f8187, %f5297;
	// end inline asm
	// begin inline asm
	fma.rn.f32 %f5305, %f8186, %f8187, %f5293;
	// end inline asm
	// begin inline asm
	fma.rn.f32 %f5309, %f8190, %f8191, %f5305;
	// end inline asm
	// begin inline asm
	fma.rn.f32 %f5313, %f8186, %f8191, %f5301;
	// end inline asm
	// begin inline asm
	fma.rn.f32 %f5317, %f8182, %f8187, %f5313;
	// end inline asm
	// begin inline asm
	fma.rn.f32 %f5321, %f8186, %f8187, %f5309;
	// end inline asm
	// begin inline asm
	fma.rn.f32 %f5325, %f8190, %f8191, %f5321;
	// end inline asm
	// begin inline asm
	fma.rn.f32 %f5329, %f8186, %f8191, %f5317;
	// end inline asm
	// begin inline asm
	fma.rn.f32 %f5333, %f8182, %f8187, %f5329;
	// end inline asm
	// begin inline asm
	fma.rn.f32 %f5337, %f8186, %f8187, %f5325;
	// end inline asm
	// begin inline asm
	fma.rn.f32 %f5341, %f8190, %f8191, %f5337;
	// end inline asm
	// begin inline asm
	fma.rn.f32 %f5345, %f8186, %f8191, %f5333;
	// end inline asm
	// begin inline asm
	fma.rn.f32 %f5349, %f8182, %f8187, %f5345;
	// end inline asm
	// begin inline asm
	fma.rn.f32 %f5353, %f8186, %f8187, %f5341;
	// end inline asm
	// begin inline asm
	fma.rn.f32 %f5357, %f8190, %f8191, %f5353;
	// end inline asm
	// begin inline asm
	fma.rn.f32 %f5361, %f8186, %f8191, %f5349;
	// end inline asm
	// begin inline asm
	fma.rn.f32 %f5365, %f8182, %f8187, %f5361;
	// end inline asm
	// begin inline asm
	fma.rn.f32 %f5369, %f8186, %f8187, %f5357;
	// end inline asm
	// begin inline asm
	fma.rn.f32 %f5373, %f8190, %f8191, %f5369;
	// end inline asm
	// begin inline asm
	fma.rn.f32 %f5377, %f8186, %f8191, %f5365;
	// end inline asm
	// begin inline asm
	fma.rn.f32 %f5381, %f8182, %f8187, %f5377;
	// end inline asm
	// begin inline asm
	fma.rn.f32 %f5385, %f8186, %f8187, %f5373;
	// end inline asm
	// begin inline asm
	fma.rn.f32 %f5389, %f8190, %f8191, %f5385;
	// end inline asm
	// begin inline asm
	fma.rn.f32 %f5393, %f8186, %f8191, %f5381;
	// end inline asm
	// begin inline asm
	fma.rn.f32 %f5397, %f8182, %f8187, %f5393;
	// end inline asm
	// begin inline asm
	fma.rn.f32 %f5401, %f8186, %f8187, %f5389;
	// end inline asm
	// begin inline asm
	fma.rn.f32 %f5405, %f8190, %f8191, %f5401;
	// end inline asm
	// begin inline asm
	fma.rn.f32 %f5409, %f8186, %f8191, %f5397;
	// end inline asm
	// begin inline asm
	fma.rn.f32 %f5413, %f8182, %f8187, %f5409;
	// end inline asm
	// begin inline asm
	fma.rn.f32 %f5417, %f8186, %f8187, %f5405;
	// end inline asm
	// begin inline asm
	fma.rn.f32 %f5421, %f8190, %f8191, %f5417;
	// end inline asm
	// begin inline asm
	fma.rn.f32 %f5425, %f8186, %f8191, %f5413;
	// end inline asm
	// begin inline asm
	fma.rn.f32 %f5429, %f8182, %f8187, %f5425;
	// end inline asm
	// begin inline asm
	fma.rn.f32 %f5433, %f8186, %f8187, %f5421;
	// end inline asm
	// begin inline asm
	fma.rn.f32 %f5437, %f8190, %f8191, %f5433;
	// end inline asm
	// begin inline asm
	fma.rn.f32 %f5441, %f8186, %f8191, %f5429;
	// end inline asm
	// begin inline asm
	fma.rn.f32 %f5445, %f8182, %f8187, %f5441;
	// end inline asm
	// begin inline asm
	fma.rn.f32 %f5449, %f8186, %f8187, %f5437;
	// end inline asm
	// begin inline asm
	fma.rn.f32 %f5453, %f8190, %f8191, %f5449;
	// end inline asm
	// begin inline asm
	fma.rn.f32 %f5457, %f8186, %f8191, %f5445;
	// end inline asm
	// begin inline asm
	fma.rn.f32 %f5461, %f8182, %f8187, %f5457;
	// end inline asm
	// begin inline asm
	fma.rn.f32 %f5465, %f8186, %f8187, %f5453;
	// end inline asm
	// begin inline asm
	fma.rn.f32 %f5469, %f8190, %f8191, %f5465;
	// end inline asm
	// begin inline asm
	fma.rn.f32 %f5473, %f8186, %f8191, %f5461;
	// end inline asm
	// begin inline asm
	fma.rn.f32 %f5477, %f8182, %f8187, %f5473;
	// end inline asm
	// begin inline asm
	fma.rn.f32 %f5481, %f8186, %f8187, %f5469;
	// end inline asm
	// begin inline asm
	fma.rn.f32 %f5485, %f8190, %f8191, %f5481;
	// end inline asm
	// begin inline asm
	fma.rn.f32 %f5489, %f8186, %f8191, %f5477;
	// end inline asm
	// begin inline asm
	fma.rn.f32 %f5493, %f8182, %f8187, %f5489;
	// end inline asm
	// begin inline asm
	fma.rn.f32 %f5497, %f8186, %f8187, %f5485;
	// end inline asm
	// begin inline asm
	fma.rn.f32 %f5501, %f8190, %f8191, %f5497;
	// end inline asm
	// begin inline asm
	fma.rn.f32 %f5505, %f8186, %f8191, %f5493;
	// end inline asm
	// begin inline asm
	fma.rn.f32 %f5509, %f8182, %f8187, %f5505;
	// end inline asm
	// begin inline asm
	fma.rn.f32 %f5513, %f8186, %f8187, %f5501;
	// end inline asm
	// begin inline asm
	fma.rn.f32 %f5517, %f8190, %f8191, %f5513;
	// end inline asm
	// begin inline asm
	fma.rn.f32 %f5521, %f8186, %f8191, %f5509;
	// end inline asm
	// begin inline asm
	fma.rn.f32 %f5525, %f8182, %f8187, %f5521;
	// end inline asm
	// begin inline asm
	fma.rn.f32 %f5529, %f8186, %f8187, %f5517;
	// end inline asm
	// begin inline asm
	fma.rn.f32 %f5533, %f8190, %f8191, %f5529;
	// end inline asm
	// begin inline asm
	fma.rn.f32 %f5537, %f8186, %f8191, %f5525;
	// end inline asm
	// begin inline asm
	fma.rn.f32 %f5541, %f8182, %f8187, %f5537;
	// end inline asm
	// begin inline asm
	fma.rn.f32 %f5545, %f8186, %f8187, %f5533;
	// end inline asm
	// begin inline asm
	fma.rn.f32 %f5549, %f8190, %f8191, %f5545;
	// end inline asm
	// begin inline asm
	fma.rn.f32 %f5553, %f8186, %f8191, %f5541;
	// end inline asm
	// begin inline asm
	fma.rn.f32 %f5557, %f8182, %f8187, %f5553;
	// end inline asm
	// begin inline asm
	fma.rn.f32 %f5561, %f8186, %f8187, %f5549;
	// end inline asm
	// begin inline asm
	fma.rn.f32 %f5565, %f8190, %f8191, %f5561;
	// end inline asm
	// begin inline asm
	fma.rn.f32 %f5569, %f8186, %f8191, %f5557;
	// end inline asm
	// begin inline asm
	fma.rn.f32 %f5573, %f8182, %f8187, %f5569;
	// end inline asm
	// begin inline asm
	fma.rn.f32 %f5577, %f8186, %f8187, %f5565;
	// end inline asm
	// begin inline asm
	fma.rn.f32 %f5581, %f8190, %f8191, %f5577;
	// end inline asm
	// begin inline asm
	fma.rn.f32 %f5585, %f8186, %f8191, %f5573;
	// end inline asm
	// begin inline asm
	fma.rn.f32 %f5589, %f8182, %f8187, %f5585;
	// end inline asm
	// begin inline asm
	fma.rn.f32 %f5593, %f8186, %f8187, %f5581;
	// end inline asm
	// begin inline asm
	fma.rn.f32 %f5597, %f8190, %f8191, %f5593;
	// end inline asm
	// begin inline asm
	fma.rn.f32 %f5601, %f8186, %f8191, %f5589;
	// end inline asm
	// begin inline asm
	fma.rn.f32 %f5605, %f8182, %f8187, %f5601;
	// end inline asm
	// begin inline asm
	fma.rn.f32 %f5609, %f8186, %f8187, %f5597;
	// end inline asm
	// begin inline asm
	fma.rn.f32 %f5613, %f8190, %f8191, %f5609;
	// end inline asm
	// begin inline asm
	fma.rn.f32 %f5617, %f8186, %f8191, %f5605;
	// end inline asm
	// begin inline asm
	fma.rn.f32 %f5621, %f8182, %f8187, %f5617;
	// end inline asm
	// begin inline asm
	fma.rn.f32 %f5625, %f8186, %f8187, %f5613;
	// end inline asm
	// begin inline asm
	fma.rn.f32 %f5629, %f8190, %f8191, %f5625;
	// end inline asm
	// begin inline asm
	fma.rn.f32 %f5633, %f8186, %f8191, %f5621;
	// end inline asm
	// begin inline asm
	fma.rn.f32 %f5637, %f8182, %f8187, %f5633;
	// end inline asm
	// begin inline asm
	fma.rn.f32 %f5641, %f8186, %f8187, %f5629;
	// end inline asm
	// begin inline asm
	fma.rn.f32 %f5645, %f8190, %f8191, %f5641;
	// end inline asm
	// begin inline asm
	fma.rn.f32 %f5649, %f8186, %f8191, %f5637;
	// end inline asm
	// begin inline asm
	fma.rn.f32 %f5653, %f8182, %f8187, %f5649;
	// end inline asm
	// begin inline asm
	fma.rn.f32 %f5657, %f8186, %f8187, %f5645;
	// end inline asm
	// begin inline asm
	fma.rn.f32 %f5661, %f8190, %f8191, %f5657;
	// end inline asm
	// begin inline asm
	fma.rn.f32 %f5665, %f8186, %f8191, %f5653;
	// end inline asm
	// begin inline asm
	fma.rn.f32 %f5669, %f8182, %f8187, %f5665;
	// end inline asm
	// begin inline asm
	fma.rn.f32 %f5673, %f8186, %f8187, %f5661;
	// end inline asm
	// begin inline asm
	fma.rn.f32 %f5677, %f8190, %f8191, %f5673;
	// end inline asm
	// begin inline asm
	fma.rn.f32 %f5681, %f8186, %f8191, %f5669;
	// end inline asm
	// begin inline asm
	fma.rn.f32 %f5685, %f8182, %f8187, %f5681;
	// end inline asm
	// begin inline asm
	fma.rn.f32 %f5689, %f8186, %f8187, %f5677;
	// end inline asm
	// begin inline asm
	fma.rn.f32 %f5693, %f8190, %f8191, %f5689;
	// end inline asm
	// begin inline asm
	fma.rn.f32 %f5697, %f8186, %f8191, %f5685;
	// end inline asm
	// begin inline asm
	fma.rn.f32 %f5701, %f8182, %f8187, %f5697;
	// end inline asm
	// begin inline asm
	fma.rn.f32 %f5705, %f8186, %f8187, %f5693;
	// end inline asm
	// begin inline asm
	fma.rn.f32 %f5709, %f8190, %f8191, %f5705;
	// end inline asm
	// begin inline asm
	fma.rn.f32 %f5713, %f8186, %f8191, %f5701;
	// end inline asm
	// begin inline asm
	fma.rn.f32 %f5717, %f8182, %f8187, %f5713;
	// end inline asm
	// begin inline asm
	fma.rn.f32 %f5721, %f8186, %f8187, %f5709;
	// end inline asm
	// begin inline asm
	fma.rn.f32 %f5725, %f8190, %f8191, %f5721;
	// end inline asm
	// begin inline asm
	fma.rn.f32 %f5729, %f8186, %f8191, %f5717;
	// end inline asm
	// begin inline asm
	fma.rn.f32 %f5733, %f8182, %f8187, %f5729;
	// end inline asm
	// begin inline asm
	fma.rn.f32 %f5737, %f8186, %f8187, %f5725;
	// end inline asm
	// begin inline asm
	fma.rn.f32 %f5741, %f8190, %f8191, %f5737;
	// end inline asm
	// begin inline asm
	fma.rn.f32 %f5745, %f8186, %f8191, %f5733;
	// end inline asm
	// begin inline asm
	fma.rn.f32 %f5749, %f8182, %f8187, %f5745;
	// end inline asm
	// begin inline asm
	fma.rn.f32 %f5753, %f8186, %f8187, %f5741;
	// end inline asm
	// begin inline asm
	fma.rn.f32 %f5757, %f8190, %f8191, %f5753;
	// end inline asm
	// begin inline asm
	fma.rn.f32 %f5761, %f8186, %f8191, %f5749;
	// end inline asm
	// begin inline asm
	fma.rn.f32 %f5765, %f8182, %f8187, %f5761;
	// end inline asm
	// begin inline asm
	fma.rn.f32 %f5769, %f8186, %f8187, %f5757;
	// end inline asm
	// begin inline asm
	fma.rn.f32 %f5773, %f8190, %f8191, %f5769;
	// end inline asm
	// begin inline asm
	fma.rn.f32 %f5777, %f8186, %f8191, %f5765;
	// end inline asm
	// begin inline asm
	fma.rn.f32 %f5781, %f8182, %f8187, %f5777;
	// end inline asm
	// begin inline asm
	fma.rn.f32 %f5785, %f8186, %f8187, %f5773;
	// end inline asm
	// begin inline asm
	fma.rn.f32 %f5789, %f8190, %f8191, %f5785;
	// end inline asm
	// begin inline asm
	fma.rn.f32 %f5793, %f8186, %f8191, %f5781;
	// end inline asm
	// begin inline asm
	fma.rn.f32 %f5797, %f8182, %f8187, %f5793;
	// end inline asm
	// begin inline asm
	fma.rn.f32 %f5801, %f8186, %f8187, %f5789;
	// end inline asm
	// begin inline asm
	fma.rn.f32 %f5805, %f8190, %f8191, %f5801;
	// end inline asm
	// begin inline asm
	fma.rn.f32 %f5809, %f8186, %f8191, %f5797;
	// end inline asm
	// begin inline asm
	fma.rn.f32 %f5813, %f8182, %f8187, %f5809;
	// end inline asm
	// begin inline asm
	fma.rn.f32 %f5817, %f8186, %f8187, %f5805;
	// end inline asm
	// begin inline asm
	fma.rn.f32 %f5821, %f8190, %f8191, %f5817;
	// end inline asm
	// begin inline asm
	fma.rn.f32 %f5825, %f8186, %f8191, %f5813;
	// end inline asm
	// begin inline asm
	fma.rn.f32 %f5829, %f8182, %f8187, %f5825;
	// end inline asm
	// begin inline asm
	fma.rn.f32 %f5833, %f8186, %f8187, %f5821;
	// end inline asm
	// begin inline asm
	fma.rn.f32 %f5837, %f8190, %f8191, %f5833;
	// end inline asm
	// begin inline asm
	fma.rn.f32 %f5841, %f8186, %f8191, %f5829;
	// end inline asm
	// begin inline asm
	fma.rn.f32 %f5845, %f8182, %f8187, %f5841;
	// end inline asm
	// begin inline asm
	fma.rn.f32 %f5849, %f8186, %f8187, %f5837;
	// end inline asm
	// begin inline asm
	fma.rn.f32 %f5853, %f8190, %f8191, %f5849;
	// end inline asm
	// begin inline asm
	fma.rn.f32 %f5857, %f8186, %f8191, %f5845;
	// end inline asm
	// begin inline asm
	fma.rn.f32 %f5861, %f8182, %f8187, %f5857;
	// end inline asm
	// begin inline asm
	fma.rn.f32 %f5865, %f8186, %f8187, %f5853;
	// end inline asm
	// begin inline asm
	fma.rn.f32 %f5869, %f8190, %f8191, %f5865;
	// end inline asm
	// begin inline asm
	fma.rn.f32 %f5873, %f8186, %f8191, %f5861;
	// end inline asm
	// begin inline asm
	fma.rn.f32 %f5877, %f8182, %f8187, %f5873;
	// end inline asm
	// begin inline asm
	fma.rn.f32 %f5881, %f8186, %f8187, %f5869;
	// end inline asm
	// begin inline asm
	fma.rn.f32 %f5885, %f8190, %f8191, %f5881;
	// end inline asm
	// begin inline asm
	fma.rn.f32 %f5889, %f8186, %f8191, %f5877;
	// end inline asm
	// begin inline asm
	fma.rn.f32 %f5893, %f8182, %f8187, %f5889;
	// end inline asm
	// begin inline asm
	fma.rn.f32 %f5897, %f8186, %f8187, %f5885;
	// end inline asm
	// begin inline asm
	fma.rn.f32 %f5901, %f8190, %f8191, %f5897;
	// end inline asm
	// begin inline asm
	fma.rn.f32 %f5905, %f8186, %f8191, %f5893;
	// end inline asm
	// begin inline asm
	fma.rn.f32 %f5909, %f8182, %f8187, %f5905;
	// end inline asm
	// begin inline asm
	fma.rn.f32 %f5913, %f8186, %f8187, %f5901;
	// end inline asm
	// begin inline asm
	fma.rn.f32 %f5917, %f8190, %f8191, %f5913;
	// end inline asm
	// begin inline asm
	fma.rn.f32 %f5921, %f8186, %f8191, %f5909;
	// end inline asm
	// begin inline asm
	fma.rn.f32 %f5925, %f8182, %f8187, %f5921;
	// end inline asm
	// begin inline asm
	fma.rn.f32 %f5929, %f8186, %f8187, %f5917;
	// end inline asm
	// begin inline asm
	fma.rn.f32 %f5933, %f8190, %f8191, %f5929;
	// end inline asm
	// begin inline asm
	fma.rn.f32 %f5937, %f8186, %f8191, %f5925;
	// end inline asm
	// begin inline asm
	fma.rn.f32 %f5941, %f8182, %f8187, %f5937;
	// end inline asm
	// begin inline asm
	fma.rn.f32 %f5945, %f8186, %f8187, %f5933;
	// end inline asm
	// begin inline asm
	fma.rn.f32 %f5949, %f8190, %f8191, %f5945;
	// end inline asm
	// begin inline asm
	fma.rn.f32 %f5953, %f8186, %f8191, %f5941;
	// end inline asm
	// begin inline asm
	fma.rn.f32 %f5957, %f8182, %f8187, %f5953;
	// end inline asm
	// begin inline asm
	fma.rn.f32 %f5961, %f8186, %f8187, %f5949;
	// end inline asm
	// begin inline asm
	fma.rn.f32 %f5965, %f8190, %f8191, %f5961;
	// end inline asm
	// begin inline asm
	fma.rn.f32 %f5969, %f8186, %f8191, %f5957;
	// end inline asm
	// begin inline asm
	fma.rn.f32 %f5973, %f8182, %f8187, %f5969;
	// end inline asm
	// begin inline asm
	fma.rn.f32 %f5977, %f8186, %f8187, %f5965;
	// end inline asm
	// begin inline asm
	fma.rn.f32 %f5981, %f8190, %f8191, %f5977;
	// end inline asm
	// begin inline asm
	fma.rn.f32 %f5985, %f8186, %f8191, %f5973;
	// end inline asm
	// begin inline asm
	fma.rn.f32 %f5989, %f8182, %f8187, %f5985;
	// end inline asm
	// begin inline asm
	fma.rn.f32 %f5993, %f8186, %f8187, %f5981;
	// end inline asm
	// begin inline asm
	fma.rn.f32 %f5997, %f8190, %f8191, %f5993;
	// end inline asm
	// begin inline asm
	fma.rn.f32 %f6001, %f8186, %f8191, %f5989;
	// end inline asm
	// begin inline asm
	fma.rn.f32 %f6005, %f8182, %f8187, %f6001;
	// end inline asm
	// begin inline asm
	fma.rn.f32 %f6009, %f8186, %f8187, %f5997;
	// end inline asm
	// begin inline asm
	fma.rn.f32 %f6013, %f8190, %f8191, %f6009;
	// end inline asm
	// begin inline asm
	fma.rn.f32 %f6017, %f8186, %f8191, %f6005;
	// end inline asm
	// begin inline asm
	fma.rn.f32 %f6021, %f8182, %f8187, %f6017;
	// end inline asm
	// begin inline asm
	fma.rn.f32 %f6025, %f8186, %f8187, %f6013;
	// end inline asm
	// begin inline asm
	fma.rn.f32 %f6029, %f8190, %f8191, %f6025;
	// end inline asm
	// begin inline asm
	fma.rn.f32 %f6033, %f8186, %f8191, %f6021;
	// end inline asm
	// begin inline asm
	fma.rn.f32 %f6037, %f8182, %f8187, %f6033;
	// end inline asm
	// begin inline asm
	fma.rn.f32 %f6041, %f8186, %f8187, %f6029;
	// end inline asm
	// begin inline asm
	fma.rn.f32 %f6045, %f8190, %f8191, %f6041;
	// end inline asm
	// begin inline asm
	fma.rn.f32 %f6049, %f8186, %f8191, %f6037;
	// end inline asm
	// begin inline asm
	fma.rn.f32 %f6053, %f8182, %f8187, %f6049;
	// end inline asm
	// begin inline asm
	fma.rn.f32 %f6057, %f8186, %f8187, %f6045;
	// end inline asm
	// begin inline asm
	fma.rn.f32 %f6061, %f8190, %f8191, %f6057;
	// end inline asm
	// begin inline asm
	fma.rn.f32 %f6065, %f8186, %f8191, %f6053;
	// end inline asm
	// begin inline asm
	fma.rn.f32 %f6069, %f8182, %f8187, %f6065;
	// end inline asm
	// begin inline asm
	fma.rn.f32 %f6073, %f8186, %f8187, %f6061;
	// end inline asm
	// begin inline asm
	fma.rn.f32 %f6077, %f8190, %f8191, %f6073;
	// end inline asm
	// begin inline asm
	fma.rn.f32 %f6081, %f8186, %f8191, %f6069;
	// end inline asm
	// begin inline asm
	fma.rn.f32 %f6085, %f8182, %f8187, %f6081;
	// end inline asm
	// begin inline asm
	fma.rn.f32 %f6089, %f8186, %f8187, %f6077;
	// end inline asm
	// begin inline asm
	fma.rn.f32 %f6093, %f8190, %f8191, %f6089;
	// end inline asm
	// begin inline asm
	fma.rn.f32 %f6097, %f8186, %f8191, %f6085;
	// end inline asm
	// begin inline asm
	fma.rn.f32 %f6101, %f8182, %f8187, %f6097;
	// end inline asm
	// begin inline asm
	fma.rn.f32 %f6105, %f8186, %f8187, %f6093;
	// end inline asm
	// begin inline asm
	fma.rn.f32 %f6109, %f8190, %f8191, %f6105;
	// end inline asm
	// begin inline asm
	fma.rn.f32 %f6113, %f8186, %f8191, %f6101;
	// end inline asm
	// begin inline asm
	fma.rn.f32 %f6117, %f8182, %f8187, %f6113;
	// end inline asm
	// begin inline asm
	fma.rn.f32 %f6121, %f8186, %f8187, %f6109;
	// end inline asm
	// begin inline asm
	fma.rn.f32 %f6125, %f8190, %f8191, %f6121;
	// end inline asm
	// begin inline asm
	fma.rn.f32 %f6129, %f8186, %f8191, %f6117;
	// end inline asm
	// begin inline asm
	fma.rn.f32 %f6133, %f8182, %f8187, %f6129;
	// end inline asm
	// begin inline asm
	fma.rn.f32 %f6137, %f8186, %f8187, %f6125;
	// end inline asm
	// begin inline asm
	fma.rn.f32 %f6141, %f8190, %f8191, %f6137;
	// end inline asm
	// begin inline asm
	fma.rn.f32 %f6145, %f8186, %f8191, %f6133;
	// end inline asm
	// begin inline asm
	fma.rn.f32 %f6149, %f8182, %f8187, %f6145;
	// end inline asm
	// begin inline asm
	fma.rn.f32 %f6153, %f8186, %f8187, %f6141;
	// end inline asm
	// begin inline asm
	fma.rn.f32 %f6157, %f8190, %f8191, %f6153;
	// end inline asm
	// begin inline asm
	fma.rn.f32 %f6161, %f8186, %f8191, %f6149;
	// end inline asm
	// begin inline asm
	fma.rn.f32 %f6165, %f8182, %f8187, %f6161;
	// end inline asm
	// begin inline asm
	fma.rn.f32 %f6169, %f8186, %f8187, %f6157;
	// end inline asm
	// begin inline asm
	fma.rn.f32 %f6173, %f8190, %f8191, %f6169;
	// end inline asm
	// begin inline asm
	fma.rn.f32 %f6177, %f8186, %f8191, %f6165;
	// end inline asm
	// begin inline asm
	fma.rn.f32 %f6181, %f8182, %f8187, %f6177;
	// end inline asm
	// begin inline asm
	fma.rn.f32 %f6185, %f8186, %f8187, %f6173;
	// end inline asm
	// begin inline asm
	fma.rn.f32 %f6189, %f8190, %f8191, %f6185;
	// end inline asm
	// begin inline asm
	fma.rn.f32 %f6193, %f8186, %f8191, %f6181;
	// end inline asm
	// begin inline asm
	fma.rn.f32 %f6197, %f8182, %f8187, %f6193;
	// end inline asm
	// begin inline asm
	fma.rn.f32 %f6201, %f8186, %f8187, %f6189;
	// end inline asm
	// begin inline asm
	fma.rn.f32 %f6205, %f8190, %f8191, %f6201;
	// end inline asm
	// begin inline asm
	fma.rn.f32 %f6209, %f8186, %f8191, %f6197;
	// end inline asm
	// begin inline asm
	fma.rn.f32 %f6213, %f8182, %f8187, %f6209;
	// end inline asm
	// begin inline asm
	fma.rn.f32 %f6217, %f8186, %f8187, %f6205;
	// end inline asm
	// begin inline asm
	fma.rn.f32 %f6221, %f8190, %f8191, %f6217;
	// end inline asm
	// begin inline asm
	fma.rn.f32 %f6225, %f8186, %f8191, %f6213;
	// end inline asm
	// begin inline asm
	fma.rn.f32 %f6229, %f8182, %f8187, %f6225;
	// end inline asm
	// begin inline asm
	fma.rn.f32 %f6233, %f8186, %f8187, %f6221;
	// end inline asm
	// begin inline asm
	fma.rn.f32 %f6237, %f8190, %f8191, %f6233;
	// end inline asm
	// begin inline asm
	fma.rn.f32 %f6241, %f8186, %f8191, %f6229;
	// end inline asm
	// begin inline asm
	fma.rn.f32 %f6245, %f8182, %f8187, %f6241;
	// end inline asm
	// begin inline asm
	fma.rn.f32 %f6249, %f8186, %f8187, %f6237;
	// end inline asm
	// begin inline asm
	fma.rn.f32 %f6253, %f8190, %f8191, %f6249;
	// end inline asm
	// begin inline asm
	fma.rn.f32 %f6257, %f8186, %f8191, %f6245;
	// end inline asm
	// begin inline asm
	fma.rn.f32 %f6261, %f8182, %f8187, %f6257;
	// end inline asm
	// begin inline asm
	fma.rn.f32 %f6265, %f8186, %f8187, %f6253;
	// end inline asm
	// begin inline asm
	fma.rn.f32 %f6269, %f8190, %f8191, %f6265;
	// end inline asm
	// begin inline asm
	fma.rn.f32 %f6273, %f8186, %f8191, %f6261;
	// end inline asm
	// begin inline asm
	fma.rn.f32 %f6277, %f8182, %f8187, %f6273;
	// end inline asm
	// begin inline asm
	fma.rn.f32 %f6281, %f8186, %f8187, %f6269;
	// end inline asm
	// begin inline asm
	fma.rn.f32 %f6285, %f8190, %f8191, %f6281;
	// end inline asm
	// begin inline asm
	fma.rn.f32 %f6289, %f8186, %f8191, %f6277;
	// end inline asm
	// begin inline asm
	fma.rn.f32 %f6293, %f8182, %f8187, %f6289;
	// end inline asm
	// begin inline asm
	fma.rn.f32 %f6297, %f8186, %f8187, %f6285;
	// end inline asm
	// begin inline asm
	fma.rn.f32 %f6301, %f8190, %f8191, %f6297;
	// end inline asm
	// begin inline asm
	fma.rn.f32 %f6305, %f8186, %f8191, %f6293;
	// end inline asm
	// begin inline asm
	fma.rn.f32 %f6309, %f8182, %f8187, %f6305;
	// end inline asm
	// begin inline asm
	fma.rn.f32 %f6313, %f8186, %f8187, %f6301;
	// end inline asm
	// begin inline asm
	fma.rn.f32 %f6317, %f8190, %f8191, %f6313;
	// end inline asm
	// begin inline asm
	fma.rn.f32 %f6321, %f8186, %f8191, %f6309;
	// end inline asm
	// begin inline asm
	fma.rn.f32 %f6325, %f8182, %f8187, %f6321;
	// end inline asm
	// begin inline asm
	fma.rn.f32 %f6329, %f8186, %f8187, %f6317;
	// end inline asm
	// begin inline asm
	fma.rn.f32 %f6333, %f8190, %f8191, %f6329;
	// end inline asm
	// begin inline asm
	fma.rn.f32 %f6337, %f8186, %f8191, %f6325;
	// end inline asm
	// begin inline asm
	fma.rn.f32 %f6341, %f8182, %f8187, %f6337;
	// end inline asm
	// begin inline asm
	fma.rn.f32 %f6345, %f8186, %f8187, %f6333;
	// end inline asm
	// begin inline asm
	fma.rn.f32 %f6349, %f8190, %f8191, %f6345;
	// end inline asm
	// begin inline asm
	fma.rn.f32 %f6353, %f8186, %f8191, %f6341;
	// end inline asm
	// begin inline asm
	fma.rn.f32 %f6357, %f8182, %f8187, %f6353;
	// end inline asm
	// begin inline asm
	fma.rn.f32 %f6361, %f8186, %f8187, %f6349;
	// end inline asm
	// begin inline asm
	fma.rn.f32 %f6365, %f8190, %f8191, %f6361;
	// end inline asm
	// begin inline asm
	fma.rn.f32 %f6369, %f8186, %f8191, %f6357;
	// end inline asm
	// begin inline asm
	fma.rn.f32 %f6373, %f8182, %f8187, %f6369;
	// end inline asm
	// begin inline asm
	fma.rn.f32 %f6377, %f8186, %f8187, %f6365;
	// end inline asm
	// begin inline asm
	fma.rn.f32 %f6381, %f8190, %f8191, %f6377;
	// end inline asm
	// begin inline asm
	fma.rn.f32 %f6385, %f8186, %f8191, %f6373;
	// end inline asm
	// begin inline asm
	fma.rn.f32 %f6389, %f8182, %f8187, %f6385;
	// end inline asm
	// begin inline asm
	fma.rn.f32 %f6393, %f8186, %f8187, %f6381;
	// end inline asm
	// begin inline asm
	fma.rn.f32 %f6397, %f8190, %f8191, %f6393;
	// end inline asm
	// begin inline asm
	fma.rn.f32 %f6401, %f8186, %f8191, %f6389;
	// end inline asm
	// begin inline asm
	fma.rn.f32 %f6405, %f8182, %f8187, %f6401;
	// end inline asm
	// begin inline asm
	fma.rn.f32 %f6409, %f8186, %f8187, %f6397;
	// end inline asm
	// begin inline asm
	fma.rn.f32 %f6413, %f8190, %f8191, %f6409;
	// end inline asm
	// begin inline asm
	fma.rn.f32 %f6417, %f8186, %f8191, %f6405;
	// end inline asm
	// begin inline asm
	fma.rn.f32 %f6421, %f8182, %f8187, %f6417;
	// end inline asm
	// begin inline asm
	fma.rn.f32 %f6425, %f8186, %f8187, %f6413;
	// end inline asm
	// begin inline asm
	fma.rn.f32 %f6429, %f8190, %f8191, %f6425;
	// end inline asm
	// begin inline asm
	fma.rn.f32 %f6433, %f8186, %f8191, %f6421;
	// end inline asm
	// begin inline asm
	fma.rn.f32 %f6437, %f8182, %f8187, %f6433;
	// end inline asm
	// begin inline asm
	fma.rn.f32 %f6441, %f8186, %f8187, %f6429;
	// end inline asm
	// begin inline asm
	fma.rn.f32 %f6445, %f8190, %f8191, %f6441;
	// end inline asm
	// begin inline asm
	fma.rn.f32 %f6449, %f8186, %f8191, %f6437;
	// end inline asm
	// begin inline asm
	fma.rn.f32 %f6453, %f8182, %f8187, %f6449;
	// end inline asm
	// begin inline asm
	fma.rn.f32 %f6457, %f8186, %f8187, %f6445;
	// end inline asm
	// begin inline asm
	fma.rn.f32 %f6461, %f8190, %f8191, %f6457;
	// end inline asm
	// begin inline asm
	fma.rn.f32 %f6465, %f8186, %f8191, %f6453;
	// end inline asm
	// begin inline asm
	fma.rn.f32 %f6469, %f8182, %f8187, %f6465;
	// end inline asm
	// begin inline asm
	fma.rn.f32 %f6473, %f8186, %f8187, %f6461;
	// end inline asm
	// begin inline asm
	fma.rn.f32 %f6477, %f8190, %f8191, %f6473;
	// end inline asm
	// begin inline asm
	fma.rn.f32 %f6481, %f8186, %f8191, %f6469;
	// end inline asm
	// begin inline asm
	fma.rn.f32 %f6485, %f8182, %f8187, %f6481;
	// end inline asm
	// begin inline asm
	fma.rn.f32 %f6489, %f8186, %f8187, %f6477;
	// end inline asm
	// begin inline asm
	fma.rn.f32 %f6493, %f8190, %f8191, %f6489;
	// end inline asm
	// begin inline asm
	fma.rn.f32 %f6497, %f8186, %f8191, %f6485;
	// end inline asm
	// begin inline asm
	fma.rn.f32 %f6501, %f8182, %f8187, %f6497;
	// end inline asm
	// begin inline asm
	fma.rn.f32 %f6505, %f8186, %f8187, %f6493;
	// end inline asm
	// begin inline asm
	fma.rn.f32 %f6509, %f8190, %f8191, %f6505;
	// end inline asm
	// begin inline asm
	fma.rn.f32 %f6513, %f8186, %f8191, %f6501;
	// end inline asm
	// begin inline asm
	fma.rn.f32 %f6517, %f8182, %f8187, %f6513;
	// end inline asm
	// begin inline asm
	fma.rn.f32 %f6521, %f8186, %f8187, %f6509;
	// end inline asm
	// begin inline asm
	fma.rn.f32 %f6525, %f8190, %f8191, %f6521;
	// end inline asm
	// begin inline asm
	fma.rn.f32 %f6529, %f8186, %f8191, %f6517;
	// end inline asm
	// begin inline asm
	fma.rn.f32 %f6533, %f8182, %f8187, %f6529;
	// end inline asm
	// begin inline asm
	fma.rn.f32 %f6537, %f8186, %f8187, %f6525;
	// end inline asm
	// begin inline asm
	fma.rn.f32 %f6541, %f8190, %f8191, %f6537;
	// end inline asm
	// begin inline asm
	fma.rn.f32 %f6545, %f8186, %f8191, %f6533;
	// end inline asm
	// begin inline asm
	fma.rn.f32 %f6549, %f8182, %f8187, %f6545;
	// end inline asm
	// begin inline asm
	fma.rn.f32 %f6553, %f8186, %f8187, %f6541;
	// end inline asm
	// begin inline asm
	fma.rn.f32 %f6557, %f8190, %f8191, %f6553;
	// end inline asm
	// begin inline asm
	fma.rn.f32 %f6561, %f8186, %f8191, %f6549;
	// end inline asm
	// begin inline asm
	fma.rn.f32 %f6565, %f8182, %f8187, %f6561;
	// end inline asm
	// begin inline asm
	fma.rn.f32 %f6569, %f8186, %f8187, %f6557;
	// end inline asm
	// begin inline asm
	fma.rn.f32 %f6573, %f8190, %f8191, %f6569;
	// end inline asm
	// begin inline asm
	fma.rn.f32 %f6577, %f8186, %f8191, %f6565;
	// end inline asm
	// begin inline asm
	fma.rn.f32 %f6581, %f8182, %f8187, %f6577;
	// end inline asm
	// begin inline asm
	fma.rn.f32 %f6585, %f8186, %f8187, %f6573;
	// end inline asm
	// begin inline asm
	fma.rn.f32 %f6589, %f8190, %f8191, %f6585;
	// end inline asm
	// begin inline asm
	fma.rn.f32 %f6593, %f8186, %f8191, %f6581;
	// end inline asm
	// begin inline asm
	fma.rn.f32 %f6597, %f8182, %f8187, %f6593;
	// end inline asm
	// begin inline asm
	fma.rn.f32 %f6601, %f8186, %f8187, %f6589;
	// end inline asm
	// begin inline asm
	fma.rn.f32 %f6605, %f8190, %f8191, %f6601;
	// end inline asm
	// begin inline asm
	fma.rn.f32 %f6609, %f8186, %f8191, %f6597;
	// end inline asm
	// begin inline asm
	fma.rn.f32 %f6613, %f8182, %f8187, %f6609;
	// end inline asm
	// begin inline asm
	fma.rn.f32 %f6617, %f8186, %f8187, %f6605;
	// end inline asm
	// begin inline asm
	fma.rn.f32 %f6621, %f8190, %f8191, %f6617;
	// end inline asm
	// begin inline asm
	fma.rn.f32 %f6625, %f8186, %f8191, %f6613;
	// end inline asm
	// begin inline asm
	fma.rn.f32 %f6629, %f8182, %f8187, %f6625;
	// end inline asm
	// begin inline asm
	fma.rn.f32 %f6633, %f8186, %f8187, %f6621;
	// end inline asm
	// begin inline asm
	fma.rn.f32 %f6637, %f8190, %f8191, %f6633;
	// end inline asm
	// begin inline asm
	fma.rn.f32 %f6641, %f8186, %f8191, %f6629;
	// end inline asm
	// begin inline asm
	fma.rn.f32 %f6645, %f8182, %f8187, %f6641;
	// end inline asm
	// begin inline asm
	fma.rn.f32 %f6649, %f8186, %f8187, %f6637;
	// end inline asm
	// begin inline asm
	fma.rn.f32 %f6653, %f8190, %f8191, %f6649;
	// end inline asm
	// begin inline asm
	fma.rn.f32 %f6657, %f8186, %f8191, %f6645;
	// end inline asm
	// begin inline asm
	fma.rn.f32 %f6661, %f8182, %f8187, %f6657;
	// end inline asm
	// begin inline asm
	fma.rn.f32 %f6665, %f8186, %f8187, %f6653;
	// end inline asm
	// begin inline asm
	fma.rn.f32 %f6669, %f8190, %f8191, %f6665;
	// end inline asm
	// begin inline asm
	fma.rn.f32 %f6673, %f8186, %f8191, %f6661;
	// end inline asm
	// begin inline asm
	fma.rn.f32 %f6677, %f8182, %f8187, %f6673;
	// end inline asm
	// begin inline asm
	fma.rn.f32 %f6681, %f8186, %f8187, %f6669;
	// end inline asm
	// begin inline asm
	fma.rn.f32 %f6685, %f8190, %f8191, %f6681;
	// end inline asm
	// begin inline asm
	fma.rn.f32 %f6689, %f8186, %f8191, %f6677;
	// end inline asm
	// begin inline asm
	fma.rn.f32 %f6693, %f8182, %f8187, %f6689;
	// end inline asm
	// begin inline asm
	fma.rn.f32 %f6697, %f8186, %f8187, %f6685;
	// end inline asm
	// begin inline asm
	fma.rn.f32 %f6701, %f8190, %f8191, %f6697;
	// end inline asm
	// begin inline asm
	fma.rn.f32 %f6705, %f8186, %f8191, %f6693;
	// end inline asm
	// begin inline asm
	fma.rn.f32 %f6709, %f8182, %f8187, %f6705;
	// end inline asm
	// begin inline asm
	fma.rn.f32 %f6713, %f8186, %f8187, %f6701;
	// end inline asm
	// begin inline asm
	fma.rn.f32 %f6717, %f8190, %f8191, %f6713;
	// end inline asm
	// begin inline asm
	fma.rn.f32 %f6721, %f8186, %f8191, %f6709;
	// end inline asm
	// begin inline asm
	fma.rn.f32 %f6725, %f8182, %f8187, %f6721;
	// end inline asm
	// begin inline asm
	fma.rn.f32 %f6729, %f8186, %f8187, %f6717;
	// end inline asm
	// begin inline asm
	fma.rn.f32 %f6733, %f8190, %f8191, %f6729;
	// end inline asm
	// begin inline asm
	fma.rn.f32 %f6737, %f8186, %f8191, %f6725;
	// end inline asm
	// begin inline asm
	fma.rn.f32 %f6741, %f8182, %f8187, %f6737;
	// end inline asm
	// begin inline asm
	fma.rn.f32 %f6745, %f8186, %f8187, %f6733;
	// end inline asm
	// begin inline asm
	fma.rn.f32 %f6749, %f8190, %f8191, %f6745;
	// end inline asm
	// begin inline asm
	fma.rn.f32 %f6753, %f8186, %f8191, %f6741;
	// end inline asm
	// begin inline asm
	fma.rn.f32 %f6757, %f8182, %f8187, %f6753;
	// end inline asm
	// begin inline asm
	fma.rn.f32 %f6761, %f8186, %f8187, %f6749;
	// end inline asm
	// begin inline asm
	fma.rn.f32 %f6765, %f8190, %f8191, %f6761;
	// end inline asm
	// begin inline asm
	fma.rn.f32 %f6769, %f8186, %f8191, %f6757;
	// end inline asm
	// begin inline asm
	fma.rn.f32 %f6773, %f8182, %f8187, %f6769;
	// end inline asm
	// begin inline asm
	fma.rn.f32 %f6777, %f8186, %f8187, %f6765;
	// end inline asm
	// begin inline asm
	fma.rn.f32 %f6781, %f8190, %f8191, %f6777;
	// end inline asm
	// begin inline asm
	fma.rn.f32 %f6785, %f8186, %f8191, %f6773;
	// end inline asm
	// begin inline asm
	fma.rn.f32 %f6789, %f8182, %f8187, %f6785;
	// end inline asm
	// begin inline asm
	fma.rn.f32 %f6793, %f8186, %f8187, %f6781;
	// end inline asm
	// begin inline asm
	fma.rn.f32 %f6797, %f8190, %f8191, %f6793;
	// end inline asm
	// begin inline asm
	fma.rn.f32 %f6801, %f8186, %f8191, %f6789;
	// end inline asm
	// begin inline asm
	fma.rn.f32 %f6805, %f8182, %f8187, %f6801;
	// end inline asm
	// begin inline asm
	fma.rn.f32 %f6809, %f8186, %f8187, %f6797;
	// end inline asm
	// begin inline asm
	fma.rn.f32 %f6813, %f8190, %f8191, %f6809;
	// end inline asm
	// begin inline asm
	fma.rn.f32 %f6817, %f8186, %f8191, %f6805;
	// end inline asm
	// begin inline asm
	fma.rn.f32 %f6821, %f8182, %f8187, %f6817;
	// end inline asm
	// begin inline asm
	fma.rn.f32 %f6825, %f8186, %f8187, %f6813;
	// end inline asm
	// begin inline asm
	fma.rn.f32 %f6829, %f8190, %f8191, %f6825;
	// end inline asm
	// begin inline asm
	fma.rn.f32 %f6833, %f8186, %f8191, %f6821;
	// end inline asm
	// begin inline asm
	fma.rn.f32 %f6837, %f8182, %f8187, %f6833;
	// end inline asm
	// begin inline asm
	fma.rn.f32 %f6841, %f8186, %f8187, %f6829;
	// end inline asm
	// begin inline asm
	fma.rn.f32 %f6845, %f8190, %f8191, %f6841;
	// end inline asm
	// begin inline asm
	fma.rn.f32 %f6849, %f8186, %f8191, %f6837;
	// end inline asm
	// begin inline asm
	fma.rn.f32 %f6853, %f8182, %f8187, %f6849;
	// end inline asm
	// begin inline asm
	fma.rn.f32 %f6857, %f8186, %f8187, %f6845;
	// end inline asm
	// begin inline asm
	fma.rn.f32 %f6861, %f8190, %f8191, %f6857;
	// end inline asm
	// begin inline asm
	fma.rn.f32 %f6865, %f8186, %f8191, %f6853;
	// end inline asm
	// begin inline asm
	fma.rn.f32 %f6869, %f8182, %f8187, %f6865;
	// end inline asm
	// begin inline asm
	fma.rn.f32 %f6873, %f8186, %f8187, %f6861;
	// end inline asm
	// begin inline asm
	fma.rn.f32 %f6877, %f8190, %f8191, %f6873;
	// end inline asm
	// begin inline asm
	fma.rn.f32 %f6881, %f8186, %f8191, %f6869;
	// end inline asm
	// begin inline asm
	fma.rn.f32 %f6885, %f8182, %f8187, %f6881;
	// end inline asm
	// begin inline asm
	fma.rn.f32 %f6889, %f8186, %f8187, %f6877;
	// end inline asm
	// begin inline asm
	fma.rn.f32 %f6893, %f8190, %f8191, %f6889;
	// end inline asm
	// begin inline asm
	fma.rn.f32 %f6897, %f8186, %f8191, %f6885;
	// end inline asm
	// begin inline asm
	fma.rn.f32 %f6901, %f8182, %f8187, %f6897;
	// end inline asm
	// begin inline asm
	fma.rn.f32 %f6905, %f8186, %f8187, %f6893;
	// end inline asm
	// begin inline asm
	fma.rn.f32 %f6909, %f8190, %f8191, %f6905;
	// end inline asm
	// begin inline asm
	fma.rn.f32 %f6913, %f8186, %f8191, %f6901;
	// end inline asm
	// begin inline asm
	fma.rn.f32 %f6917, %f8182, %f8187, %f6913;
	// end inline asm
	// begin inline asm
	fma.rn.f32 %f6921, %f8186, %f8187, %f6909;
	// end inline asm
	// begin inline asm
	fma.rn.f32 %f6925, %f8190, %f8191, %f6921;
	// end inline asm
	// begin inline asm
	fma.rn.f32 %f6929, %f8186, %f8191, %f6917;
	// end inline asm
	// begin inline asm
	fma.rn.f32 %f6933, %f8182, %f8187, %f6929;
	// end inline asm
	// begin inline asm
	fma.rn.f32 %f6937, %f8186, %f8187, %f6925;
	// end inline asm
	// begin inline asm
	fma.rn.f32 %f6941, %f8190, %f8191, %f6937;
	// end inline asm
	// begin inline asm
	fma.rn.f32 %f6945, %f8186, %f8191, %f6933;
	// end inline asm
	// begin inline asm
	fma.rn.f32 %f6949, %f8182, %f8187, %f6945;
	// end inline asm
	// begin inline asm
	fma.rn.f32 %f6953, %f8186, %f8187, %f6941;
	// end inline asm
	// begin inline asm
	fma.rn.f32 %f6957, %f8190, %f8191, %f6953;
	// end inline asm
	// begin inline asm
	fma.rn.f32 %f6961, %f8186, %f8191, %f6949;
	// end inline asm
	// begin inline asm
	fma.rn.f32 %f6965, %f8182, %f8187, %f6961;
	// end inline asm
	// begin inline asm
	fma.rn.f32 %f6969, %f8186, %f8187, %f6957;
	// end inline asm
	// begin inline asm
	fma.rn.f32 %f6973, %f8190, %f8191, %f6969;
	// end inline asm
	// begin inline asm
	fma.rn.f32 %f6977, %f8186, %f8191, %f6965;
	// end inline asm
	// begin inline asm
	fma.rn.f32 %f6981, %f8182, %f8187, %f6977;
	// end inline asm
	// begin inline asm
	fma.rn.f32 %f6985, %f8186, %f8187, %f6973;
	// end inline asm
	// begin inline asm
	fma.rn.f32 %f6989, %f8190, %f8191, %f6985;
	// end inline asm
	// begin inline asm
	fma.rn.f32 %f6993, %f8186, %f8191, %f6981;
	// end inline asm
	// begin inline asm
	fma.rn.f32 %f6997, %f8182, %f8187, %f6993;
	// end inline asm
	// begin inline asm
	fma.rn.f32 %f7001, %f8186, %f8187, %f6989;
	// end inline asm
	// begin inline asm
	fma.rn.f32 %f7005, %f8190, %f8191, %f7001;
	// end inline asm
	// begin inline asm
	fma.rn.f32 %f7009, %f8186, %f8191, %f6997;
	// end inline asm
	// begin inline asm
	fma.rn.f32 %f7013, %f8182, %f8187, %f7009;
	// end inline asm
	// begin inline asm
	fma.rn.f32 %f7017, %f8186, %f8187, %f7005;
	// end inline asm
	// begin inline asm
	fma.rn.f32 %f7021, %f8190, %f8191, %f7017;
	// end inline asm
	// begin inline asm
	fma.rn.f32 %f7025, %f8186, %f8191, %f7013;
	// end inline asm
	// begin inline asm
	fma.rn.f32 %f7029, %f8182, %f8187, %f7025;
	// end inline asm
	// begin inline asm
	fma.rn.f32 %f7033, %f8186, %f8187, %f7021;
	// end inline asm
	// begin inline asm
	fma.rn.f32 %f7037, %f8190, %f8191, %f7033;
	// end inline asm
	// begin inline asm
	fma.rn.f32 %f7041, %f8186, %f8191, %f7029;
	// end inline asm
	// begin inline asm
	fma.rn.f32 %f7045, %f8182, %f8187, %f7041;
	// end inline asm
	// begin inline asm
	fma.rn.f32 %f7049, %f8186, %f8187, %f7037;
	// end inline asm
	// begin inline asm
	fma.rn.f32 %f7053, %f8190, %f8191, %f7049;
	// end inline asm
	// begin inline asm
	fma.rn.f32 %f7057, %f8186, %f8191, %f7045;
	// end inline asm
	// begin inline asm
	fma.rn.f32 %f7061, %f8182, %f8187, %f7057;
	// end inline asm
	// begin inline asm
	fma.rn.f32 %f7065, %f8186, %f8187, %f7053;
	// end inline asm
	// begin inline asm
	fma.rn.f32 %f7069, %f8190, %f8191, %f7065;
	// end inline asm
	// begin inline asm
	fma.rn.f32 %f7073, %f8186, %f8191, %f7061;
	// end inline asm
	// begin inline asm
	fma.rn.f32 %f7077, %f8182, %f8187, %f7073;
	// end inline asm
	// begin inline asm
	fma.rn.f32 %f7081, %f8186, %f8187, %f7069;
	// end inline asm
	// begin inline asm
	fma.rn.f32 %f7085, %f8190, %f8191, %f7081;
	// end inline asm
	// begin inline asm
	fma.rn.f32 %f7089, %f8186, %f8191, %f7077;
	// end inline asm
	// begin inline asm
	fma.rn.f32 %f7093, %f8182, %f8187, %f7089;
	// end inline asm
	// begin inline asm
	fma.rn.f32 %f7097, %f8186, %f8187, %f7085;
	// end inline asm
	// begin inline asm
	fma.rn.f32 %f7101, %f8190, %f8191, %f7097;
	// end inline asm
	// begin inline asm
	fma.rn.f32 %f7105, %f8186, %f8191, %f7093;
	// end inline asm
	// begin inline asm
	fma.rn.f32 %f7109, %f8182, %f8187, %f7105;
	// end inline asm
	// begin inline asm
	fma.rn.f32 %f7113, %f8186, %f8187, %f7101;
	// end inline asm
	// begin inline asm
	fma.rn.f32 %f7117, %f8190, %f8191, %f7113;
	// end inline asm
	// begin inline asm
	fma.rn.f32 %f7121, %f8186, %f8191, %f7109;
	// end inline asm
	// begin inline asm
	fma.rn.f32 %f7125, %f8182, %f8187, %f7121;
	// end inline asm
	// begin inline asm
	fma.rn.f32 %f7129, %f8186, %f8187, %f7117;
	// end inline asm
	// begin inline asm
	fma.rn.f32 %f7133, %f8190, %f8191, %f7129;
	// end inline asm
	// begin inline asm
	fma.rn.f32 %f7137, %f8186, %f8191, %f7125;
	// end inline asm
	// begin inline asm
	fma.rn.f32 %f7141, %f8182, %f8187, %f7137;
	// end inline asm
	// begin inline asm
	fma.rn.f32 %f7145, %f8186, %f8187, %f7133;
	// end inline asm
	// begin inline asm
	fma.rn.f32 %f7149, %f8190, %f8191, %f7145;
	// end inline asm
	// begin inline asm
	fma.rn.f32 %f7153, %f8186, %f8191, %f7141;
	// end inline asm
	// begin inline asm
	fma.rn.f32 %f7157, %f8182, %f8187, %f7153;
	// end inline asm
	// begin inline asm
	fma.rn.f32 %f7161, %f8186, %f8187, %f7149;
	// end inline asm
	// begin inline asm
	fma.rn.f32 %f7165, %f8190, %f8191, %f7161;
	// end inline asm
	// begin inline asm
	fma.rn.f32 %f7169, %f8186, %f8191, %f7157;
	// end inline asm
	// begin inline asm
	fma.rn.f32 %f7173, %f8182, %f8187, %f7169;
	// end inline asm
	// begin inline asm
	fma.rn.f32 %f7177, %f8186, %f8187, %f7165;
	// end inline asm
	// begin inline asm
	fma.rn.f32 %f7181, %f8190, %f8191, %f7177;
	// end inline asm
	// begin inline asm
	fma.rn.f32 %f7185, %f8186, %f8191, %f7173;
	// end inline asm
	// begin inline asm
	fma.rn.f32 %f7189, %f8182, %f8187, %f7185;
	// end inline asm
	// begin inline asm
	fma.rn.f32 %f7193, %f8186, %f8187, %f7181;
	// end inline asm
	// begin inline asm
	fma.rn.f32 %f7197, %f8190, %f8191, %f7193;
	// end inline asm
	// begin inline asm
	fma.rn.f32 %f7201, %f8186, %f8191, %f7189;
	// end inline asm
	// begin inline asm
	fma.rn.f32 %f7205, %f8182, %f8187, %f7201;
	// end inline asm
	// begin inline asm
	fma.rn.f32 %f7209, %f8186, %f8187, %f7197;
	// end inline asm
	// begin inline asm
	fma.rn.f32 %f7213, %f8190, %f8191, %f7209;
	// end inline asm
	// begin inline asm
	fma.rn.f32 %f7217, %f8186, %f8191, %f7205;
	// end inline asm
	// begin inline asm
	fma.rn.f32 %f7221, %f8182, %f8187, %f7217;
	// end inline asm
	// begin inline asm
	fma.rn.f32 %f7225, %f8186, %f8187, %f7213;
	// end inline asm
	// begin inline asm
	fma.rn.f32 %f7229, %f8190, %f8191, %f7225;
	// end inline asm
	// begin inline asm
	fma.rn.f32 %f7233, %f8186, %f8191, %f7221;
	// end inline asm
	// begin inline asm
	fma.rn.f32 %f7237, %f8182, %f8187, %f7233;
	// end inline asm
	// begin inline asm
	fma.rn.f32 %f7241, %f8186, %f8187, %f7229;
	// end inline asm
	// begin inline asm
	fma.rn.f32 %f7245, %f8190, %f8191, %f7241;
	// end inline asm
	// begin inline asm
	fma.rn.f32 %f7249, %f8186, %f8191, %f7237;
	// end inline asm
	// begin inline asm
	fma.rn.f32 %f7253, %f8182, %f8187, %f7249;
	// end inline asm
	// begin inline asm
	fma.rn.f32 %f7257, %f8186, %f8187, %f7245;
	// end inline asm
	// begin inline asm
	fma.rn.f32 %f7261, %f8190, %f8191, %f7257;
	// end inline asm
	// begin inline asm
	fma.rn.f32 %f7265, %f8186, %f8191, %f7253;
	// end inline asm
	// begin inline asm
	fma.rn.f32 %f7269, %f8182, %f8187, %f7265;
	// end inline asm
	// begin inline asm
	fma.rn.f32 %f7273, %f8186, %f8187, %f7261;
	// end inline asm
	// begin inline asm
	fma.rn.f32 %f7277, %f8190, %f8191, %f7273;
	// end inline asm
	// begin inline asm
	fma.rn.f32 %f7281, %f8186, %f8191, %f7269;
	// end inline asm
	// begin inline asm
	fma.rn.f32 %f7285, %f8182, %f8187, %f7281;
	// end inline asm
	// begin inline asm
	fma.rn.f32 %f7289, %f8186, %f8187, %f7277;
	// end inline asm
	// begin inline asm
	fma.rn.f32 %f7293, %f8190, %f8191, %f7289;
	// end inline asm
	// begin inline asm
	fma.rn.f32 %f7297, %f8186, %f8191, %f7285;
	// end inline asm
	// begin inline asm
	fma.rn.f32 %f7301, %f8182, %f8187, %f7297;
	// end inline asm
	// begin inline asm
	fma.rn.f32 %f7305, %f8186, %f8187, %f7293;
	// end inline asm
	// begin inline asm
	fma.rn.f32 %f7309, %f8190, %f8191, %f7305;
	// end inline asm
	// begin inline asm
	fma.rn.f32 %f7313, %f8186, %f8191, %f7301;
	// end inline asm
	// begin inline asm
	fma.rn.f32 %f7317, %f8182, %f8187, %f7313;
	// end inline asm
	// begin inline asm
	fma.rn.f32 %f7321, %f8186, %f8187, %f7309;
	// end inline asm
	// begin inline asm
	fma.rn.f32 %f7325, %f8190, %f8191, %f7321;
	// end inline asm
	// begin inline asm
	fma.rn.f32 %f7329, %f8186, %f8191, %f7317;
	// end inline asm
	// begin inline asm
	fma.rn.f32 %f7333, %f8182, %f8187, %f7329;
	// end inline asm
	// begin inline asm
	fma.rn.f32 %f7337, %f8186, %f8187, %f7325;
	// end inline asm
	// begin inline asm
	fma.rn.f32 %f7341, %f8190, %f8191, %f7337;
	// end inline asm
	// begin inline asm
	fma.rn.f32 %f7345, %f8186, %f8191, %f7333;
	// end inline asm
	// begin inline asm
	fma.rn.f32 %f7349, %f8182, %f8187, %f7345;
	// end inline asm
	// begin inline asm
	fma.rn.f32 %f7353, %f8186, %f8187, %f7341;
	// end inline asm
	// begin inline asm
	fma.rn.f32 %f7357, %f8190, %f8191, %f7353;
	// end inline asm
	// begin inline asm
	fma.rn.f32 %f7361, %f8186, %f8191, %f7349;
	// end inline asm
	// begin inline asm
	fma.rn.f32 %f7365, %f8182, %f8187, %f7361;
	// end inline asm
	// begin inline asm
	fma.rn.f32 %f7369, %f8186, %f8187, %f7357;
	// end inline asm
	// begin inline asm
	fma.rn.f32 %f7373, %f8190, %f8191, %f7369;
	// end inline asm
	// begin inline asm
	fma.rn.f32 %f7377, %f8186, %f8191, %f7365;
	// end inline asm
	// begin inline asm
	fma.rn.f32 %f7381, %f8182, %f8187, %f7377;
	// end inline asm
	// begin inline asm
	fma.rn.f32 %f7385, %f8186, %f8187, %f7373;
	// end inline asm
	// begin inline asm
	fma.rn.f32 %f7389, %f8190, %f8191, %f7385;
	// end inline asm
	// begin inline asm
	fma.rn.f32 %f7393, %f8186, %f8191, %f7381;
	// end inline asm
	// begin inline asm
	fma.rn.f32 %f7397, %f8182, %f8187, %f7393;
	// end inline asm
	// begin inline asm
	fma.rn.f32 %f7401, %f8186, %f8187, %f7389;
	// end inline asm
	// begin inline asm
	fma.rn.f32 %f7405, %f8190, %f8191, %f7401;
	// end inline asm
	// begin inline asm
	fma.rn.f32 %f7409, %f8186, %f8191, %f7397;
	// end inline asm
	// begin inline asm
	fma.rn.f32 %f7413, %f8182, %f8187, %f7409;
	// end inline asm
	// begin inline asm
	fma.rn.f32 %f7417, %f8186, %f8187, %f7405;
	// end inline asm
	// begin inline asm
	fma.rn.f32 %f7421, %f8190, %f8191, %f7417;
	// end inline asm
	// begin inline asm
	fma.rn.f32 %f7425, %f8186, %f8191, %f7413;
	// end inline asm
	// begin inline asm
	fma.rn.f32 %f7429, %f8182, %f8187, %f7425;
	// end inline asm
	// begin inline asm
	fma.rn.f32 %f7433, %f8186, %f8187, %f7421;
	// end inline asm
	// begin inline asm
	fma.rn.f32 %f7437, %f8190, %f8191, %f7433;
	// end inline asm
	// begin inline asm
	fma.rn.f32 %f7441, %f8186, %f8191, %f7429;
	// end inline asm
	// begin inline asm
	fma.rn.f32 %f7445, %f8182, %f8187, %f7441;
	// end inline asm
	// begin inline asm
	fma.rn.f32 %f7449, %f8186, %f8187, %f7437;
	// end inline asm
	// begin inline asm
	fma.rn.f32 %f7453, %f8190, %f8191, %f7449;
	// end inline asm
	// begin inline asm
	fma.rn.f32 %f7457, %f8186, %f8191, %f7445;
	// end inline asm
	// begin inline asm
	fma.rn.f32 %f7461, %f8182, %f8187, %f7457;
	// end inline asm
	// begin inline asm
	fma.rn.f32 %f7465, %f8186, %f8187, %f7453;
	// end inline asm
	// begin inline asm
	fma.rn.f32 %f7469, %f8190, %f8191, %f7465;
	// end inline asm
	// begin inline asm
	fma.rn.f32 %f7473, %f8186, %f8191, %f7461;
	// end inline asm
	// begin inline asm
	fma.rn.f32 %f7477, %f8182, %f8187, %f7473;
	// end inline asm
	// begin inline asm
	fma.rn.f32 %f7481, %f8186, %f8187, %f7469;
	// end inline asm
	// begin inline asm
	fma.rn.f32 %f7485, %f8190, %f8191, %f7481;
	// end inline asm
	// begin inline asm
	fma.rn.f32 %f7489, %f8186, %f8191, %f7477;
	// end inline asm
	// begin inline asm
	fma.rn.f32 %f7493, %f8182, %f8187, %f7489;
	// end inline asm
	// begin inline asm
	fma.rn.f32 %f7497, %f8186, %f8187, %f7485;
	// end inline asm
	// begin inline asm
	fma.rn.f32 %f7501, %f8190, %f8191, %f7497;
	// end inline asm
	// begin inline asm
	fma.rn.f32 %f7505, %f8186, %f8191, %f7493;
	// end inline asm
	// begin inline asm
	fma.rn.f32 %f7509, %f8182, %f8187, %f7505;
	// end inline asm
	// begin inline asm
	fma.rn.f32 %f7513, %f8186, %f8187, %f7501;
	// end inline asm
	// begin inline asm
	fma.rn.f32 %f7517, %f8190, %f8191, %f7513;
	// end inline asm
	// begin inline asm
	fma.rn.f32 %f7521, %f8186, %f8191, %f7509;
	// end inline asm
	// begin inline asm
	fma.rn.f32 %f7525, %f8182, %f8187, %f7521;
	// end inline asm
	// begin inline asm
	fma.rn.f32 %f7529, %f8186, %f8187, %f7517;
	// end inline asm
	// begin inline asm
	fma.rn.f32 %f7533, %f8190, %f8191, %f7529;
	// end inline asm
	// begin inline asm
	fma.rn.f32 %f7537, %f8186, %f8191, %f7525;
	// end inline asm
	// begin inline asm
	fma.rn.f32 %f7541, %f8182, %f8187, %f7537;
	// end inline asm
	// begin inline asm
	fma.rn.f32 %f7545, %f8186, %f8187, %f7533;
	// end inline asm
	// begin inline asm
	fma.rn.f32 %f7549, %f8190, %f8191, %f7545;
	// end inline asm
	// begin inline asm
	fma.rn.f32 %f7553, %f8186, %f8191, %f7541;
	// end inline asm
	// begin inline asm
	fma.rn.f32 %f7557, %f8182, %f8187, %f7553;
	// end inline asm
	// begin inline asm
	fma.rn.f32 %f7561, %f8186, %f8187, %f7549;
	// end inline asm
	// begin inline asm
	fma.rn.f32 %f7565, %f8190, %f8191, %f7561;
	// end inline asm
	// begin inline asm
	fma.rn.f32 %f7569, %f8186, %f8191, %f7557;
	// end inline asm
	// begin inline asm
	fma.rn.f32 %f7573, %f8182, %f8187, %f7569;
	// end inline asm
	// begin inline asm
	fma.rn.f32 %f7577, %f8186, %f8187, %f7565;
	// end inline asm
	// begin inline asm
	fma.rn.f32 %f7581, %f8190, %f8191, %f7577;
	// end inline asm
	// begin inline asm
	fma.rn.f32 %f7585, %f8186, %f8191, %f7573;
	// end inline asm
	// begin inline asm
	fma.rn.f32 %f7589, %f8182, %f8187, %f7585;
	// end inline asm
	// begin inline asm
	fma.rn.f32 %f7593, %f8186, %f8187, %f7581;
	// end inline asm
	// begin inline asm
	fma.rn.f32 %f7597, %f8190, %f8191, %f7593;
	// end inline asm
	// begin inline asm
	fma.rn.f32 %f7601, %f8186, %f8191, %f7589;
	// end inline asm
	// begin inline asm
	fma.rn.f32 %f7605, %f8182, %f8187, %f7601;
	// end inline asm
	// begin inline asm
	fma.rn.f32 %f7609, %f8186, %f8187, %f7597;
	// end inline asm
	// begin inline asm
	fma.rn.f32 %f7613, %f8190, %f8191, %f7609;
	// end inline asm
	// begin inline asm
	fma.rn.f32 %f7617, %f8186, %f8191, %f7605;
	// end inline asm
	// begin inline asm
	fma.rn.f32 %f7621, %f8182, %f8187, %f7617;
	// end inline asm
	// begin inline asm
	fma.rn.f32 %f7625, %f8186, %f8187, %f7613;
	// end inline asm
	// begin inline asm
	fma.rn.f32 %f7629, %f8190, %f8191, %f7625;
	// end inline asm
	// begin inline asm
	fma.rn.f32 %f7633, %f8186, %f8191, %f7621;
	// end inline asm
	// begin inline asm
	fma.rn.f32 %f7637, %f8182, %f8187, %f7633;
	// end inline asm
	// begin inline asm
	fma.rn.f32 %f7641, %f8186, %f8187, %f7629;
	// end inline asm
	// begin inline asm
	fma.rn.f32 %f7645, %f8190, %f8191, %f7641;
	// end inline asm
	// begin inline asm
	fma.rn.f32 %f7649, %f8186, %f8191, %f7637;
	// end inline asm
	// begin inline asm
	fma.rn.f32 %f7653, %f8182, %f8187, %f7649;
	// end inline asm
	// begin inline asm
	fma.rn.f32 %f7657, %f8186, %f8187, %f7645;
	// end inline asm
	// begin inline asm
	fma.rn.f32 %f7661, %f8190, %f8191, %f7657;
	// end inline asm
	// begin inline asm
	fma.rn.f32 %f7665, %f8186, %f8191, %f7653;
	// end inline asm
	// begin inline asm
	fma.rn.f32 %f7669, %f8182, %f8187, %f7665;
	// end inline asm
	// begin inline asm
	fma.rn.f32 %f7673, %f8186, %f8187, %f7661;
	// end inline asm
	// begin inline asm
	fma.rn.f32 %f7677, %f8190, %f8191, %f7673;
	// end inline asm
	// begin inline asm
	fma.rn.f32 %f7681, %f8186, %f8191, %f7669;
	// end inline asm
	// begin inline asm
	fma.rn.f32 %f7685, %f8182, %f8187, %f7681;
	// end inline asm
	// begin inline asm
	fma.rn.f32 %f7689, %f8186, %f8187, %f7677;
	// end inline asm
	// begin inline asm
	fma.rn.f32 %f7693, %f8190, %f8191, %f7689;
	// end inline asm
	// begin inline asm
	fma.rn.f32 %f7697, %f8186, %f8191, %f7685;
	// end inline asm
	// begin inline asm
	fma.rn.f32 %f7701, %f8182, %f8187, %f7697;
	// end inline asm
	// begin inline asm
	fma.rn.f32 %f7705, %f8186, %f8187, %f7693;
	// end inline asm
	// begin inline asm
	fma.rn.f32 %f7709, %f8190, %f8191, %f7705;
	// end inline asm
	// begin inline asm
	fma.rn.f32 %f7713, %f8186, %f8191, %f7701;
	// end inline asm
	// begin inline asm
	fma.rn.f32 %f7717, %f8182, %f8187, %f7713;
	// end inline asm
	// begin inline asm
	fma.rn.f32 %f7721, %f8186, %f8187, %f7709;
	// end inline asm
	// begin inline asm
	fma.rn.f32 %f7725, %f8190, %f8191, %f7721;
	// end inline asm
	// begin inline asm
	fma.rn.f32 %f7729, %f8186, %f8191, %f7717;
	// end inline asm
	// begin inline asm
	fma.rn.f32 %f7733, %f8182, %f8187, %f7729;
	// end inline asm
	// begin inline asm
	fma.rn.f32 %f7737, %f8186, %f8187, %f7725;
	// end inline asm
	// begin inline asm
	fma.rn.f32 %f7741, %f8190, %f8191, %f7737;
	// end inline asm
	// begin inline asm
	fma.rn.f32 %f7745, %f8186, %f8191, %f7733;
	// end inline asm
	// begin inline asm
	fma.rn.f32 %f7749, %f8182, %f8187, %f7745;
	// end inline asm
	// begin inline asm
	fma.rn.f32 %f7753, %f8186, %f8187, %f7741;
	// end inline asm
	// begin inline asm
	fma.rn.f32 %f7757, %f8190, %f8191, %f7753;
	// end inline asm
	// begin inline asm
	fma.rn.f32 %f7761, %f8186, %f8191, %f7749;
	// end inline asm
	// begin inline asm
	fma.rn.f32 %f7765, %f8182, %f8187, %f7761;
	// end inline asm
	// begin inline asm
	fma.rn.f32 %f7769, %f8186, %f8187, %f7757;
	// end inline asm
	// begin inline asm
	fma.rn.f32 %f7773, %f8190, %f8191, %f7769;
	// end inline asm
	// begin inline asm
	fma.rn.f32 %f7777, %f8186, %f8191, %f7765;
	// end inline asm
	// begin inline asm
	fma.rn.f32 %f7781, %f8182, %f8187, %f7777;
	// end inline asm
	// begin inline asm
	fma.rn.f32 %f7785, %f8186, %f8187, %f7773;
	// end inline asm
	// begin inline asm
	fma.rn.f32 %f7789, %f8190, %f8191, %f7785;
	// end inline asm
	// begin inline asm
	fma.rn.f32 %f7793, %f8186, %f8191, %f7781;
	// end inline asm
	// begin inline asm
	fma.rn.f32 %f7797, %f8182, %f8187, %f7793;
	// end inline asm
	// begin inline asm
	fma.rn.f32 %f7801, %f8186, %f8187, %f7789;
	// end inline asm
	// begin inline asm
	fma.rn.f32 %f7805, %f8190, %f8191, %f7801;
	// end inline asm
	// begin inline asm
	fma.rn.f32 %f7809, %f8186, %f8191, %f7797;
	// end inline asm
	// begin inline asm
	fma.rn.f32 %f7813, %f8182, %f8187, %f7809;
	// end inline asm
	// begin inline asm
	fma.rn.f32 %f7817, %f8186, %f8187, %f7805;
	// end inline asm
	// begin inline asm
	fma.rn.f32 %f7821, %f8190, %f8191, %f7817;
	// end inline asm
	// begin inline asm
	fma.rn.f32 %f7825, %f8186, %f8191, %f7813;
	// end inline asm
	// begin inline asm
	fma.rn.f32 %f7829, %f8182, %f8187, %f7825;
	// end inline asm
	// begin inline asm
	fma.rn.f32 %f7833, %f8186, %f8187, %f7821;
	// end inline asm
	// begin inline asm
	fma.rn.f32 %f7837, %f8190, %f8191, %f7833;
	// end inline asm
	// begin inline asm
	fma.rn.f32 %f7841, %f8186, %f8191, %f7829;
	// end inline asm
	// begin inline asm
	fma.rn.f32 %f7845, %f8182, %f8187, %f7841;
	// end inline asm
	// begin inline asm
	fma.rn.f32 %f7849, %f8186, %f8187, %f7837;
	// end inline asm
	// begin inline asm
	fma.rn.f32 %f7853, %f8190, %f8191, %f7849;
	// end inline asm
	// begin inline asm
	fma.rn.f32 %f7857, %f8186, %f8191, %f7845;
	// end inline asm
	// begin inline asm
	fma.rn.f32 %f7861, %f8182, %f8187, %f7857;
	// end inline asm
	// begin inline asm
	fma.rn.f32 %f7865, %f8186, %f8187, %f7853;
	// end inline asm
	// begin inline asm
	fma.rn.f32 %f7869, %f8190, %f8191, %f7865;
	// end inline asm
	// begin inline asm
	fma.rn.f32 %f7873, %f8186, %f8191, %f7861;
	// end inline asm
	// begin inline asm
	fma.rn.f32 %f7877, %f8182, %f8187, %f7873;
	// end inline asm
	// begin inline asm
	fma.rn.f32 %f7881, %f8186, %f8187, %f7869;
	// end inline asm
	// begin inline asm
	fma.rn.f32 %f7885, %f8190, %f8191, %f7881;
	// end inline asm
	// begin inline asm
	fma.rn.f32 %f7889, %f8186, %f8191, %f7877;
	// end inline asm
	// begin inline asm
	fma.rn.f32 %f7893, %f8182, %f8187, %f7889;
	// end inline asm
	// begin inline asm
	fma.rn.f32 %f7897, %f8186, %f8187, %f7885;
	// end inline asm
	// begin inline asm
	fma.rn.f32 %f7901, %f8190, %f8191, %f7897;
	// end inline asm
	// begin inline asm
	fma.rn.f32 %f7905, %f8186, %f8191, %f7893;
	// end inline asm
	// begin inline asm
	fma.rn.f32 %f7909, %f8182, %f8187, %f7905;
	// end inline asm
	// begin inline asm
	fma.rn.f32 %f7913, %f8186, %f8187, %f7901;
	// end inline asm
	// begin inline asm
	fma.rn.f32 %f7917, %f8190, %f8191, %f7913;
	// end inline asm
	// begin inline asm
	fma.rn.f32 %f7921, %f8186, %f8191, %f7909;
	// end inline asm
	// begin inline asm
	fma.rn.f32 %f7925, %f8182, %f8187, %f7921;
	// end inline asm
	// begin inline asm
	fma.rn.f32 %f7929, %f8186, %f8187, %f7917;
	// end inline asm
	// begin inline asm
	fma.rn.f32 %f7933, %f8190, %f8191, %f7929;
	// end inline asm
	// begin inline asm
	fma.rn.f32 %f7937, %f8186, %f8191, %f7925;
	// end inline asm
	// begin inline asm
	fma.rn.f32 %f7941, %f8182, %f8187, %f7937;
	// end inline asm
	// begin inline asm
	fma.rn.f32 %f7945, %f8186, %f8187, %f7933;
	// end inline asm
	// begin inline asm
	fma.rn.f32 %f7949, %f8190, %f8191, %f7945;
	// end inline asm
	// begin inline asm
	fma.rn.f32 %f7953, %f8186, %f8191, %f7941;
	// end inline asm
	// begin inline asm
	fma.rn.f32 %f7957, %f8182, %f8187, %f7953;
	// end inline asm
	// begin inline asm
	fma.rn.f32 %f7961, %f8186, %f8187, %f7949;
	// end inline asm
	// begin inline asm
	fma.rn.f32 %f7965, %f8190, %f8191, %f7961;
	// end inline asm
	// begin inline asm
	fma.rn.f32 %f7969, %f8186, %f8191, %f7957;
	// end inline asm
	// begin inline asm
	fma.rn.f32 %f7973, %f8182, %f8187, %f7969;
	// end inline asm
	// begin inline asm
	fma.rn.f32 %f7977, %f8186, %f8187, %f7965;
	// end inline asm
	// begin inline asm
	fma.rn.f32 %f7981, %f8190, %f8191, %f7977;
	// end inline asm
	// begin inline asm
	fma.rn.f32 %f7985, %f8186, %f8191, %f7973;
	// end inline asm
	// begin inline asm
	fma.rn.f32 %f7989, %f8182, %f8187, %f7985;
	// end inline asm
	// begin inline asm
	fma.rn.f32 %f7993, %f8186, %f8187, %f7981;
	// end inline asm
	// begin inline asm
	fma.rn.f32 %f7997, %f8190, %f8191, %f7993;
	// end inline asm
	// begin inline asm
	fma.rn.f32 %f8001, %f8186, %f8191, %f7989;
	// end inline asm
	// begin inline asm
	fma.rn.f32 %f8005, %f8182, %f8187, %f8001;
	// end inline asm
	// begin inline asm
	fma.rn.f32 %f8009, %f8186, %f8187, %f7997;
	// end inline asm
	// begin inline asm
	fma.rn.f32 %f8013, %f8190, %f8191, %f8009;
	// end inline asm
	// begin inline asm
	fma.rn.f32 %f8017, %f8186, %f8191, %f8005;
	// end inline asm
	// begin inline asm
	fma.rn.f32 %f8021, %f8182, %f8187, %f8017;
	// end inline asm
	// begin inline asm
	fma.rn.f32 %f8025, %f8186, %f8187, %f8013;
	// end inline asm
	// begin inline asm
	fma.rn.f32 %f8029, %f8190, %f8191, %f8025;
	// end inline asm
	// begin inline asm
	fma.rn.f32 %f8033, %f8186, %f8191, %f8021;
	// end inline asm
	// begin inline asm
	fma.rn.f32 %f8037, %f8182, %f8187, %f8033;
	// end inline asm
	// begin inline asm
	fma.rn.f32 %f8041, %f8186, %f8187, %f8029;
	// end inline asm
	// begin inline asm
	fma.rn.f32 %f8045, %f8190, %f8191, %f8041;
	// end inline asm
	// begin inline asm
	fma.rn.f32 %f8049, %f8186, %f8191, %f8037;
	// end inline asm
	// begin inline asm
	fma.rn.f32 %f8053, %f8182, %f8187, %f8049;
	// end inline asm
	// begin inline asm
	fma.rn.f32 %f8057, %f8186, %f8187, %f8045;
	// end inline asm
	// begin inline asm
	fma.rn.f32 %f8061, %f8190, %f8191, %f8057;
	// end inline asm
	// begin inline asm
	fma.rn.f32 %f8065, %f8186, %f8191, %f8053;
	// end inline asm
	// begin inline asm
	fma.rn.f32 %f8069, %f8182, %f8187, %f8065;
	// end inline asm
	// begin inline asm
	fma.rn.f32 %f8073, %f8186, %f8187, %f8061;
	// end inline asm
	// begin inline asm
	fma.rn.f32 %f8077, %f8190, %f8191, %f8073;
	// end inline asm
	// begin inline asm
	fma.rn.f32 %f8081, %f8186, %f8191, %f8069;
	// end inline asm
	// begin inline asm
	fma.rn.f32 %f8085, %f8182, %f8187, %f8081;
	// end inline asm
	// begin inline asm
	fma.rn.f32 %f8089, %f8186, %f8187, %f8077;
	// end inline asm
	// begin inline asm
	fma.rn.f32 %f8093, %f8190, %f8191, %f8089;
	// end inline asm
	// begin inline asm
	fma.rn.f32 %f8097, %f8186, %f8191, %f8085;
	// end inline asm
	// begin inline asm
	fma.rn.f32 %f8101, %f8182, %f8187, %f8097;
	// end inline asm
	// begin inline asm
	fma.rn.f32 %f8105, %f8186, %f8187, %f8093;
	// end inline asm
	// begin inline asm
	fma.rn.f32 %f8109, %f8190, %f8191, %f8105;
	// end inline asm
	// begin inline asm
	fma.rn.f32 %f8113, %f8186, %f8191, %f8101;
	// end inline asm
	// begin inline asm
	fma.rn.f32 %f8117, %f8182, %f8187, %f8113;
	// end inline asm
	// begin inline asm
	fma.rn.f32 %f8121, %f8186, %f8187, %f8109;
	// end inline asm
	// begin inline asm
	fma.rn.f32 %f8125, %f8190, %f8191, %f8121;
	// end inline asm
	// begin inline asm
	fma.rn.f32 %f8129, %f8186, %f8191, %f8117;
	// end inline asm
	// begin inline asm
	fma.rn.f32 %f8133, %f8182, %f8187, %f8129;
	// end inline asm
	// begin inline asm
	fma.rn.f32 %f8137, %f8186, %f8187, %f8125;
	// end inline asm
	// begin inline asm
	fma.rn.f32 %f8141, %f8190, %f8191, %f8137;
	// end inline asm
	// begin inline asm
	fma.rn.f32 %f8145, %f8186, %f8191, %f8133;
	// end inline asm
	// begin inline asm
	fma.rn.f32 %f8149, %f8182, %f8187, %f8145;
	// end inline asm
	// begin inline asm
	fma.rn.f32 %f8153, %f8186, %f8187, %f8141;
	// end inline asm
	// begin inline asm
	fma.rn.f32 %f8157, %f8190, %f8191, %f8153;
	// end inline asm
	// begin inline asm
	fma.rn.f32 %f8161, %f8186, %f8191, %f8149;
	// end inline asm
	// begin inline asm
	fma.rn.f32 %f8165, %f8182, %f8187, %f8161;
	// end inline asm
	// begin inline asm
	fma.rn.f32 %f8169, %f8186, %f8187, %f8157;
	// end inline asm
	// begin inline asm
	fma.rn.f32 %f8173, %f8190, %f8191, %f8169;
	// end inline asm
	// begin inline asm
	fma.rn.f32 %f8177, %f8186, %f8191, %f8165;
	// end inline asm
	// begin inline asm
	fma.rn.f32 %f8181, %f8182, %f8187, %f8177;
	// end inline asm
	// begin inline asm
	fma.rn.f32 %f8185, %f8186, %f8187, %f8173;
	// end inline asm
	// begin inline asm
	fma.rn.f32 %f8189, %f8190, %f8191, %f8185;
	// end inline asm
	mad.lo.s32 	%r8, %r4, -15, %r6;
	mul.wide.u32 	%rd5, %r8, 16;
	add.s64 	%rd6, %rd2, %rd5;
	mov.f32 	%f8193, 0f00000000;
	st.global.v4.f32 	[%rd6], {%f8181, %f8189, %f8193, %f8193};
	ret;

}
	// .globl	_Z12fp32_dmem_64P6float4
.visible .entry _Z12fp32_dmem_64P6float4(
	.param .u64 .ptr .align 1 _Z12fp32_dmem_64P6float4_param_0
)
{
	.reg .b32 	%r<9>;
	.reg .b32 	%f<16386>;
	.reg .b64 	%rd<7>;

	ld.param.u64 	%rd1, [_Z12fp32_dmem_64P6float4_param_0];
	cvta.to.global.u64 	%rd2, %rd1;
	mov.u32 	%r1, %tid.x;
	mov.u32 	%r2, %ctaid.x;
	mov.u32 	%r3, %ntid.x;
	mul.lo.s32 	%r4, %r2, %r3;
	shl.b32 	%r5, %r4, 4;
	add.s32 	%r6, %r5, %r1;
	mul.wide.s32 	%rd3, %r6, 16;
	add.s64 	%rd4, %rd2, %rd3;
	ld.global.v4.f32 	{%f16378, %f16382, %f16383, %f16379}, [%rd4];
	neg.f32 	%f16374, %f16382;
	add.s32 	%r7, %r1, 1;
	cvt.rn.f32.u32 	%f12, %r7;
	cvt.rn.f32.u32 	%f4, %r1;
	// begin inline asm
	fma.rn.f32 %f1, %f16378, %f16383, %f4;
	// end inline asm
	// begin inline asm
	fma.rn.f32 %f5, %f16374, %f16379, %f1;
	// end inline asm
	// begin inline asm
	fma.rn.f32 %f9, %f16378, %f16379, %f12;
	// end inline asm
	// begin inline asm
	fma.rn.f32 %f13, %f16382, %f16383, %f9;
	// end inline asm
	// begin inline asm
	fma.rn.f32 %f17, %f16378, %f16383, %f5;
	// end inline asm
	// begin inline asm
	fma.rn.f32 %f21, %f16374, %f16379, %f17;
	// end inline asm
	// begin inline asm
	fma.rn.f32 %f25, %f16378, %f16379, %f13;
	// end inline asm
	// begin inline asm
	fma.rn.f32 %f29, %f16382, %f16383, %f25;
	// end inline asm
	// begin inline asm
	fma.rn.f32 %f33, %f16378, %f16383, %f21;
	// end inline asm
	// begin inline asm
	fma.rn.f32 %f37, %f16374, %f16379, %f33;
	// end inline asm
	// begin inline asm
	fma.rn.f32 %f41, %f16378, %f16379, %f29;
	// end inline asm
	// begin inline asm
	fma.rn.f32 %f45, %f16382, %f16383, %f41;
	// end inline asm
	// begin inline asm
	fma.rn.f32 %f49, %f16378, %f16383, %f37;
	// end inline asm
	// begin inline asm
	fma.rn.f32 %f53, %f16374, %f16379, %f49;
	// end inline asm
	// begin inline asm
	fma.rn.f32 %f57, %f16378, %f16379, %f45;
	// end inline asm
	// begin inline asm
	fma.rn.f32 %f61, %f16382, %f16383, %f57;
	// end inline asm
	// begin inline asm
	fma.rn.f32 %f65, %f16378, %f16383, %f53;
	// end inline asm
	// begin inline asm
	fma.rn.f32 %f69, %f16374, %f16379, %f65;
	// end inline asm
	// begin inline asm
	fma.rn.f32 %f73, %f16378, %f16379, %f61;
	// end inline asm
	// begin inline asm
	fma.rn.f32 %f77, %f16382, %f16383, %f73;
	// end inline asm
	// begin inline asm
	fma.rn.f32 %f81, %f16378, %f16383, %f69;
	// end inline asm
	// begin inline asm
	fma.rn.f32 %f85, %f16374, %f16379, %f81;
	// end inline asm
	// begin inline asm
	fma.rn.f32 %f89, %f16378, %f16379, %f77;
	// end inline asm
	// begin inline asm
	fma.rn.f32 %f93, %f16382, %f16383, %f89;
	// end inline asm
	// begin inline asm
	fma.rn.f32 %f97, %f16378, %f16383, %f85;
	// end inline asm
	// begin inline asm
	fma.rn.f32 %f101, %f16374, %f16379, %f97;
	// end inline asm
	// begin inline asm
	fma.rn.f32 %f105, %f16378, %f16379, %f93;
	// end inline asm
	// begin inline asm
	fma.rn.f32 %f109, %f16382, %f16383, %f105;
	// end inline asm
	// begin inline asm
	fma.rn.f32 %f113, %f16378, %f16383, %f101;
	// end inline asm
	// begin inline asm
	fma.rn.f32 %f117, %f16374, %f16379, %f113;
	// end inline asm
	// begin inline asm
	fma.rn.f32 %f121, %f16378, %f16379, %f109;
	// end inline asm
	// begin inline asm
	fma.rn.f32 %f125, %f16382, %f16383, %f121;
	// end inline asm
	// begin inline asm
	fma.rn.f32 %f129, %f16378, %f16383, %f117;
	// end inline asm
	// begin inline asm
	fma.rn.f32 %f133, %f16374, %f16379, %f129;
	// end inline asm
	// begin inline asm
	fma.rn.f32 %f137, %f16378, %f16379, %f125;
	// end inline asm
	// begin inline asm
	fma.rn.f32 %f141, %f16382, %f16383, %f137;
	// end inline asm
	// begin inline asm
	fma.rn.f32 %f145, %f16378, %f16383, %f133;
	// end inline asm
	// begin inline asm
	fma.rn.f32 %f149, %f16374, %f16379, %f145;
	// end inline asm
	// begin inline asm
	fma.rn.f32 %f153, %f16378, %f16379, %f141;
	// end inline asm
	// begin inline asm
	fma.rn.f32 %f157, %f16382, %f16383, %f153;
	// end inline asm
	// begin inline asm
	fma.rn.f32 %f161, %f16378, %f16383, %f149;
	// end inline asm
	// begin inline asm
	fma.rn.f32 %f165, %f16374, %f16379, %f161;
	// end inline asm
	// begin inline asm
	fma.rn.f32 %f169, %f16378, %f16379, %f157;
	// end inline asm
	// begin inline asm
	fma.rn.f32 %f173, %f16382, %f16383, %f169;
	// end inline asm
	// begin inline asm
	fma.rn.f32 %f177, %f16378, %f16383, %f165;
	// end inline asm
	// begin inline asm
	fma.rn.f32 %f181, %f16374, %f16379, %f177;
	// end inline asm
	// begin inline asm
	fma.rn.f32 %f185, %f16378, %f16379, %f173;
	// end inline asm
	// begin inline asm
	fma.rn.f32 %f189, %f16382, %f16383, %f185;
	// end inline asm
	// begin inline asm
	fma.rn.f32 %f193, %f16378, %f16383, %f181;
	// end inline asm
	// begin inline asm
	fma.rn.f32 %f197, %f16374, %f16379, %f193;
	// end inline asm
	// begin inline asm
	fma.rn.f32 %f201, %f16378, %f16379, %f189;
	// end inline asm
	// begin inline asm
	fma.rn.f32 %f205, %f16382, %f16383, %f201;
	// end inline asm
	// begin inline asm
	fma.rn.f32 %f209, %f16378, %f16383, %f197;
	// end inline asm
	// begin inline asm
	fma.rn.f32 %f213, %f16374, %f16379, %f209;
	// end inline asm
	// begin inline asm
	fma.rn.f32 %f217, %f16378, %f16379, %f205;
	// end inline asm
	// begin inline asm
	fma.rn.f32 %f221, %f16382, %f16383, %f217;
	// end inline asm
	// begin inline asm
	fma.rn.f32 %f225, %f16378, %f16383, %f213;
	// end inline asm
	// begin inline asm
	fma.rn.f32 %f229, %f16374, %f16379, %f225;
	// end inline asm
	// begin inline asm
	fma.rn.f32 %f233, %f16378, %f16379, %f221;
	// end inline asm
	// begin inline asm
	fma.rn.f32 %f237, %f16382, %f16383, %f233;
	// end inline asm
	// begin inline asm
	fma.rn.f32 %f241, %f16378, %f16383, %f229;
	// end inline asm
	// begin inline asm
	fma.rn.f32 %f245, %f16374, %f16379, %f241;
	// end inline asm
	// begin inline asm
	fma.rn.f32 %f249, %f16378, %f16379, %f237;
	// end inline asm
	// begin inline asm
	fma.rn.f32 %f253, %f16382, %f16383, %f249;
	// end inline asm
	// begin inline asm
	fma.rn.f32 %f257, %f16378, %f16383, %f245;
	// end inline asm
	// begin inline asm
	fma.rn.f32 %f261, %f16374, %f16379, %f257;
	// end inline asm
	// begin inline asm
	fma.rn.f32 %f265, %f16378, %f16379, %f253;
	// end inline asm
	// begin inline asm
	fma.rn.f32 %f269, %f16382, %f16383, %f265;
	// end inline asm
	// begin inline asm
	fma.rn.f32 %f273, %f16378, %f16383, %f261;
	// end inline asm
	// begin inline asm
	fma.rn.f32 %f277, %f16374, %f16379, %f273;
	// end inline asm
	// begin inline asm
	fma.rn.f32 %f281, %f16378, %f16379, %f269;
	// end inline asm
	// begin inline asm
	fma.rn.f32 %f285, %f16382, %f16383, %f281;
	// end inline asm
	// begin inline asm
	fma.rn.f32 %f289, %f16378, %f16383, %f277;
	// end inline asm
	// begin inline asm
	fma.rn.f32 %f293, %f16374, %f16379, %f289;
	// end inline asm
	// begin inline asm
	fma.rn.f32 %f297, %f16378, %f16379, %f285;
	// end inline asm
	// begin inline asm
	fma.rn.f32 %f301, %f16382, %f16383, %f297;
	// end inline asm
	// begin inline asm
	fma.rn.f32 %f305, %f16378, %f16383, %f293;
	// end inline asm
	// begin inline asm
	fma.rn.f32 %f309, %f16374, %f16379, %f305;
	// end inline asm
	// begin inline asm
	fma.rn.f32 %f313, %f16378, %f16379, %f301;
	// end inline asm
	// begin inline asm
	fma.rn.f32 %f317, %f16382, %f16383, %f313;
	// end inline asm
	// begin inline asm
	fma.rn.f32 %f321, %f16378, %f16383, %f309;
	// end inline asm
	// begin inline asm
	fma.rn.f32 %f325, %f16374, %f16379, %f321;
	// end inline asm
	// begin inline asm
	fma.rn.f32 %f329, %f16378, %f16379, %f317;
	// end inline asm
	// begin inline asm
	fma.rn.f32 %f333, %f16382, %f16383, %f329;
	// end inline asm
	// begin inline asm
	fma.rn.f32 %f337, %f16378, %f16383, %f325;
	// end inline asm
	// begin inline asm
	fma.rn.f32 %f341, %f16374, %f16379, %f337;
	// end inline asm
	// begin inline asm
	fma.rn.f32 %f345, %f16378, %f16379, %f333;
	// end inline asm
	// begin inline asm
	fma.rn.f32 %f349, %f16382, %f16383, %f345;
	// end inline asm
	// begin inline asm
	fma.rn.f32 %f353, %f16378, %f16383, %f341;
	// end inline asm
	// begin inline asm
	fma.rn.f32 %f357, %f16374, %f16379, %f353;
	// end inline asm
	// begin inline asm
	fma.rn.f32 %f361, %f16378, %f16379, %f349;
	// end inline asm
	// begin inline asm
	fma.rn.f32 %f365, %f16382, %f16383, %f361;
	// end inline asm
	// begin inline asm
	fma.rn.f32 %f369, %f16378, %f16383, %f357;
	// end inline asm
	// begin inline asm
	fma.rn.f32 %f373, %f16374, %f16379, %f369;
	// end inline asm
	// begin inline asm
	fma.rn.f32 %f377, %f16378, %f16379, %f365;
	// end inline asm
	// begin inline asm
	fma.rn.f32 %f381, %f16382, %f16383, %f377;
	// end inline asm
	// begin inline asm
	fma.rn.f32 %f385, %f16378, %f16383, %f373;
	// end inline asm
	// begin inline asm
	fma.rn.f32 %f389, %f16374, %f16379, %f385;
	// end inline asm
	// begin inline asm
	fma.rn.f32 %f393, %f16378, %f16379, %f381;
	// end inline asm
	// begin inline asm
	fma.rn.f32 %f397, %f16382, %f16383, %f393;
	// end inline asm
	// begin inline asm
	fma.rn.f32 %f401, %f16378, %f16383, %f389;
	// end inline asm
	// begin inline asm
	fma.rn.f32 %f405, %f16374, %f16379, %f401;
	// end inline asm
	// begin inline asm
	fma.rn.f32 %f409, %f16378, %f16379, %f397;
	// end inline asm
	// begin inline asm
	fma.rn.f32 %f413, %f16382, %f16383, %f409;
	// end inline asm
	// begin inline asm
	fma.rn.f32 %f417, %f16378, %f16383, %f405;
	// end inline asm
	// begin inline asm
	fma.rn.f32 %f421, %f16374, %f16379, %f417;
	// end inline asm
	// begin inline asm
	fma.rn.f32 %f425, %f16378, %f16379, %f413;
	// end inline asm
	// begin inline asm
	fma.rn.f32 %f429, %f16382, %f16383, %f425;
	// end inline asm
	// begin inline asm
	fma.rn.f32 %f433, %f16378, %f16383, %f421;
	// end inline asm
	// begin inline asm
	fma.rn.f32 %f437, %f16374, %f16379, %f433;
	// end inline asm
	// begin inline asm
	fma.rn.f32 %f441, %f16378, %f16379, %f429;
	// end inline asm
	// begin inline asm
	fma.rn.f32 %f445, %f16382, %f16383, %f441;
	// end inline asm
	// begin inline asm
	fma.rn.f32 %f449, %f16378, %f16383, %f437;
	// end inline asm
	// begin inline asm
	fma.rn.f32 %f453, %f16374, %f16379, %f449;
	// end inline asm
	// begin inline asm
	fma.rn.f32 %f457, %f16378, %f16379, %f445;
	// end inline asm
	// begin inline asm
	fma.rn.f32 %f461, %f16382, %f16383, %f457;
	// end inline asm
	// begin inline asm
	fma.rn.f32 %f465, %f16378, %f16383, %f453;
	// end inline asm
	// begin inline asm
	fma.rn.f32 %f469, %f16374, %f16379, %f465;
	// end inline asm
	// begin inline asm
	fma.rn.f32 %f473, %f16378, %f16379, %f461;
	// end inline asm
	// begin inline asm
	fma.rn.f32 %f477, %f16382, %f16383, %f473;
	// end inline asm
	// begin inline asm
	fma.rn.f32 %f481, %f16378, %f16383, %f469;
	// end inline asm
	// begin inline asm
	fma.rn.f32 %f485, %f16374, %f16379, %f481;
	// end inline asm
	// begin inline asm
	fma.rn.f32 %f489, %f16378, %f16379, %f477;
	// end inline asm
	// begin inline asm
	fma.rn.f32 %f493, %f16382, %f16383, %f489;
	// end inline asm
	// begin inline asm
	fma.rn.f32 %f497, %f16378, %f16383, %f485;
	// end inline asm
	// begin inline asm
	fma.rn.f32 %f501, %f16374, %f16379, %f497;
	// end inline asm
	// begin inline asm
	fma.rn.f32 %f505, %f16378, %f16379, %f493;
	// end inline asm
	// begin inline asm
	fma.rn.f32 %f509, %f16382, %f16383, %f505;
	// end inline asm
	// begin inline asm
	fma.rn.f32 %f513, %f16378, %f16383, %f501;
	// end inline asm
	// begin inline asm
	fma.rn.f32 %f517, %f16374, %f16379, %f513;
	// end inline asm
	// begin inline asm
	fma.rn.f32 %f521, %f16378, %f16379, %f509;
	// end inline asm
	// begin inline asm
	fma.rn.f32 %f525, %f16382, %f16383, %f521;
	// end inline asm
	// begin inline asm
	fma.rn.f32 %f529, %f16378, %f16383, %f517;
	// end inline asm
	// begin inline asm
	fma.rn.f32 %f533, %f16374, %f16379, %f529;
	// end inline asm
	// begin inline asm
	fma.rn.f32 %f537, %f16378, %f16379, %f525;
	// end inline asm
	// begin inline asm
	fma.rn.f32 %f541, %f16382, %f16383, %f537;
	// end inline asm
	// begin inline asm
	fma.rn.f32 %f545, %f16378, %f16383, %f533;
	// end inline asm
	// begin inline asm
	fma.rn.f32 %f549, %f16374, %f16379, %f545;
	// end inline asm
	// begin inline asm
	fma.rn.f32 %f553, %f16378, %f16379, %f541;
	// end inline asm
	// begin inline asm
	fma.rn.f32 %f557, %f16382, %f16383, %f553;
	// end inline asm
	// begin inline asm
	fma.rn.f32 %f561, %f16378, %f16383, %f549;
	// end inline asm
	// begin inline asm
	fma.rn.f32 %f565, %f16374, %f16379, %f561;
	// end inline asm
	// begin inline asm
	fma.rn.f32 %f569, %f16378, %f16379, %f557;
	// end inline asm
	// begin inline asm
	fma.rn.f32 %f573, %f16382, %f16383, %f569;
	// end inline asm
	// begin inline asm
	fma.rn.f32 %f577, %f16378, %f16383, %f565;
	// end inline asm
	// begin inline asm
	fma.rn.f32 %f581, %f16374, %f16379, %f577;
	// end inline asm
	// begin inline asm
	fma.rn.f32 %f585, %f16378, %f16379, %f573;
	// end inline asm
	// begin inline asm
	fma.rn.f32 %f589, %f16382, %f16383, %f585;
	// end inline asm
	// begin inline asm
	fma.rn.f32 %f593, %f16378, %f16383, %f581;
	// end inline asm
	// begin inline asm
	fma.rn.f32 %f597, %f16374, %f16379, %f593;
	// end inline asm
	// begin inline asm
	fma.rn.f32 %f601, %f16378, %f16379, %f589;
	// end inline asm
	// begin inline asm
	fma.rn.f32 %f605, %f16382, %f16383, %f601;
	// end inline asm
	// begin inline asm
	fma.rn.f32 %f609, %f16378, %f16383, %f597;
	// end inline asm
	// begin inline asm
	fma.rn.f32 %f613, %f16374, %f16379, %f609;
	// end inline asm
	// begin inline asm
	fma.rn.f32 %f617, %f16378, %f16379, %f605;
	// end inline asm
	// begin inline asm
	fma.rn.f32 %f621, %f16382, %f16383, %f617;
	// end inline asm
	// begin inline asm
	fma.rn.f32 %f625, %f16378, %f16383, %f613;
	// end inline asm
	// begin inline asm
	fma.rn.f32 %f629, %f16374, %f16379, %f625;
	// end inline asm
	// begin inline asm
	fma.rn.f32 %f633, %f16378, %f16379, %f621;
	// end inline asm
	// begin inline asm
	fma.rn.f32 %f637, %f16382, %f16383, %f633;
	// end inline asm
	// begin inline asm
	fma.rn.f32 %f641, %f16378, %f16383, %f629;
	// end inline asm
	// begin inline asm
	fma.rn.f32 %f645, %f16374, %f16379, %f641;
	// end inline asm
	// begin inline asm
	fma.rn.f32 %f649, %f16378, %f16379, %f637;
	// end inline asm
	// begin inline asm
	fma.rn.f32 %f653, %f16382, %f16383, %f649;
	// end inline asm
	// begin inline asm
	fma.rn.f32 %f657, %f16378, %f16383, %f645;
	// end inline asm
	// begin inline asm
	fma.rn.f32 %f661, %f16374, %f16379, %f657;
	// end inline asm
	// begin inline asm
	fma.rn.f32 %f665, %f16378, %f16379, %f653;
	// end inline asm
	// begin inline asm
	fma.rn.f32 %f669, %f16382, %f16383, %f665;
	// end inline asm
	// begin inline asm
	fma.rn.f32 %f673, %f16378, %f16383, %f661;
	// end inline asm
	// begin inline asm
	fma.rn.f32 %f677, %f16374, %f16379, %f673;
	// end inline asm
	// begin inline asm
	fma.rn.f32 %f681, %f16378, %f16379, %f669;
	// end inline asm
	// begin inline asm
	fma.rn.f32 %f685, %f16382, %f16383, %f681;
	// end inline asm
	// begin inline asm
	fma.rn.f32 %f689, %f16378, %f16383, %f677;
	// end inline asm
	// begin inline asm
	fma.rn.f32 %f693, %f16374, %f16379, %f689;
	// end inline asm
	// begin inline asm
	fma.rn.f32 %f697, %f16378, %f16379, %f685;
	// end inline asm
	// begin inline asm
	fma.rn.f32 %f701, %f16382, %f16383, %f697;
	// end inline asm
	// begin inline asm
	fma.rn.f32 %f705, %f16378, %f16383, %f693;
	// end inline asm
	// begin inline asm
	fma.rn.f32 %f709, %f16374, %f16379, %f705;
	// end inline asm
	// begin inline asm
	fma.rn.f32 %f713, %f16378, %f16379, %f701;
	// end inline asm
	// begin inline asm
	fma.rn.f32 %f717, %f16382, %f16383, %f713;
	// end inline asm
	// begin inline asm
	fma.rn.f32 %f721, %f16378, %f16383, %f709;
	// end inline asm
	// begin inline asm
	fma.rn.f32 %f725, %f16374, %f16379, %f721;
	// end inline asm
	// begin inline asm
	fma.rn.f32 %f729, %f16378, %f16379, %f717;
	// end inline asm
	// begin inline asm
	fma.rn.f32 %f733, %f16382, %f16383, %f729;
	// end inline asm
	// begin inline asm
	fma.rn.f32 %f737, %f16378, %f16383, %f725;
	// end inline asm
	// begin inline asm
	fma.rn.f32 %f741, %f16374, %f16379, %f737;
	// end inline asm
	// begin inline asm
	fma.rn.f32 %f745, %f16378, %f16379, %f733;
	// end inline asm
	// begin inline asm
	fma.rn.f32 %f749, %f16382, %f16383, %f745;
	// end inline asm
	// begin inline asm
	fma.rn.f32 %f753, %f16378, %f16383, %f741;
	// end inline asm
	// begin inline asm
	fma.rn.f32 %f757, %f16374, %f16379, %f753;
	// end inline asm
	// begin inline asm
	fma.rn.f32 %f761, %f16378, %f16379, %f749;
	// end inline asm
	// begin inline asm
	fma.rn.f32 %f765, %f16382, %f16383, %f761;
	// end inline asm
	// begin inline asm
	fma.rn.f32 %f769, %f16378, %f16383, %f757;
	// end inline asm
	// begin inline asm
	fma.rn.f32 %f773, %f16374, %f16379, %f769;
	// end inline asm
	// begin inline asm
	fma.rn.f32 %f777, %f16378, %f16379, %f765;
	// end inline asm
	// begin inline asm
	fma.rn.f32 %f781, %f16382, %f16383, %f777;
	// end inline asm
	// begin inline asm
	fma.rn.f32 %f785, %f16378, %f16383, %f773;
	// end inline asm
	// begin inline asm
	fma.rn.f32 %f789, %f16374, %f16379, %f785;
	// end inline asm
	// begin inline asm
	fma.rn.f32 %f793, %f16378, %f16379, %f781;
	// end inline asm
	// begin inline asm
	fma.rn.f32 %f797, %f16382, %f16383, %f793;
	// end inline asm
	// begin inline asm
	fma.rn.f32 %f801, %f16378, %f16383, %f789;
	// end inline asm
	// begin inline asm
	fma.rn.f32 %f805, %f16374, %f16379, %f801;
	// end inline asm
	// begin inline asm
	fma.rn.f32 %f809, %f16378, %f16379, %f797;
	// end inline asm
	// begin inline asm
	fma.rn.f32 %f813, %f16382, %f16383, %f809;
	// end inline asm
	// begin inline asm
	fma.rn.f32 %f817, %f16378, %f16383, %f805;
	// end inline asm
	// begin inline asm
	fma.rn.f32 %f821, %f16374, %f16379, %f817;
	// end inline asm
	// begin inline asm
	fma.rn.f32 %f825, %f16378, %f16379, %f813;
	// end inline asm
	// begin inline asm
	fma.rn.f32 %f829, %f16382, %f16383, %f825;
	// end inline asm
	// begin inline asm
	fma.rn.f32 %f833, %f16378, %f16383, %f821;
	// end inline asm
	// begin inline asm
	fma.rn.f32 %f837, %f16374, %f16379, %f833;
	// end inline asm
	// begin inline asm
	fma.rn.f32 %f841, %f16378, %f16379, %f829;
	// end inline asm
	// begin inline asm
	fma.rn.f32 %f845, %f16382, %f16383, %f841;
	// end inline asm
	// begin inline asm
	fma.rn.f32 %f849, %f16378, %f16383, %f837;
	// end inline asm
	// begin inline asm
	fma.rn.f32 %f853, %f16374, %f16379, %f849;
	// end inline asm
	// begin inline asm
	fma.rn.f32 %f857, %f16378, %f16379, %f845;
	// end inline asm
	// begin inline asm
	fma.rn.f32 %f861, %f16382, %f16383, %f857;
	// end inline asm
	// begin inline asm
	fma.rn.f32 %f865, %f16378, %f16383, %f853;
	// end inline asm
	// begin inline asm
	fma.rn.f32 %f869, %f16374, %f16379, %f865;
	// end inline asm
	// begin inline asm
	fma.rn.f32 %f873, %f16378, %f16379, %f861;
	// end inline asm
	// begin inline asm
	fma.rn.f32 %f877, %f16382, %f16383, %f873;
	// end inline asm
	// begin inline asm
	fma.rn.f32 %f881, %f16378, %f16383, %f869;
	// end inline asm
	// begin inline asm
	fma.rn.f32 %f885, %f16374, %f16379, %f881;
	// end inline asm
	// begin inline asm
	fma.rn.f32 %f889, %f16378, %f16379, %f877;
	// end inline asm
	// begin inline asm
	fma.rn.f32 %f893, %f16382, %f16383, %f889;
	// end inline asm
	// begin inline asm
	fma.rn.f32 %f897, %f16378, %f16383, %f885;
	// end inline asm
	// begin inline asm
	fma.rn.f32 %f901, %f16374, %f16379, %f897;
	// end inline asm
	// begin inline asm
	fma.rn.f32 %f905, %f16378, %f16379, %f893;
	// end inline asm
	// begin inline asm
	fma.rn.f32 %f909, %f16382, %f16383, %f905;
	// end inline asm
	// begin inline asm
	fma.rn.f32 %f913, %f16378, %f16383, %f901;
	// end inline asm
	// begin inline asm
	fma.rn.f32 %f917, %f16374, %f16379, %f913;
	// end inline asm
	// begin inline asm
	fma.rn.f32 %f921, %f16378, %f16379, %f909;
	// end inline asm
	// begin inline asm
	fma.rn.f32 %f925, %f16382, %f16383, %f921;
	// end inline asm
	// begin inline asm
	fma.rn.f32 %f929, %f16378, %f16383, %f917;
	// end inline asm
	// begin inline asm
	fma.rn.f32 %f933, %f16374, %f16379, %f929;
	// end inline asm
	// begin inline asm
	fma.rn.f32 %f937, %f16378, %f16379, %f925;
	// end inline asm
	// begin inline asm
	fma.rn.f32 %f941, %f16382, %f16383, %f937;
	// end inline asm
	// begin inline asm
	fma.rn.f32 %f945, %f16378, %f16383, %f933;
	// end inline asm
	// begin inline asm
	fma.rn.f32 %f949, %f16374, %f16379, %f945;
	// end inline asm
	// begin inline asm
	fma.rn.f32 %f953, %f16378, %f16379, %f941;
	// end inline asm
	// begin inline asm
	fma.rn.f32 %f957, %f16382, %f16383, %f953;
	// end inline asm
	// begin inline asm
	fma.rn.f32 %f961, %f16378, %f16383, %f949;
	// end inline asm
	// begin inline asm
	fma.rn.f32 %f965, %f16374, %f16379, %f961;
	// end inline asm
	// begin inline asm
	fma.rn.f32 %f969, %f16378, %f16379, %f957;
	// end inline asm
	// begin inline asm
	fma.rn.f32 %f973, %f16382, %f16383, %f969;
	// end inline asm
	// begin inline asm
	fma.rn.f32 %f977, %f16378, %f16383, %f965;
	// end inline asm
	// begin inline asm
	fma.rn.f32 %f981, %f16374, %f16379, %f977;
	// end inline asm
	// begin inline asm
	fma.rn.f32 %f985, %f16378, %f16379, %f973;
	// end inline asm
	// begin inline asm
	fma.rn.f32 %f989, %f16382, %f16383, %f985;
	// end inline asm
	// begin inline asm
	fma.rn.f32 %f993, %f16378, %f16383, %f981;
	// end inline asm
	// begin inline asm
	fma.rn.f32 %f997, %f16374, %f16379, %f993;
	// end inline asm
	// begin inline asm
	fma.rn.f32 %f1001, %f16378, %f16379, %f989;
	// end inline asm
	// begin inline asm
	fma.rn.f32 %f1005, %f16382, %f16383, %f1001;
	// end inline asm
	// begin inline asm
	fma.rn.f32 %f1009, %f16378, %f16383, %f997;
	// end inline asm
	// begin inline asm
	fma.rn.f32 %f1013, %f16374, %f16379, %f1009;
	// end inline asm
	// begin inline asm
	fma.rn.f32 %f1017, %f16378, %f16379, %f1005;
	// end inline asm
	// begin inline asm
	fma.rn.f32 %f1021, %f16382, %f16383, %f1017;
	// end inline asm
	// begin inline asm
	fma.rn.f32 %f1025, %f16378, %f16383, %f1013;
	// end inline asm
	// begin inline asm
	fma.rn.f32 %f1029, %f16374, %f16379, %f1025;
	// end inline asm
	// begin inline asm
	fma.rn.f32 %f1033, %f16378, %f16379, %f1021;
	// end inline asm
	// begin inline asm
	fma.rn.f32 %f1037, %f16382, %f16383, %f1033;
	// end inline asm
	// begin inline asm
	fma.rn.f32 %f1041, %f16378, %f16383, %f1029;
	// end inline asm
	// begin inline asm
	fma.rn.f32 %f1045, %f16374, %f16379, %f1041;
	// end inline asm
	// begin inline asm
	fma.rn.f32 %f1049, %f16378, %f16379, %f1037;
	// end inline asm
	// begin inline asm
	fma.rn.f32 %f1053, %f16382, %f16383, %f1049;
	// end inline asm
	// begin inline asm
	fma.rn.f32 %f1057, %f16378, %f16383, %f1045;
	// end inline asm
	// begin inline asm
	fma.rn.f32 %f1061, %f16374, %f16379, %f1057;
	// end inline asm
	// begin inline asm
	fma.rn.f32 %f1065, %f16378, %f16379, %f1053;
	// end inline asm
	// begin inline asm
	fma.rn.f32 %f1069, %f16382, %f16383, %f1065;
	// end inline asm
	// begin inline asm
	fma.rn.f32 %f1073, %f16378, %f16383, %f1061;
	// end inline asm
	// begin inline asm
	fma.rn.f32 %f1077, %f16374, %f16379, %f1073;
	// end inline asm
	// begin inline asm
	fma.rn.f32 %f1081, %f16378, %f16379, %f1069;
	// end inline asm
	// begin inline asm
	fma.rn.f32 %f1085, %f16382, %f16383, %f1081;
	// end inline asm
	// begin inline asm
	fma.rn.f32 %f1089, %f16378, %f16383, %f1077;
	// end inline asm
	// begin inline asm
	fma.rn.f32 %f1093, %f16374, %f16379, %f1089;
	// end inline asm
	// begin inline asm
	fma.rn.f32 %f1097, %f16378, %f16379, %f1085;
	// end inline asm
	// begin inline asm
	fma.rn.f32 %f1101, %f16382, %f16383, %f1097;
	// end inline asm
	// begin inline asm
	fma.rn.f32 %f1105, %f16378, %f16383, %f1093;
	// end inline asm
	// begin inline asm
	fma.rn.f32 %f1109, %f16374, %f16379, %f1105;
	// end inline asm
	// begin inline asm
	fma.rn.f32 %f1113, %f16378, %f16379, %f1101;
	// end inline asm
	// begin inline asm
	fma.rn.f32 %f1117, %f16382, %f16383, %f1113;
	// end inline asm
	// begin inline asm
	fma.rn.f32 %f1121, %f16378, %f16383, %f1109;
	// end inline asm
	// begin inline asm
	fma.rn.f32 %f1125, %f16374, %f16379, %f1121;
	// end inline asm
	// begin inline asm
	fma.rn.f32 %f1129, %f16378, %f16379, %f1117;
	// end inline asm
	// begin inline asm
	fma.rn.f32 %f1133, %f16382, %f16383, %f1129;
	// end inline asm
	// begin inline asm
	fma.rn.f32 %f1137, %f16378, %f16383, %f1125;
	// end inline asm
	// begin inline asm
	fma.rn.f32 %f1141, %f16374, %f16379, %f1137;
	// end inline asm
	// begin inline asm
	fma.rn.f32 %f1145, %f16378, %f16379, %f1133;
	// end inline asm
	// begin inline asm
	fma.rn.f32 %f1149, %f16382, %f16383, %f1145;
	// end inline asm
	// begin inline asm
	fma.rn.f32 %f1153, %f16378, %f16383, %f1141;
	// end inline asm
	// begin inline asm
	fma.rn.f32 %f1157, %f16374, %f16379, %f1153;
	// end inline asm
	// begin inline asm
	fma.rn.f32 %f1161, %f16378, %f16379, %f1149;
	// end inline asm
	// begin inline asm
	fma.rn.f32 %f1165, %f16382, %f16383, %f1161;
	// end inline asm
	// begin inline asm
	fma.rn.f32 %f1169, %f16378, %f16383, %f1157;
	// end inline asm
	// begin inline asm
	fma.rn.f32 %f1173, %f16374, %f16379, %f1169;
	// end inline asm
	// begin inline asm
	fma.rn.f32 %f1177, %f16378, %f16379, %f1165;
	// end inline asm
	// begin inline asm
	fma.rn.f32 %f1181, %f16382, %f16383, %f1177;
	// end inline asm
	// begin inline asm
	fma.rn.f32 %f1185, %f16378, %f16383, %f1173;
	// end inline asm
	// begin inline asm
	fma.rn.f32 %f1189, %f16374, %f16379, %f1185;
	// end inline asm
	// begin inline asm
	fma.rn.f32 %f1193, %f16378, %f16379, %f1181;
	// end inline asm
	// begin inline asm
	fma.rn.f32 %f1197, %f16382, %f16383, %f1193;
	// end inline asm
	// begin inline asm
	fma.rn.f32 %f1201, %f16378, %f16383, %f1189;
	// end inline asm
	// begin inline asm
	fma.rn.f32 %f1205, %f16374, %f16379, %f1201;
	// end inline asm
	// begin inline asm
	fma.rn.f32 %f1209, %f16378, %f16379, %f1197;
	// end inline asm
	// begin inline asm
	fma.rn.f32 %f1213, %f16382, %f16383, %f1209;
	// end inline asm
	// begin inline asm
	fma.rn.f32 %f1217, %f16378, %f16383, %f1205;
	// end inline asm
	// begin inline asm
	fma.rn.f32 %f1221, %f16374, %f16379, %f1217;
	// end inline asm
	// begin inline asm
	fma.rn.f32 %f1225, %f16378, %f16379, %f1213;
	// end inline asm
	// begin inline asm
	fma.rn.f32 %f1229, %f16382, %f16383, %f1225;
	// end inline asm
	// begin inline asm
	fma.rn.f32 %f1233, %f16378, %f16383, %f1221;
	// end inline asm
	// begin inline asm
	fma.rn.f32 %f1237, %f16374, %f16379, %f1233;
	// end inline asm
	// begin inline asm
	fma.rn.f32 %f1241, %f16378, %f16379, %f1229;
	// end inline asm
	// begin inline asm
	fma.rn.f32 %f1245, %f16382, %f16383, %f1241;
	// end inline asm
	// begin inline asm
	fma.rn.f32 %f1249, %f16378, %f16383, %f1237;
	// end inline asm
	// begin inline asm
	fma.rn.f32 %f1253, %f16374, %f16379, %f1249;
	// end inline asm
	// begin inline asm
	fma.rn.f32 %f1257, %f16378, %f16379, %f1245;
	// end inline asm
	// begin inline asm
	fma.rn.f32 %f1261, %f16382, %f16383, %f1257;
	// end inline asm
	// begin inline asm
	fma.rn.f32 %f1265, %f16378, %f16383, %f1253;
	// end inline asm
	// begin inline asm
	fma.rn.f32 %f1269, %f16374, %f16379, %f1265;
	// end inline asm
	// begin inline asm
	fma.rn.f32 %f1273, %f16378, %f16379, %f1261;
	// end inline asm
	// begin inline asm
	fma.rn.f32 %f1277, %f16382, %f16383, %f1273;
	// end inline asm
	// begin inline asm
	fma.rn.f32 %f1281, %f16378, %f16383, %f1269;
	// end inline asm
	// begin inline asm
	fma.rn.f32 %f1285, %f16374, %f16379, %f1281;
	// end inline asm
	// begin inline asm
	fma.rn.f32 %f1289, %f16378, %f16379, %f1277;
	// end inline asm
	// begin inline asm
	fma.rn.f32 %f1293, %f16382, %f16383, %f1289;
	// end inline asm
	// begin inline asm
	fma.rn.f32 %f1297, %f16378, %f16383, %f1285;
	// end inline asm
	// begin inline asm
	fma.rn.f32 %f1301, %f16374, %f16379, %f1297;
	// end inline asm
	// begin inline asm
	fma.rn.f32 %f1305, %f16378, %f16379, %f1293;
	// end inline asm
	// begin inline asm
	fma.rn.f32 %f1309, %f16382, %f16383, %f1305;
	// end inline asm
	// begin inline asm
	fma.rn.f32 %f1313, %f16378, %f16383, %f1301;
	// end inline asm
	// begin inline asm
	fma.rn.f32 %f1317, %f16374, %f16379, %f1313;
	// end inline asm
	// begin inline asm
	fma.rn.f32 %f1321, %f16378, %f16379, %f1309;
	// end inline asm
	// begin inline asm
	fma.rn.f32 %f1325, %f16382, %f16383, %f1321;
	// end inline asm
	// begin inline asm
	fma.rn.f32 %f1329, %f16378, %f16383, %f1317;
	// end inline asm
	// begin inline asm
	fma.rn.f32 %f1333, %f16374, %f16379, %f1329;
	// end inline asm
	// begin inline asm
	fma.rn.f32 %f1337, %f16378, %f16379, %f1325;
	// end inline asm
	// begin inline asm
	fma.rn.f32 %f1341, %f16382, %f16383, %f1337;
	// end inline asm
	// begin inline asm
	fma.rn.f32 %f1345, %f16378, %f16383, %f1333;
	// end inline asm
	// begin inline asm
	fma.rn.f32 %f1349, %f16374, %f16379, %f1345;
	// end inline asm
	// begin inline asm
	fma.rn.f32 %f1353, %f16378, %f16379, %f1341;
	// end inline asm
	// begin inline asm
	fma.rn.f32 %f1357, %f16382, %f16383, %f1353;
	// end inline asm
	// begin inline asm
	fma.rn.f32 %f1361, %f16378, %f16383, %f1349;
	// end inline asm
	// begin inline asm
	fma.rn.f32 %f1365, %f16374, %f16379, %f1361;
	// end inline asm
	// begin inline asm
	fma.rn.f32 %f1369, %f16378, %f16379, %f1357;
	// end inline asm
	// begin inline asm
	fma.rn.f32 %f1373, %f16382, %f16383, %f1369;
	// end inline asm
	// begin inline asm
	fma.rn.f32 %f1377, %f16378, %f16383, %f1365;
	// end inline asm
	// begin inline asm
	fma.rn.f32 %f1381, %f16374, %f16379, %f1377;
	// end inline asm
	// begin inline asm
	fma.rn.f32 %f1385, %f16378, %f16379, %f1373;
	// end inline asm
	// begin inline asm
	fma.rn.f32 %f1389, %f16382, %f16383, %f1385;
	// end inline asm
	// begin inline asm
	fma.rn.f32 %f1393, %f16378, %f16383, %f1381;
	// end inline asm
	// begin inline asm
	fma.rn.f32 %f1397, %f16374, %f16379, %f1393;
	// end inline asm
	// begin inline asm
	fma.rn.f32 %f1401, %f16378, %f16379, %f1389;
	// end inline asm
	// begin inline asm
	fma.rn.f32 %f1405, %f16382, %f16383, %f1401;
	// end inline asm
	// begin inline asm
	fma.rn.f32 %f1409, %f16378, %f16383, %f1397;
	// end inline asm
	// begin inline asm
	fma.rn.f32 %f1413, %f16374, %f16379, %f1409;
	// end inline asm
	// begin inline asm
	fma.rn.f32 %f1417, %f16378, %f16379, %f1405;
	// end inline asm
	// begin inline asm
	fma.rn.f32 %f1421, %f16382, %f16383, %f1417;
	// end inline asm
	// begin inline asm
	fma.rn.f32 %f1425, %f16378, %f16383, %f1413;
	// end inline asm
	// begin inline asm
	fma.rn.f32 %f1429, %f16374, %f16379, %f1425;
	// end inline asm
	// begin inline asm
	fma.rn.f32 %f1433, %f16378, %f16379, %f1421;
	// end inline asm
	// begin inline asm
	fma.rn.f32 %f1437, %f16382, %f16383, %f1433;
	// end inline asm
	// begin inline asm
	fma.rn.f32 %f1441, %f16378, %f16383, %f1429;
	// end inline asm
	// begin inline asm
	fma.rn.f32 %f1445, %f16374, %f16379, %f1441;
	// end inline asm
	// begin inline asm
	fma.rn.f32 %f1449, %f16378, %f16379, %f1437;
	// end inline asm
	// begin inline asm
	fma.rn.f32 %f1453, %f16382, %f16383, %f1449;
	// end inline asm
	// begin inline asm
	fma.rn.f32 %f1457, %f16378, %f16383, %f1445;
	// end inline asm
	// begin inline asm
	fma.rn.f32 %f1461, %f16374, %f16379, %f1457;
	// end inline asm
	// begin inline asm
	fma.rn.f32 %f1465, %f16378, %f16379, %f1453;
	// end inline asm
	// begin inline asm
	fma.rn.f32 %f1469, %f16382, %f16383, %f1465;
	// end inline asm
	// begin inline asm
	fma.rn.f32 %f1473, %f16378, %f16383, %f1461;
	// end inline asm
	// begin inline asm
	fma.rn.f32 %f1477, %f16374, %f16379, %f1473;
	// end inline asm
	// begin inline asm
	fma.rn.f32 %f1481, %f16378, %f16379, %f1469;
	// end inline asm
	// begin inline asm
	fma.rn.f32 %f1485, %f16382, %f16383, %f1481;
	// end inline asm
	// begin inline asm
	fma.rn.f32 %f1489, %f16378, %f16383, %f1477;
	// end inline asm
	// begin inline asm
	fma.rn.f32 %f1493, %f16374, %f16379, %f1489;
	// end inline asm
	// begin inline asm
	fma.rn.f32 %f1497, %f16378, %f16379, %f1485;
	// end inline asm
	// begin inline asm
	fma.rn.f32 %f1501, %f16382, %f16383, %f1497;
	// end inline asm
	// begin inline asm
	fma.rn.f32 %f1505, %f16378, %f16383, %f1493;
	// end inline asm
	// begin inline asm
	fma.rn.f32 %f1509, %f16374, %f16379, %f1505;
	// end inline asm
	// begin inline asm
	fma.rn.f32 %f1513, %f16378, %f16379, %f1501;
	// end inline asm
	// begin inline asm
	fma.rn.f32 %f1517, %f16382, %f16383, %f1513;
	// end inline asm
	// begin inline asm
	fma.rn.f32 %f1521, %f16378, %f16383, %f1509;
	// end inline asm
	// begin inline asm
	fma.rn.f32 %f1525, %f16374, %f16379, %f1521;
	// end inline asm
	// begin inline asm
	fma.rn.f32 %f1529, %f16378, %f16379, %f1517;
	// end inline asm
	// begin inline asm
	fma.rn.f32 %f1533, %f16382, %f16383, %f1529;
	// end inline asm
	// begin inline asm
	fma.rn.f32 %f1537, %f16378, %f16383, %f1525;
	// end inline asm
	// begin inline asm
	fma.rn.f32 %f1541, %f16374, %f16379, %f1537;
	// end inline asm
	// begin inline asm
	fma.rn.f32 %f1545, %f16378, %f16379, %f1533;
	// end inline asm
	// begin inline asm
	fma.rn.f32 %f1549, %f16382, %f16383, %f1545;
	// end inline asm
	// begin inline asm
	fma.rn.f32 %f1553, %f16378, %f16383, %f1541;
	// end inline asm
	// begin inline asm
	fma.rn.f32 %f1557, %f16374, %f16379, %f1553;
	// end inline asm
	// begin inline asm
	fma.rn.f32 %f1561, %f16378, %f16379, %f1549;
	// end inline asm
	// begin inline asm
	fma.rn.f32 %f1565, %f16382, %f16383, %f1561;
	// end inline asm
	// begin inline asm
	fma.rn.f32 %f1569, %f16378, %f16383, %f1557;
	// end inline asm
	// begin inline asm
	fma.rn.f32 %f1573, %f16374, %f16379, %f1569;
	// end inline asm
	// begin inline asm
	fma.rn.f32 %f1577, %f16378, %f16379, %f1565;
	// end inline asm
	// begin inline asm
	fma.rn.f32 %f1581, %f16382, %f16383, %f1577;
	// end inline asm
	// begin inline asm
	fma.rn.f32 %f1585, %f16378, %f16383, %f1573;
	// end inline asm
	// begin inline asm
	fma.rn.f32 %f1589, %f16374, %f16379, %f1585;
	// end inline asm
	// begin inline asm
	fma.rn.f32 %f1593, %f16378, %f16379, %f1581;
	// end inline asm
	// begin inline asm
	fma.rn.f32 %f1597, %f16382, %f16383, %f1593;
	// end inline asm
	// begin inline asm
	fma.rn.f32 %f1601, %f16378, %f16383, %f1589;
	// end inline asm
	// begin inline asm
	fma.rn.f32 %f1605, %f16374, %f16379, %f1601;
	// end inline asm
	// begin inline asm
	fma.rn.f32 %f1609, %f16378, %f16379, %f1597;
	// end inline asm
	// begin inline asm
	fma.rn.f32 %f1613, %f16382, %f16383, %f1609;
	// end inline asm
	// begin inline asm
	fma.rn.f32 %f1617, %f16378, %f16383, %f1605;
	// end inline asm
	// begin inline asm
	fma.rn.f32 %f1621, %f16374, %f16379, %f1617;
	// end inline asm
	// begin inline asm
	fma.rn.f32 %f1625, %f16378, %f16379, %f1613;
	// end inline asm
	// begin inline asm
	fma.rn.f32 %f1629, %f16382, %f16383, %f1625;
	// end inline asm
	// begin inline asm
	fma.rn.f32 %f1633, %f16378, %f16383, %f1621;
	// end inline asm
	// begin inline asm
	fma.rn.f32 %f1637, %f16374, %f16379, %f1633;
	// end inline asm
	// begin inline asm
	fma.rn.f32 %f1641, %f16378, %f16379, %f1629;
	// end inline asm
	// begin inline asm
	fma.rn.f32 %f1645, %f16382, %f16383, %f1641;
	// end inline asm
	// begin inline asm
	fma.rn.f32 %f1649, %f16378, %f16383, %f1637;
	// end inline asm
	// begin inline asm
	fma.rn.f32 %f1653, %f16374, %f16379, %f1649;
	// end inline asm
	// begin inline asm
	fma.rn.f32 %f1657, %f16378, %f16379, %f1645;
	// end inline asm
	// begin inline asm
	fma.rn.f32 %f1661, %f16382, %f16383, %f1657;
	// end inline asm
	// begin inline asm
	fma.rn.f32 %f1665, %f16378, %f16383, %f1653;
	// end inline asm
	// begin inline asm
	fma.rn.f32 %f1669, %f16374, %f16379, %f1665;
	// end inline asm
	// begin inline asm
	fma.rn.f32 %f1673, %f16378, %f16379, %f1661;
	// end inline asm
	// begin inline asm
	fma.rn.f32 %f1677, %f16382, %f16383, %f1673;
	// end inline asm
	// begin inline asm
	fma.rn.f32 %f1681, %f16378, %f16383, %f1669;
	// end inline asm
	// begin inline asm
	fma.rn.f32 %f1685, %f16374, %f16379, %f1681;
	// end inline asm
	// begin inline asm
	fma.rn.f32 %f1689, %f16378, %f16379, %f1677;
	// end inline asm
	// begin inline asm
	fma.rn.f32 %f1693, %f16382, %f16383, %f1689;
	// end inline asm
	// begin inline asm
	fma.rn.f32 %f1697, %f16378, %f16383, %f1685;
	// end inline asm
	// begin inline asm
	fma.rn.f32 %f1701, %f16374, %f16379, %f1697;
	// end inline asm
	// begin inline asm
	fma.rn.f32 %f1705, %f16378, %f16379, %f1693;
	// end inline asm
	// begin inline asm
	fma.rn.f32 %f1709, %f16382, %f16383, %f1705;
	// end inline asm
	// begin inline asm
	fma.rn.f32 %f1713, %f16378, %f16383, %f1701;
	// end inline asm
	// begin inline asm
	fma.rn.f32 %f1717, %f16374, %f16379, %f1713;
	// end inline asm
	// begin inline asm
	fma.rn.f32 %f1721, %f16378, %f16379, %f1709;
	// end inline asm
	// begin inline asm
	fma.rn.f32 %f1725, %f16382, %f16383, %f1721;
	// end inline asm
	// begin inline asm
	fma.rn.f32 %f1729, %f16378, %f16383, %f1717;
	// end inline asm
	// begin inline asm
	fma.rn.f32 %f1733, %f16374, %f16379, %f1729;
	// end inline asm
	// begin inline asm
	fma.rn.f32 %f1737, %f16378, %f16379, %f1725;
	// end inline asm
	// begin inline asm
	fma.rn.f32 %f1741, %f16382, %f16383, %f1737;
	// end inline asm
	// begin inline asm
	fma.rn.f32 %f1745, %f16378, %f16383, %f1733;
	// end inline asm
	// begin inline asm
	fma.rn.f32 %f1749, %f16374, %f16379, %f1745;
	// end inline asm
	// begin inline asm
	fma.rn.f32 %f1753, %f16378, %f16379, %f1741;
	// end inline asm
	// begin inline asm
	fma.rn.f32 %f1757, %f16382, %f16383, %f1753;
	// end inline asm
	// begin inline asm
	fma.rn.f32 %f1761, %f16378, %f16383, %f1749;
	// end inline asm
	// begin inline asm
	fma.rn.f32 %f1765, %f16374, %f16379, %f1761;
	// end inline asm
	// begin inline asm
	fma.rn.f32 %f1769, %f16378, %f16379, %f1757;
	// end inline asm
	// begin inline asm
	fma.rn.f32 %f1773, %f16382, %f16383, %f1769;
	// end inline asm
	// begin inline asm
	fma.rn.f32 %f1777, %f16378, %f16383, %f1765;
	// end inline asm
	// begin inline asm
	fma.rn.f32 %f1781, %f16374, %f16379, %f1777;
	// end inline asm
	// begin inline asm
	fma.rn.f32 %f1785, %f16378, %f16379, %f1773;
	// end inline asm
	// begin inline asm
	fma.rn.f32 %f1789, %f16382, %f16383, %f1785;
	// end inline asm
	// begin inline asm
	fma.rn.f32 %f1793, %f16378, %f16383, %f1781;
	// end inline asm
	// begin inline asm
	fma.rn.f32 %f1797, %f16374, %f16379, %f1793;
	// end inline asm
	// begin inline asm
	fma.rn.f32 %f1801, %f16378, %f16379, %f1789;
	// end inline asm
	// begin inline asm
	fma.rn.f32 %f1805, %f16382, %f16383, %f1801;
	// end inline asm
	// begin inline asm
	fma.rn.f32 %f1809, %f16378, %f16383, %f1797;
	// end inline asm
	// begin inline asm
	fma.rn.f32 %f1813, %f16374, %f16379, %f1809;
	// end inline asm
	// begin inline asm
	fma.rn.f32 %f1817, %f16378, %f16379, %f1805;
	// end inline asm
	// begin inline asm
	fma.rn.f32 %f1821, %f16382, %f16383, %f1817;
	// end inline asm
	// begin inline asm
	fma.rn.f32 %f1825, %f16378, %f16383, %f1813;
	// end inline asm
	// begin inline asm
	fma.rn.f32 %f1829, %f16374, %f16379, %f1825;
	// end inline asm
	// begin inline asm
	fma.rn.f32 %f1833, %f16378, %f16379, %f1821;
	// end inline asm
	// begin inline asm
	fma.rn.f32 %f1837, %f16382, %f16383, %f1833;
	// end inline asm
	// begin inline asm
	fma.rn.f32 %f1841, %f16378, %f16383, %f1829;
	// end inline asm
	// begin inline asm
	fma.rn.f32 %f1845, %f16374, %f16379, %f1841;
	// end inline asm
	// begin inline asm
	fma.rn.f32 %f1849, %f16378, %f16379, %f1837;
	// end inline asm
	// begin inline asm
	fma.rn.f32 %f1853, %f16382, %f16383, %f1849;
	// end inline asm
	// begin inline asm
	fma.rn.f32 %f1857, %f16378, %f16383, %f1845;
	// end inline asm
	// begin inline asm
	fma.rn.f32 %f1861, %f16374, %f16379, %f1857;
	// end inline asm
	// begin inline asm
	fma.rn.f32 %f1865, %f16378, %f16379, %f1853;
	// end inline asm
	// begin inline asm
	fma.rn.f32 %f1869, %f16382, %f16383, %f1865;
	// end inline asm
	// begin inline asm
	fma.rn.f32 %f1873, %f16378, %f16383, %f1861;
	// end inline asm
	// begin inline asm
	fma.rn.f32 %f1877, %f16374, %f16379, %f1873;
	// end inline asm
	// begin inline asm
	fma.rn.f32 %f1881, %f16378, %f16379, %f1869;
	// end inline asm
	// begin inline asm
	fma.rn.f32 %f1885, %f16382, %f16383, %f1881;
	// end inline asm
	// begin inline asm
	fma.rn.f32 %f1889, %f16378, %f16383, %f1877;
	// end inline asm
	// begin inline asm
	fma.rn.f32 %f1893, %f16374, %f16379, %f1889;
	// end inline asm
	// begin inline asm
	fma.rn.f32 %f1897, %f16378, %f16379, %f1885;
	// end inline asm
	// begin inline asm
	fma.rn.f32 %f1901, %f16382, %f16383, %f1897;
	// end inline asm
	// begin inline asm
	fma.rn.f32 %f1905, %f16378, %f16383, %f1893;
	// end inline asm
	// begin inline asm
	fma.rn.f32 %f1909, %f16374, %f16379, %f1905;
	// end inline asm
	// begin inline asm
	fma.rn.f32 %f1913, %f16378, %f16379, %f1901;
	// end inline asm
	// begin inline asm
	fma.rn.f32 %f1917, %f16382, %f16383, %f1913;
	// end inline asm
	// begin inline asm
	fma.rn.f32 %f1921, %f16378, %f16383, %f1909;
	// end inline asm
	// begin inline asm
	fma.rn.f32 %f1925, %f16374, %f16379, %f1921;
	// end inline asm
	// begin inline asm
	fma.rn.f32 %f1929, %f16378, %f16379, %f1917;
	// end inline asm
	// begin inline asm
	fma.rn.f32 %f1933, %f16382, %f16383, %f1929;
	// end inline asm
	// begin inline asm
	fma.rn.f32 %f1937, %f16378, %f16383, %f1925;
	// end inline asm
	// begin inline asm
	fma.rn.f32 %f1941, %f16374, %f16379, %f1937;
	// end inline asm
	// begin inline asm
	fma.rn.f32 %f1945, %f16378, %f16379, %f1933;
	// end inline asm
	// begin inline asm
	fma.rn.f32 %f1949, %f16382, %f16383, %f1945;
	// end inline asm
	// begin inline asm
	fma.rn.f32 %f1953, %f16378, %f16383, %f1941;
	// end inline asm
	// begin inline asm
	fma.rn.f32 %f1957, %f16374, %f16379, %f1953;
	// end inline asm
	// begin inline asm
	fma.rn.f32 %f1961, %f16378, %f16379, %f1949;
	// end inline asm
	// begin inline asm
	fma.rn.f32 %f1965, %f16382, %f16383, %f1961;
	// end inline asm
	// begin inline asm
	fma.rn.f32 %f1969, %f16378, %f16383, %f1957;
	// end inline asm
	// begin inline asm
	fma.rn.f32 %f1973, %f16374, %f16379, %f1969;
	// end inline asm
	// begin inline asm
	fma.rn.f32 %f1977, %f16378, %f16379, %f1965;
	// end inline asm
	// begin inline asm
	fma.rn.f32 %f1981, %f16382, %f16383, %f1977;
	// end inline asm
	// begin inline asm
	fma.rn.f32 %f1985, %f16378, %f16383, %f1973;
	// end inline asm
	// begin inline asm
	fma.rn.f32 %f1989, %f16374, %f16379, %f1985;
	// end inline asm
	// begin inline asm
	fma.rn.f32 %f1993, %f16378, %f16379, %f1981;
	// end inline asm
	// begin inline asm
	fma.rn.f32 %f1997, %f16382, %f16383, %f1993;
	// end inline asm
	// begin inline asm
	fma.rn.f32 %f2001, %f16378, %f16383, %f1989;
	// end inline asm
	// begin inline asm
	fma.rn.f32 %f2005, %f16374, %f16379, %f2001;
	// end inline asm
	// begin inline asm
	fma.rn.f32 %f2009, %f16378, %f16379, %f1997;
	// end inline asm
	// begin inline asm
	fma.rn.f32 %f2013, %f16382, %f16383, %f2009;
	// end inline asm
	// begin inline asm
	fma.rn.f32 %f2017, %f16378, %f16383, %f2005;
	// end inline asm
	// begin inline asm
	fma.rn.f32 %f2021, %f16374, %f16379, %f2017;
	// end inline asm
	// begin inline asm
	fma.rn.f32 %f2025, %f16378, %f16379, %f2013;
	// end inline asm
	// begin inline asm
	fma.rn.f32 %f2029, %f16382, %f16383, %f2025;
	// end inline asm
	// begin inline asm
	fma.rn.f32 %f2033, %f16378, %f16383, %f2021;
	// end inline asm
	// begin inline asm
	fma.rn.f32 %f2037, %f16374, %f16379, %f2033;
	// end inline asm
	// begin inline asm
	fma.rn.f32 %f2041, %f16378, %f16379, %f2029;
	// end inline asm
	// begin inline asm
	fma.rn.f32 %f2045, %f16382, %f16383, %f2041;
	// end inline asm
	// begin inline asm
	fma.rn.f32 %f2049, %f16378, %f16383, %f2037;
	// end inline asm
	// begin inline asm
	fma.rn.f32 %f2053, %f16374, %f16379, %f2049;
	// end inline asm
	// begin inline asm
	fma.rn.f32 %f2057, %f16378, %f16379, %f2045;
	// end inline asm
	// begin inline asm
	fma.rn.f32 %f2061, %f16382, %f16383, %f2057;
	// end inline asm
	// begin inline asm
	fma.rn.f32 %f2065, %f16378, %f16383, %f2053;
	// end inline asm
	// begin inline asm
	fma.rn.f32 %f2069, %f16374, %f16379, %f2065;
	// end inline asm
	// begin inline asm
	fma.rn.f32 %f2073, %f16378, %f16379, %f2061;
	// end inline asm
	// begin inline asm
	fma.rn.f32 %f2077, %f16382, %f16383, %f2073;
	// end inline asm
	// begin inline asm
	fma.rn.f32 %f2081, %f16378, %f16383, %f2069;
	// end inline asm
	// begin inline asm
	fma.rn.f32 %f2085, %f16374, %f16379, %f2081;
	// end inline asm
	// begin inline asm
	fma.rn.f32 %f2089, %f16378, %f16379, %f2077;
	// end inline asm
	// begin inline asm
	fma.rn.f32 %f2093, %f16382, %f16383, %f2089;
	// end inline asm
	// begin inline asm
	fma.rn.f32 %f2097, %f16378, %f16383, %f2085;
	// end inline asm
	// begin inline asm
	fma.rn.f32 %f2101, %f16374, %f16379, %f2097;
	// end inline asm
	// begin inline asm
	fma.rn.f32 %f2105, %f16378, %f16379, %f2093;
	// end inline asm
	// begin inline asm
	fma.rn.f32 %f2109, %f16382, %f16383, %f2105;
	// end inline asm
	// begin inline asm
	fma.rn.f32 %f2113, %f16378, %f16383, %f2101;
	// end inline asm
	// begin inline asm
	fma.rn.f32 %f2117, %f16374, %f16379, %f2113;
	// end inline asm
	// begin inline asm
	fma.rn.f32 %f2121, %f16378, %f16379, %f2109;
	// end inline asm
	// begin inline asm
	fma.rn.f32 %f2125, %f16382, %f16383, %f2121;
	// end inline asm
	// begin inline asm
	fma.rn.f32 %f2129, %f16378, %f16383, %f2117;
	// end inline asm
	// begin inline asm
	fma.rn.f32 %f2133, %f16374, %f16379, %f2129;
	// end inline asm
	// begin inline asm
	fma.rn.f32 %f2137, %f16378, %f16379, %f2125;
	// end inline asm
	// begin inline asm
	fma.rn.f32 %f2141, %f16382, %f16383, %f2137;
	// end inline asm
	// begin inline asm
	fma.rn.f32 %f2145, %f16378, %f16383, %f2133;
	// end inline asm
	// begin inline asm
	fma.rn.f32 %f2149, %f16374, %f16379, %f2145;
	// end inline asm
	// begin inline asm
	fma.rn.f32 %f2153, %f16378, %f16379, %f2141;
	// end inline asm
	// begin inline asm
	fma.rn.f32 %f2157, %f16382, %f16383, %f2153;
	// end inline asm
	// begin inline asm
	fma.rn.f32 %f2161, %f16378, %f16383, %f2149;
	// end inline asm
	// begin inline asm
	fma.rn.f32 %f2165, %f16374, %f16379, %f2161;
	// end inline asm
	// begin inline asm
	fma.rn.f32 %f2169, %f16378, %f16379, %f2157;
	// end inline asm
	// begin inline asm
	fma.rn.f32 %f2173, %f16382, %f16383, %f2169;
	// end inline asm
	// begin inline asm
	fma.rn.f32 %f2177, %f16378, %f16383, %f2165;
	// end inline asm
	// begin inline asm
	fma.rn.f32 %f2181, %f16374, %f16379, %f2177;
	// end inline asm
	// begin inline asm
	fma.rn.f32 %f2185, %f16378, %f16379, %f2173;
	// end inline asm
	// begin inline asm
	fma.rn.f32 %f2189, %f16382, %f16383, %f2185;
	// end inline asm
	// begin inline asm
	fma.rn.f32 %f2193, %f16378, %f16383, %f2181;
	// end inline asm
	// begin inline asm
	fma.rn.f32 %f2197, %f16374, %f16379, %f2193;
	// end inline asm
	// begin inline asm
	fma.rn.f32 %f2201, %f16378, %f16379, %f2189;
	// end inline asm
	// begin inline asm
	fma.rn.f32 %f2205, %f16382, %f16383, %f2201;
	// end inline asm
	// begin inline asm
	fma.rn.f32 %f2209, %f16378, %f16383, %f2197;
	// end inline asm
	// begin inline asm
	fma.rn.f32 %f2213, %f16374, %f16379, %f2209;
	// end inline asm
	// begin inline asm
	fma.rn.f32 %f2217, %f16378, %f16379, %f2205;
	// end inline asm
	// begin inline asm
	fma.rn.f32 %f2221, %f16382, %f16383, %f2217;
	// end inline asm
	// begin inline asm
	fma.rn.f32 %f2225, %f16378, %f16383, %f2213;
	// end inline asm
	// begin inline asm
	fma.rn.f32 %f2229, %f16374, %f16379, %f2225;
	// end inline asm
	// begin inline asm
	fma.rn.f32 %f2233, %f16378, %f16379, %f2221;
	// end inline asm
	// begin inline asm
	fma.rn.f32 %f2237, %f16382, %f16383, %f2233;
	// end inline asm
	// begin inline asm
	fma.rn.f32 %f2241, %f16378, %f16383, %f2229;
	// end inline asm
	// begin inline asm
	fma.rn.f32 %f2245, %f16374, %f16379, %f2241;
	// end inline asm
	// begin inline asm
	fma.rn.f32 %f2249, %f16378, %f16379, %f2237;
	// end inline asm
	// begin inline asm
	fma.rn.f32 %f2253, %f16382, %f16383, %f2249;
	// end inline asm
	// begin inline asm
	fma.rn.f32 %f2257, %f16378, %f16383, %f2245;
	// end inline asm
	// begin inline asm
	fma.rn.f32 %f2261, %f16374, %f16379, %f2257;
	// end inline asm
	// begin inline asm
	fma.rn.f32 %f2265, %f16378, %f16379, %f2253;
	// end inline asm
	// begin inline asm
	fma.rn.f32 %f2269, %f16382, %f16383, %f2265;
	// end inline asm
	// begin inline asm
	fma.rn.f32 %f2273, %f16378, %f16383, %f2261;
	// end inline asm
	// begin inline asm
	fma.rn.f32 %f2277, %f16374, %f16379, %f2273;
	// end inline asm
	// begin inline asm
	fma.rn.f32 %f2281, %f16378, %f16379, %f2269;
	// end inline asm
	// begin inline asm
	fma.rn.f32 %f2285, %f16382, %f16383, %f2281;
	// end inline asm
	// begin inline asm
	fma.rn.f32 %f2289, %f16378, %f16383, %f2277;
	// end inline asm
	// begin inline asm
	fma.rn.f32 %f2293, %f16374, %f16379, %f2289;
	// end inline asm
	// begin inline asm
	fma.rn.f32 %f2297, %f16378, %f16379, %f2285;
	// end inline asm
	// begin inline asm
	fma.rn.f32 %f2301, %f16382, %f16383, %f2297;
	// end inline asm
	// begin inline asm
	fma.rn.f32 %f2305, %f16378, %f16383, %f2293;
	// end inline asm
	// begin inline asm
	fma.rn.f32 %f2309, %f16374, %f16379, %f2305;
	// end inline asm
	// begin inline asm
	fma.rn.f32 %f2313, %f16378, %f16379, %f2301;
	// end inline asm
	// begin inline asm
	fma.rn.f32 %f2317, %f16382, %f16383, %f2313;
	// end inline asm
	// begin inline asm
	fma.rn.f32 %f2321, %f16378, %f16383, %f2309;
	// end inline asm
	// begin inline asm
	fma.rn.f32 %f2325, %f16374, %f16379, %f2321;
	// end inline asm
	// begin inline asm
	fma.rn.f32 %f2329, %f16378, %f16379, %f2317;
	// end inline asm
	// begin inline asm
	fma.rn.f32 %f2333, %f16382, %f16383, %f2329;
	// end inline asm
	// begin inline asm
	fma.rn.f32 %f2337, %f16378, %f16383, %f2325;
	// end inline asm
	// begin inline asm
	fma.rn.f32 %f2341, %f16374, %f16379, %f2337;
	// end inline asm
	// begin inline asm
	fma.rn.f32 %f2345, %f16378, %f16379, %f2333;
	// end inline asm
	// begin inline asm
	fma.rn.f32 %f2349, %f16382, %f16383, %f2345;
	// end inline asm
	// begin inline asm
	fma.rn.f32 %f2353, %f16378, %f16383, %f2341;
	// end inline asm
	// begin inline asm
	fma.rn.f32 %f2357, %f16374, %f16379, %f2353;
	// end inline asm
	// begin inline asm
	fma.rn.f32 %f2361, %f16378, %f16379, %f2349;
	// end inline asm
	// begin inline asm
	fma.rn.f32 %f2365, %f16382, %f16383, %f2361;
	// end inline asm
	// begin inline asm
	fma.rn.f32 %f2369, %f16378, %f16383, %f2357;
	// end inline asm
	// begin inline asm
	fma.rn.f32 %f2373, %f16374, %f16379, %f2369;
	// end inline asm
	// begin inline asm
	fma.rn.f32 %f2377, %f16378, %f16379, %f2365;
	// end inline asm
	// begin inline asm
	fma.rn.f32 %f2381, %f16382, %f16383, %f2377;
	// end inline asm
	// begin inline asm
	fma.rn.f32 %f2385, %f16378, %f16383, %f2373;
	// end inline asm
	// begin inline asm
	fma.rn.f32 %f2389, %f16374, %f16379, %f2385;
	// end inline asm
	// begin inline asm
	fma.rn.f32 %f2393, %f16378, %f16379, %f2381;
	// end inline asm
	// begin inline asm
	fma.rn.f32 %f2397, %f16382, %f16383, %f2393;
	// end inline asm
	// begin inline asm
	fma.rn.f32 %f2401, %f16378, %f16383, %f2389;
	// end inline asm
	// begin inline asm
	fma.rn.f32 %f2405, %f16374, %f16379, %f2401;
	// end inline asm
	// begin inline asm
	fma.rn.f32 %f2409, %f16378, %f16379, %f2397;
	// end inline asm
	// begin inline asm
	fma.rn.f32 %f2413, %f16382, %f16383, %f2409;
	// end inline asm
	// begin inline asm
	fma.rn.f32 %f2417, %f16378, %f16383, %f2405;
	// end inline asm
	// begin inline asm
	fma.rn.f32 %f2421, %f16374, %f16379, %f2417;
	// end inline asm
	// begin inline asm
	fma.rn.f32 %f2425, %f16378, %f16379, %f2413;
	// end inline asm
	// begin inline asm
	fma.rn.f32 %f2429, %f16382, %f16383, %f2425;
	// end inline asm
	// begin inline asm
	fma.rn.f32 %f2433, %f16378, %f16383, %f2421;
	// end inline asm
	// begin inline asm
	fma.rn.f32 %f2437, %f16374, %f16379, %f2433;
	// end inline asm
	// begin inline asm
	fma.rn.f32 %f2441, %f16378, %f16379, %f2429;
	// end inline asm
	// begin inline asm
	fma.rn.f32 %f2445, %f16382, %f16383, %f2441;
	// end inline asm
	// begin inline asm
	fma.rn.f32 %f2449, %f16378, %f16383, %f2437;
	// end inline asm
	// begin inline asm
	fma.rn.f32 %f2453, %f16374, %f16379, %f2449;
	// end inline asm
	// begin inline asm
	fma.rn.f32 %f2457, %f16378, %f16379, %f2445;
	// end inline asm
	// begin inline asm
	fma.rn.f32 %f2461, %f16382, %f16383, %f2457;
	// end inline asm
	// begin inline asm
	fma.rn.f32 %f2465, %f16378, %f16383, %f2453;
	// end inline asm
	// begin inline asm
	fma.rn.f32 %f2469, %f16374, %f16379, %f2465;
	// end inline asm
	// begin inline asm
	fma.rn.f32 %f2473, %f16378, %f16379, %f2461;
	// end inline asm
	// begin inline asm
	fma.rn.f32 %f2477, %f16382, %f16383, %f2473;
	// end inline asm
	// begin inline asm
	fma.rn.f32 %f2481, %f16378, %f16383, %f2469;
	// end inline asm
	// begin inline asm
	fma.rn.f32 %f2485, %f16374, %f16379, %f2481;
	// end inline asm
	// begin inline asm
	fma.rn.f32 %f2489, %f16378, %f16379, %f2477;
	// end inline asm
	// begin inline asm
	fma.rn.f32 %f2493, %f16382, %f16383, %f2489;
	// end inline asm
	// begin inline asm
	fma.rn.f32 %f2497, %f16378, %f16383, %f2485;
	// end inline asm
	// begin inline asm
	fma.rn.f32 %f2501, %f16374, %f16379, %f2497;
	// end inline asm
	// begin inline asm
	fma.rn.f32 %f2505, %f16378, %f16379, %f2493;
	// end inline asm
	// begin inline asm
	fma.rn.f32 %f2509, %f16382, %f16383, %f2505;
	// end inline asm
	// begin inline asm
	fma.rn.f32 %f2513, %f16378, %f16383, %f2501;
	// end inline asm
	// begin inline asm
	fma.rn.f32 %f2517, %f16374, %f16379, %f2513;
	// end inline asm
	// begin inline asm
	fma.rn.f32 %f2521, %f16378, %f16379, %f2509;
	// end inline asm
	// begin inline asm
	fma.rn.f32 %f2525, %f16382, %f16383, %f2521;
	// end inline asm
	// begin inline asm
	fma.rn.f32 %f2529, %f16378, %f16383, %f2517;
	// end inline asm
	// begin inline asm
	fma.rn.f32 %f2533, %f16374, %f16379, %f2529;
	// end inline asm
	// begin inline asm
	fma.rn.f32 %f2537, %f16378, %f16379, %f2525;
	// end inline asm
	// begin inline asm
	fma.rn.f32 %f2541, %f16382, %f16383, %f2537;
	// end inline asm
	// begin inline asm
	fma.rn.f32 %f2545, %f16378, %f16383, %f2533;
	// end inline asm
	// begin inline asm
	fma.rn.f32 %f2549, %f16374, %f16379, %f2545;
	// end inline asm
	// begin inline asm
	fma.rn.f32 %f2553, %f16378, %f16379, %f2541;
	// end inline asm
	// begin inline asm
	fma.rn.f32 %f2557, %f16382, %f16383, %f2553;
	// end inline asm
	// begin inline asm
	fma.rn.f32 %f2561, %f16378, %f16383, %f2549;
	// end inline asm
	// begin inline asm
	fma.rn.f32 %f2565, %f16374, %f16379, %f2561;
	// end inline asm
	// begin inline asm
	fma.rn.f32 %f2569, %f16378, %f16379, %f2557;
	// end inline asm
	// begin inline asm
	fma.rn.f32 %f2573, %f16382, %f16383, %f2569;
	// end inline asm
	// begin inline asm
	fma.rn.f32 %f2577, %f16378, %f16383, %f2565;
	// end inline asm
	// begin inline asm
	fma.rn.f32 %f2581, %f16374, %f16379, %f2577;
	// end inline asm
	// begin inline asm
	fma.rn.f32 %f2585, %f16378, %f16379, %f2573;
	// end inline asm
	// begin inline asm
	fma.rn.f32 %f2589, %f16382, %f16383, %f2585;
	// end inline asm
	// begin inline asm
	fma.rn.f32 %f2593, %f16378, %f16383, %f2581;
	// end inline asm
	// begin inline asm
	fma.rn.f32 %f2597, %f16374, %f16379, %f2593;
	// end inline asm
	// begin inline asm
	fma.rn.f32 %f2601, %f16378, %f16379, %f2589;
	// end inline asm
	// begin inline asm
	fma.rn.f32 %f2605, %f16382, %f16383, %f2601;
	// end inline asm
	// begin inline asm
	fma.rn.f32 %f2609, %f16378, %f16383, %f2597;
	// end inline asm
	// begin inline asm
	fma.rn.f32 %f2613, %f16374, %f16379, %f2609;
	// end inline asm
	// begin inline asm
	fma.rn.f32 %f2617, %f16378, %f16379, %f2605;
	// end inline asm
	// begin inline asm
	fma.rn.f32 %f2621, %f16382, %f16383, %f2617;
	// end inline asm
	// begin inline asm
	fma.rn.f32 %f2625, %f16378, %f16383, %f2613;
	// end inline asm
	// begin inline asm
	fma.rn.f32 %f2629, %f16374, %f16379, %f2625;
	// end inline asm
	// begin inline asm
	fma.rn.f32 %f2633, %f16378, %f16379, %f2621;
	// end inline asm
	// begin inline asm
	fma.rn.f32 %f2637, %f16382, %f16383, %f2633;
	// end inline asm
	// begin inline asm
	fma.rn.f32 %f2641, %f16378, %f16383, %f2629;
	// end inline asm
	// begin inline asm
	fma.rn.f32 %f2645, %f16374, %f16379, %f2641;
	// end inline asm
	// begin inline asm
	fma.rn.f32 %f2649, %f16378, %f16379, %f2637;
	// end inline asm
	// begin inline asm
	fma.rn.f32 %f2653, %f16382, %f16383, %f2649;
	// end inline asm
	// begin inline asm
	fma.rn.f32 %f2657, %f16378, %f16383, %f2645;
	// end inline asm
	// begin inline asm
	fma.rn.f32 %f2661, %f16374, %f16379, %f2657;
	// end inline asm
	// begin inline asm
	fma.rn.f32 %f2665, %f16378, %f16379, %f2653;
	// end inline asm
	// begin inline asm
	fma.rn.f32 %f2669, %f16382, %f16383, %f2665;
	// end inline asm
	// begin inline asm
	fma.rn.f32 %f2673, %f16378, %f16383, %f2661;
	// end inline asm
	// begin inline asm
	fma.rn.f32 %f2677, %f16374, %f16379, %f2673;
	// end inline asm
	// begin inline asm
	fma.rn.f32 %f2681, %f16378, %f16379, %f2669;
	// end inline asm
	// begin inline asm
	fma.rn.f32 %f2685, %f16382, %f16383, %f2681;
	// end inline asm
	// begin inline asm
	fma.rn.f32 %f2689, %f16378, %f16383, %f2677;
	// end inline asm
	// begin inline asm
	fma.rn.f32 %f2693, %f16374, %f16379, %f2689;
	// end inline asm
	// begin inline asm
	fma.rn.f32 %f2697, %f16378, %f16379, %f2685;
	// end inline asm
	// begin inline asm
	fma.rn.f32 %f2701, %f16382, %f16383, %f2697;
	// end inline asm
	// begin inline asm
	fma.rn.f32 %f2705, %f16378, %f16383, %f2693;
	// end inline asm
	// begin inline asm
	fma.rn.f32 %f2709, %f16374, %f16379, %f2705;
	// end inline asm
	// begin inline asm
	fma.rn.f32 %f2713, %f16378, %f16379, %f2701;
	// end inline asm
	// begin inline asm
	fma.rn.f32 %f2717, %f16382, %f16383, %f2713;
	// end inline asm
	// begin inline asm
	fma.rn.f32 %f2721, %f16378, %f16383, %f2709;
	// end inline asm
	// begin inline asm
	fma.rn.f32 %f2725, %f16374, %f16379, %f2721;
	// end inline asm
	// begin inline asm
	fma.rn.f32 %f2729, %f16378, %f16379, %f2717;
	// end inline asm
	// begin inline asm
	fma.rn.f32 %f2733, %f16382, %f16383, %f2729;
	// end inline asm
	// begin inline asm
	fma.rn.f32 %f2737, %f16378, %f16383, %f2725;
	// end inline asm
	// begin inline asm
	fma.rn.f32 %f2741, %f16374, %f16379, %f2737;
	// end inline asm
	// begin inline asm
	fma.rn.f32 %f2745, %f16378, %f16379, %f2733;
	// end inline asm
	// begin inline asm
	fma.rn.f32 %f2749, %f16382, %f16383, %f2745;
	// end inline asm
	// begin inline asm
	fma.rn.f32 %f2753, %f16378, %f16383, %f2741;
	// end inline asm
	// begin inline asm
	fma.rn.f32 %f2757, %f16374, %f16379, %f2753;
	// end inline asm
	// begin inline asm
	fma.rn.f32 %f2761, %f16378, %f16379, %f2749;
	// end inline asm
	// begin inline asm
	fma.rn.f32 %f2765, %f16382, %f16383, %f2761;
	// end inline asm
	// begin inline asm
	fma.rn.f32 %f2769, %f16378, %f16383, %f2757;
	// end inline asm
	// begin inline asm
	fma.rn.f32 %f2773, %f16374, %f16379, %f2769;
	// end inline asm
	// begin inline asm
	fma.rn.f32 %f2777, %f16378, %f16379, %f2765;
	// end inline asm
	// begin inline asm
	fma.rn.f32 %f2781, %f16382, %f16383, %f2777;
	// end inline asm
	// begin inline asm
	fma.rn.f32 %f2785, %f16378, %f16383, %f2773;
	// end inline asm
	// begin inline asm
	fma.rn.f32 %f2789, %f16374, %f16379, %f2785;
	// end inline asm
	// begin inline asm
	fma.rn.f32 %f2793, %f16378, %f16379, %f2781;
	// end inline asm
	// begin inline asm
	fma.rn.f32 %f2797, %f16382, %f16383, %f2793;
	// end inline asm
	// begin inline asm
	fma.rn.f32 %f2801, %f16378, %f16383, %f2789;
	// end inline asm
	// begin inline asm
	fma.rn.f32 %f2805, %f16374, %f16379, %f2801;
	// end inline asm
	// begin inline asm
	fma.rn.f32 %f2809, %f16378, %f16379, %f2797;
	// end inline asm
	// begin inline asm
	fma.rn.f32 %f2813, %f16382, %f16383, %f2809;
	// end inline asm
	// begin inline asm
	fma.rn.f32 %f2817, %f16378, %f16383, %f2805;
	// end inline asm
	// begin inline asm
	fma.rn.f32 %f2821, %f16374, %f16379, %f2817;
	// end inline asm
	// begin inline asm
	fma.rn.f32 %f2825, %f16378, %f16379, %f2813;
	// end inline asm
	// begin inline asm
	fma.rn.f32 %f2829, %f16382, %f16383, %f2825;
	// end inline asm
	// begin inline asm
	fma.rn.f32 %f2833, %f16378, %f16383, %f2821;
	// end inline asm
	// begin inline asm
	fma.rn.f32 %f2837, %f16374, %f16379, %f2833;
	// end inline asm
	// begin inline asm
	fma.rn.f32 %f2841, %f16378, %f16379, %f2829;
	// end inline asm
	// begin inline asm
	fma.rn.f32 %f2845, %f16382, %f16383, %f2841;
	// end inline asm
	// begin inline asm
	fma.rn.f32 %f2849, %f16378, %f16383, %f2837;
	// end inline asm
	// begin inline asm
	fma.rn.f32 %f2853, %f16374, %f16379, %f2849;
	// end inline asm
	// begin inline asm
	fma.rn.f32 %f2857, %f16378, %f16379, %f2845;
	// end inline asm
	// begin inline asm
	fma.rn.f32 %f2861, %f16382, %f16383, %f2857;
	// end inline asm
	// begin inline asm
	fma.rn.f32 %f2865, %f16378, %f16383, %f2853;
	// end inline asm
	// begin inline asm
	fma.rn.f32 %f2869, %f16374, %f16379, %f2865;
	// end inline asm
	// begin inline asm
	fma.rn.f32 %f2873, %f16378, %f16379, %f2861;
	// end inline asm
	// begin inline asm
	fma.rn.f32 %f2877, %f16382, %f16383, %f2873;
	// end inline asm
	// begin inline asm
	fma.rn.f32 %f2881, %f16378, %f16383, %f2869;
	// end inline asm
	// begin inline asm
	fma.rn.f32 %f2885, %f16374, %f16379, %f2881;
	// end inline asm
	// begin inline asm
	fma.rn.f32 %f2889, %f16378, %f16379, %f2877;
	// end inline asm
	// begin inline asm
	fma.rn.f32 %f2893, %f16382, %f16383, %f2889;
	// end inline asm
	// begin inline asm
	fma.rn.f32 %f2897, %f16378, %f16383, %f2885;
	// end inline asm
	// begin inline asm
	fma.rn.f32 %f2901, %f16374, %f16379, %f2897;
	// end inline asm
	// begin inline asm
	fma.rn.f32 %f2905, %f16378, %f16379, %f2893;
	// end inline asm
	// begin inline asm
	fma.rn.f32 %f2909, %f16382, %f16383, %f2905;
	// end inline asm
	// begin inline asm
	fma.rn.f32 %f2913, %f16378, %f16383, %f2901;
	// end inline asm
	// begin inline asm
	fma.rn.f32 %f2917, %f16374, %f16379, %f2913;
	// end inline asm
	// begin inline asm
	fma.rn.f32 %f2921, %f16378, %f16379, %f2909;
	// end inline asm
	// begin inline asm
	fma.rn.f32 %f2925, %f16382, %f16383, %f2921;
	// end inline asm
	// begin inline asm
	fma.rn.f32 %f2929, %f16378, %f16383, %f2917;
	// end inline asm
	// begin inline asm
	fma.rn.f32 %f2933, %f16374, %f16379, %f2929;
	// end inline asm
	// begin inline asm
	fma.rn.f32 %f2937, %f16378, %f16379, %f2925;
	// end inline asm
	// begin inline asm
	fma.rn.f32 %f2941, %f16382, %f16383, %f2937;
	// end inline asm
	// begin inline asm
	fma.rn.f32 %f2945, %f16378, %f16383, %f2933;
	// end inline asm
	// begin inline asm
	fma.rn.f32 %f2949, %f16374, %f16379, %f2945;
	// end inline asm
	// begin inline asm
	fma.rn.f32 %f2953, %f16378, %f16379, %f2941;
	// end inline asm
	// begin inline asm
	fma.rn.f32 %f2957, %f16382, %f16383, %f2953;
	// end inline asm
	// begin inline asm
	fma.rn.f32 %f2961, %f16378, %f16383, %f2949;
	// end inline asm
	// begin inline asm
	fma.rn.f32 %f2965, %f16374, %f16379, %f2961;
	// end inline asm
	// begin inline asm
	fma.rn.f32 %f2969, %f16378, %f16379, %f2957;
	// end inline asm
	// begin inline asm
	fma.rn.f32 %f2973, %f16382, %f16383, %f2969;
	// end inline asm
	// begin inline asm
	fma.rn.f32 %f2977, %f16378, %f16383, %f2965;
	// end inline asm
	// begin inline asm
	fma.rn.f32 %f2981, %f16374, %f16379, %f2977;
	// end inline asm
	// begin inline asm
	fma.rn.f32 %f2985, %f16378, %f16379, %f2973;
	// end inline asm
	// begin inline asm
	fma.rn.f32 %f2989, %f16382, %f16383, %f2985;
	// end inline asm
	// begin inline asm
	fma.rn.f32 %f2993, %f16378, %f16383, %f2981;
	// end inline asm
	// begin inline asm
	fma.rn.f32 %f2997, %f16374, %f16379, %f2993;
	// end inline asm
	// begin inline asm
	fma.rn.f32 %f3001, %f16378, %f16379, %f2989;
	// end inline asm
	// begin inline asm
	fma.rn.f32 %f3005, %f16382, %f16383, %f3001;
	// end inline asm
	// begin inline asm
	fma.rn.f32 %f3009, %f16378, %f16383, %f2997;
	// end inline asm
	// begin inline asm
	fma.rn.f32 %f3013, %f16374, %f16379, %f3009;
	// end inline asm
	// begin inline asm
	fma.rn.f32 %f3017, %f16378, %f16379, %f3005;
	// end inline asm
	// begin inline asm
	fma.rn.f32 %f3021, %f16382, %f16383, %f3017;
	// end inline asm
	// begin inline asm
	fma.rn.f32 %f3025, %f16378, %f16383, %f3013;
	// end inline asm
	// begin inline asm
	fma.rn.f32 %f3029, %f16374, %f16379, %f3025;
	// end inline asm
	// begin inline asm
	fma.rn.f32 %f3033, %f16378, %f16379, %f3021;
	// end inline asm
	// begin inline asm
	fma.rn.f32 %f3037, %f16382, %f16383, %f3033;
	// end inline asm
	// begin inline asm
	fma.rn.f32 %f3041, %f16378, %f16383, %f3029;
	// end inline asm
	// begin inline asm
	fma.rn.f32 %f3045, %f16374, %f16379, %f3041;
	// end inline asm
	// begin inline asm
	fma.rn.f32 %f3049, %f16378, %f16379, %f3037;
	// end inline asm
	// begin inline asm
	fma.rn.f32 %f3053, %f16382, %f16383, %f3049;
	// end inline asm
	// begin inline asm
	fma.rn.f32 %f3057, %f16378, %f16383, %f3045;
	// end inline asm
	// begin inline asm
	fma.rn.f32 %f3061, %f16374, %f16379, %f3057;
	// end inline asm
	// begin inline asm
	fma.rn.f32 %f3065, %f16378, %f16379, %f3053;
	// end inline asm
	// begin inline asm
	fma.rn.f32 %f3069, %f16382, %f16383, %f3065;
	// end inline asm
	// begin inline asm
	fma.rn.f32 %f3073, %f16378, %f16383, %f3061;
	// end inline asm
	// begin inline asm
	fma.rn.f32 %f3077, %f16374, %f16379, %f3073;
	// end inline asm
	// begin inline asm
	fma.rn.f32 %f3081, %f16378, %f16379, %f3069;
	// end inline asm
	// begin inline asm
	fma.rn.f32 %f3085, %f16382, %f16383, %f3081;
	// end inline asm
	// begin inline asm
	fma.rn.f32 %f3089, %f16378, %f16383, %f3077;
	// end inline asm
	// begin inline asm
	fma.rn.f32 %f3093, %f16374, %f16379, %f3089;
	// end inline asm
	// begin inline asm
	fma.rn.f32 %f3097, %f16378, %f16379, %f3085;
	// end inline asm
	// begin inline asm
	fma.rn.f32 %f3101, %f16382, %f16383, %f3097;
	// end inline asm
	// begin inline asm
	fma.rn.f32 %f3105, %f16378, %f16383, %f3093;
	// end inline asm
	// begin inline asm
	fma.rn.f32 %f3109, %f16374, %f16379, %f3105;
	// end inline asm
	// begin inline asm
	fma.rn.f32 %f3113, %f16378, %f16379, %f3101;
	// end inline asm
	// begin inline asm
	fma.rn.f32 %f3117, %f16382, %f16383, %f3113;
	// end inline asm
	// begin inline asm
	fma.rn.f32 %f3121, %f16378, %f16383, %f3109;
	// end inline asm
	// begin inline asm
	fma.rn.f32 %f3125, %f16374, %f16379, %f3121;
	// end inline asm
	// begin inline asm
	fma.rn.f32 %f3129, %f16378, %f16379, %f3117;
	// end inline asm
	// begin inline asm
	fma.rn.f32 %f3133, %f16382, %f16383, %f3129;
	// end inline asm
	// begin inline asm
	fma.rn.f32 %f3137, %f16378, %f16383, %f3125;
	// end inline asm
	// begin inline asm
	fma.rn.f32 %f3141, %f16374, %f16379, %f3137;
	// end inline asm
	// begin inline asm
	fma.rn.f32 %f3145, %f16378, %f16379, %f3133;
	// end inline asm
	// begin inline asm
	fma.rn.f32 %f3149, %f16382, %f16383, %f3145;
	// end inline asm
	// begin inline asm
	fma.rn.f32 %f3153, %f16378, %f16383, %f3141;
	// end inline asm
	// begin inline asm
	fma.rn.f32 %f3157, %f16374, %f16379, %f3153;
	// end inline asm
	// begin inline asm
	fma.rn.f32 %f3161, %f16378, %f16379, %f3149;
	// end inline asm
	// begin inline asm
	fma.rn.f32 %f3165, %f16382, %f16383, %f3161;
	// end inline asm
	// begin inline asm
	fma.rn.f32 %f3169, %f16378, %f16383, %f3157;
	// end inline asm
	// begin inline asm
	fma.rn.f32 %f3173, %f16374, %f16379, %f3169;
	// end inline asm
	// begin inline asm
	fma.rn.f32 %f3177, %f16378, %f16379, %f3165;
	// end inline asm
	// begin inline asm
	fma.rn.f32 %f3181, %f16382, %f16383, %f3177;
	// end inline asm
	// begin inline asm
	fma.rn.f32 %f3185, %f16378, %f16383, %f3173;
	// end inline asm
	// begin inline asm
	fma.rn.f32 %f3189, %f16374, %f16379, %f3185;
	// end inline asm
	// begin inline asm
	fma.rn.f32 %f3193, %f16378, %f16379, %f3181;
	// end inline asm
	// begin inline asm
	fma.rn.f32 %f3197, %f16382, %f16383, %f3193;
	// end inline asm
	// begin inline asm
	fma.rn.f32 %f3201, %f16378, %f16383, %f3189;
	// end inline asm
	// begin inline asm
	fma.rn.f32 %f3205, %f16374, %f16379, %f3201;
	// end inline asm
	// begin inline asm
	fma.rn.f32 %f3209, %f16378, %f16379, %f3197;
	// end inline asm
	// begin inline asm
	fma.rn.f32 %f3213, %f16382, %f16383, %f3209;
	// end inline asm
	// begin inline asm
	fma.rn.f32 %f3217, %f16378, %f16383, %f3205;
	// end inline asm
	// begin inline asm
	fma.rn.f32 %f3221, %f16374, %f16379, %f3217;
	// end inline asm
	// begin inline asm
	fma.rn.f32 %f3225, %f16378, %f16379, %f3213;
	// end inline asm
	// begin inline asm
	fma.rn.f32 %f3229, %f16382, %f16383, %f3225;
	// end inline asm
	// begin inline asm
	fma.rn.f32 %f3233, %f16378, %f16383, %f3221;
	// end inline asm
	// begin inline asm
	fma.rn.f32 %f3237, %f16374, %f16379, %f3233;
	// end inline asm
	// begin inline asm
	fma.rn.f32 %f3241, %f16378, %f16379, %f3229;
	// end inline asm
	// begin inline asm
	fma.rn.f32 %f3245, %f16382, %f16383, %f3241;
	// end inline asm
	// begin inline asm
	fma.rn.f32 %f3249, %f16378, %f16383, %f3237;
	// end inline asm
	// begin inline asm
	fma.rn.f32 %f3253, %f16374, %f16379, %f3249;
	// end inline asm
	// begin inline asm
	fma.rn.f32 %f3257, %f16378, %f16379, %f3245;
	// end inline asm
	// begin inline asm
	fma.rn.f32 %f3261, %f16382, %f16383, %f3257;
	// end inline asm
	// begin inline asm
	fma.rn.f32 %f3265, %f16378, %f16383, %f3253;
	// end inline asm
	// begin inline asm
	fma.rn.f32 %f3269, %f16374, %f16379, %f3265;
	// end inline asm
	// begin inline asm
	fma.rn.f32 %f3273, %f16378, %f16379, %f3261;
	// end inline asm
	// begin inline asm
	fma.rn.f32 %f3277, %f16382, %f16383, %f3273;
	// end inline asm
	// begin inline asm
	fma.rn.f32 %f3281, %f16378, %f16383, %f3269;
	// end inline asm
	// begin inline asm
	fma.rn.f32 %f3285, %f16374, %f16379, %f3281;
	// end inline asm
	// begin inline asm
	fma.rn.f32 %f3289, %f16378, %f16379, %f3277;
	// end inline asm
	// begin inline asm
	fma.rn.f32 %f3293, %f16382, %f16383, %f3289;
	// end inline asm
	// begin inline asm
	fma.rn.f32 %f3297, %f16378, %f16383, %f3285;
	// end inline asm
	// begin inline asm
	fma.rn.f32 %f3301, %f16374, %f16379, %f3297;
	// end inline asm
	// begin inline asm
	fma.rn.f32 %f3305, %f16378, %f16379, %f3293;
	// end inline asm
	// begin inline asm
	fma.rn.f32 %f3309, %f16382, %f16383, %f3305;
	// end inline asm
	// begin inline asm
	fma.rn.f32 %f3313, %f16378, %f16383, %f3301;
	// end inline asm
	// begin inline asm
	fma.rn.f32 %f3317, %f16374, %f16379, %f3313;
	// end inline asm
	// begin inline asm
	fma.rn.f32 %f3321, %f16378, %f16379, %f3309;
	// end inline asm
	// begin inline asm
	fma.rn.f32 %f3325, %f16382, %f16383, %f3321;
	// end inline asm
	// begin inline asm
	fma.rn.f32 %f3329, %f16378, %f16383, %f3317;
	// end inline asm
	// begin inline asm
	fma.rn.f32 %f3333, %f16374, %f16379, %f3329;
	// end inline asm
	// begin inline asm
	fma.rn.f32 %f3337, %f16378, %f16379, %f3325;
	// end inline asm
	// begin inline asm
	fma.rn.f32 %f3341, %f16382, %f16383, %f3337;
	// end inline asm
	// begin inline asm
	fma.rn.f32 %f3345, %f16378, %f16383, %f3333;
	// end inline asm
	// begin inline asm
	fma.rn.f32 %f3349, %f16374, %f16379, %f3345;
	// end inline asm
	// begin inline asm
	fma.rn.f32 %f3353, %f16378, %f16379, %f3341;
	// end inline asm
	// begin inline asm
	fma.rn.f32 %f3357, %f16382, %f16383, %f3353;
	// end inline asm
	// begin inline asm
	fma.rn.f32 %f3361, %f16378, %f16383, %f3349;
	// end inline asm
	// begin inline asm
	fma.rn.f32 %f3365, %f16374, %f16379, %f3361;
	// end inline asm
	// begin inline asm
	fma.rn.f32 %f3369, %f16378, %f16379, %f3357;
	// end inline asm
	// begin inline asm
	fma.rn.f32 %f3373, %f16382, %f16383, %f3369;
	// end inline asm
	// begin inline asm
	fma.rn.f32 %f3377, %f16378, %f16383, %f3365;
	// end inline asm
	// begin inline asm
	fma.rn.f32 %f3381, %f16374, %f16379, %f3377;
	// end inline asm
	// begin inline asm
	fma.rn.f32 %f3385, %f16378, %f16379, %f3373;
	// end inline asm
	// begin inline asm
	fma.rn.f32 %f3389, %f16382, %f16383, %f3385;
	// end inline asm
	// begin inline asm
	fma.rn.f32 %f3393, %f16378, %f16383, %f3381;
	// end inline asm
	// begin inline asm
	fma.rn.f32 %f3397, %f16374, %f16379, %f3393;
	// end inline asm
	// begin inline asm
	fma.rn.f32 %f3401, %f16378, %f16379, %f3389;
	// end inline asm
	// begin inline asm
	fma.rn.f32 %f3405, %f16382, %f16383, %f3401;
	// end inline asm
	// begin inline asm
	fma.rn.f32 %f3409, %f16378, %f16383, %f3397;
	// end inline asm
	// begin inline asm
	fma.rn.f32 %f3413, %f16374, %f16379, %f3409;
	// end inline asm
	// begin inline asm
	fma.rn.f32 %f3417, %f16378, %f16379, %f3405;
	// end inline asm
	// begin inline asm
	fma.rn.f32 %f3421, %f16382, %f16383, %f3417;
	// end inline asm
	// begin inline asm
	fma.rn.f32 %f3425, %f16378, %f16383, %f3413;
	// end inline asm
	// begin inline asm
	fma.rn.f32 %f3429, %f16374, %f16379, %f3425;
	// end inline asm
	// begin inline asm
	fma.rn.f32 %f3433, %f16378, %f16379, %f3421;
	// end inline asm
	// begin inline asm
	fma.rn.f32 %f3437, %f16382, %f16383, %f3433;
	// end inline asm
	// begin inline asm
	fma.rn.f32 %f3441, %f16378, %f16383, %f3429;
	// end inline asm
	// begin inline asm
	fma.rn.f32 %f3445, %f16374, %f16379, %f3441;
	// end inline asm
	// begin inline asm
	fma.rn.f32 %f3449, %f16378, %f16379, %f3437;
	// end inline asm
	// begin inline asm
	fma.rn.f32 %f3453, %f16382, %f16383, %f3449;
	// end inline asm
	// begin inline asm
	fma.rn.f32 %f3457, %f16378, %f16383, %f3445;
	// end inline asm
	// begin inline asm
	fma.rn.f32 %f3461, %f16374, %f16379, %f3457;
	// end inline asm
	// begin inline asm
	fma.rn.f32 %f3465, %f16378, %f16379, %f3453;
	// end inline asm
	// begin inline asm
	fma.rn.f32 %f3469, %f16382, %f16383, %f3465;
	// end inline asm
	// begin inline asm
	fma.rn.f32 %f3473, %f16378, %f16383, %f3461;
	// end inline asm
	// begin inline asm
	fma.rn.f32 %f3477, %f16374, %f16379, %f3473;
	// end inline asm
	// begin inline asm
	fma.rn.f32 %f3481, %f16378, %f16379, %f3469;
	// end inline asm
	// begin inline asm
	fma.rn.f32 %f3485, %f16382, %f16383, %f3481;
	// end inline asm
	// begin inline asm
	fma.rn.f32 %f3489, %f16378, %f16383, %f3477;
	// end inline asm
	// begin inline asm
	fma.rn.f32 %f3493, %f16374, %f16379, %f3489;
	// end inline asm
	// begin inline asm
	fma.rn.f32 %f3497, %f16378, %f16379, %f3485;
	// end inline asm
	// begin inline asm
	fma.rn.f32 %f3501, %f16382, %f16383, %f3497;
	// end inline asm
	// begin inline asm
	fma.rn.f32 %f3505, %f16378, %f16383, %f3493;
	// end inline asm
	// begin inline asm
	fma.rn.f32 %f3509, %f16374, %f16379, %f3505;
	// end inline asm
	// begin inline asm
	fma.rn.f32 %f3513, %f16378, %f16379, %f3501;
	// end inline asm
	// begin inline asm
	fma.rn.f32 %f3517, %f16382, %f16383, %f3513;
	// end inline asm
	// begin inline asm
	fma.rn.f32 %f3521, %f16378, %f16383, %f3509;
	// end inline asm
	// begin inline asm
	fma.rn.f32 %f3525, %f16374, %f16379, %f3521;
	// end inline asm
	// begin inline asm
	fma.rn.f32 %f3529, %f16378, %f16379, %f3517;
	// end inline asm
	// begin inline asm
	fma.rn.f32 %f3533, %f16382, %f16383, %f3529;
	// end inline asm
	// begin inline asm
	fma.rn.f32 %f3537, %f16378, %f16383, %f3525;
	// end inline asm
	// begin inline asm
	fma.rn.f32 %f3541, %f16374, %f16379, %f3537;
	// end inline asm
	// begin inline asm
	fma.rn.f32 %f3545, %f16378, %f16379, %f3533;
	// end inline asm
	// begin inline asm
	fma.rn.f32 %f3549, %f16382, %f16383, %f3545;
	// end inline asm
	// begin inline asm
	fma.rn.f32 %f3553, %f16378, %f16383, %f3541;
	// end inline asm
	// begin inline asm
	fma.rn.f32 %f3557, %f16374, %f16379, %f3553;
	// end inline asm
	// begin inline asm
	fma.rn.f32 %f3561, %f16378, %f16379, %f3549;
	// end inline asm
	// begin inline asm
	fma.rn.f32 %f3565, %f16382, %f16383, %f3561;
	// end inline asm
	// begin inline asm
	fma.rn.f32 %f3569, %f16378, %f16383, %f3557;
	// end inline asm
	// begin inline asm
	fma.rn.f32 %f3573, %f16374, %f16379, %f3569;
	// end inline asm
	// begin inline asm
	fma.rn.f32 %f3577, %f16378, %f16379, %f3565;
	// end inline asm
	// begin inline asm
	fma.rn.f32 %f3581, %f16382, %f16383, %f3577;
	// end inline asm
	// begin inline asm
	fma.rn.f32 %f3585, %f16378, %f16383, %f3573;
	// end inline asm
	// begin inline asm
	fma.rn.f32 %f3589, %f16374, %f16379, %f3585;
	// end inline asm
	// begin inline asm
	fma.rn.f32 %f3593, %f16378, %f16379, %f3581;
	// end inline asm
	// begin inline asm
	fma.rn.f32 %f3597, %f16382, %f16383, %f3593;
	// end inline asm
	// begin inline asm
	fma.rn.f32 %f3601, %f16378, %f16383, %f3589;
	// end inline asm
	// begin inline asm
	fma.rn.f32 %f3605, %f16374, %f16379, %f3601;
	// end inline asm
	// begin inline asm
	fma.rn.f32 %f3609, %f16378, %f16379, %f3597;
	// end inline asm
	// begin inline asm
	fma.rn.f32 %f3613, %f16382, %f16383, %f3609;
	// end inline asm
	// begin inline asm
	fma.rn.f32 %f3617, %f16378, %f16383, %f3605;
	// end inline asm
	// begin inline asm
	fma.rn.f32 %f3621, %f16374, %f16379, %f3617;
	// end inline asm
	// begin inline asm
	fma.rn.f32 %f3625, %f16378, %f16379, %f3613;
	// end inline asm
	// begin inline asm
	fma.rn.f32 %f3629, %f16382, %f16383, %f3625;
	// end inline asm
	// begin inline asm
	fma.rn.f32 %f3633, %f16378, %f16383, %f3621;
	// end inline asm
	// begin inline asm
	fma.rn.f32 %f3637, %f16374, %f16379, %f3633;
	// end inline asm
	// begin inline asm
	fma.rn.f32 %f3641, %f16378, %f16379, %f3629;
	// end inline asm
	// begin inline asm
	fma.rn.f32 %f3645, %f16382, %f16383, %f3641;
	// end inline asm
	// begin inline asm
	fma.rn.f32 %f3649, %f16378, %f16383, %f3637;
	// end inline asm
	// begin inline asm
	fma.rn.f32 %f3653, %f16374, %f16379, %f3649;
	// end inline asm
	// begin inline asm
	fma.rn.f32 %f3657, %f16378, %f16379, %f3645;
	// end inline asm
	// begin inline asm
	fma.rn.f32 %f3661, %f16382, %f16383, %f3657;
	// end inline asm
	// begin inline asm
	fma.rn.f32 %f3665, %f16378, %f16383, %f3653;
	// end inline asm
	// begin inline asm
	fma.rn.f32 %f3669, %f16374, %f16379, %f3665;
	// end inline asm
	// begin inline asm
	fma.rn.f32 %f3673, %f16378, %f16379, %f3661;
	// end inline asm
	// begin inline asm
	fma.rn.f32 %f3677, %f16382, %f16383, %f3673;
	// end inline asm
	// begin inline asm
	fma.rn.f32 %f3681, %f16378, %f16383, %f3669;
	// end inline asm
	// begin inline asm
	fma.rn.f32 %f3685, %f16374, %f16379, %f3681;
	// end inline asm
	// begin inline asm
	fma.rn.f32 %f3689, %f16378, %f16379, %f3677;
	// end inline asm
	// begin inline asm
	fma.rn.f32 %f3693, %f16382, %f16383, %f3689;
	// end inline asm
	// begin inline asm
	fma.rn.f32 %f3697, %f16378, %f16383, %f3685;
	// end inline asm
	// begin inline asm
	fma.rn.f32 %f3701, %f16374, %f16379, %f3697;
	// end inline asm
	// begin inline asm
	fma.rn.f32 %f3705, %f16378, %f16379, %f3693;
	// end inline asm
	// begin inline asm
	fma.rn.f32 %f3709, %f16382, %f16383, %f3705;
	// end inline asm
	// begin inline asm
	fma.rn.f32 %f3713, %f16378, %f16383, %f3701;
	// end inline asm
	// begin inline asm
	fma.rn.f32 %f3717, %f16374, %f16379, %f3713;
	// end inline asm
	// begin inline asm
	fma.rn.f32 %f3721, %f16378, %f16379, %f3709;
	// end inline asm
	// begin inline asm
	fma.rn.f32 %f3725, %f16382, %f16383, %f3721;
	// end inline asm
	// begin inline asm
	fma.rn.f32 %f3729, %f16378, %f16383, %f3717;
	// end inline asm
	// begin inline asm
	fma.rn.f32 %f3733, %f16374, %f16379, %f3729;
	// end inline asm
	// begin inline asm
	fma.rn.f32 %f3737, %f16378, %f16379, %f3725;
	// end inline asm
	// begin inline asm
	fma.rn.f32 %f3741, %f16382, %f16383, %f3737;
	// end inline asm
	// begin inline asm
	fma.rn.f32 %f3745, %f16378, %f16383, %f3733;
	// end inline asm
	// begin inline asm
	fma.rn.f32 %f3749, %f16374, %f16379, %f3745;
	// end inline asm
	// begin inline asm
	fma.rn.f32 %f3753, %f16378, %f16379, %f3741;
	// end inline asm
	// begin inline asm
	fma.rn.f32 %f3757, %f16382, %f16383, %f3753;
	// end inline asm
	// begin inline asm
	fma.rn.f32 %f3761, %f16378, %f16383, %f3749;
	// end inline asm
	// begin inline asm
	fma.rn.f32 %f3765, %f16374, %f16379, %f3761;
	// end inline asm
	// begin inline asm
	fma.rn.f32 %f3769, %f16378, %f16379, %f3757;
	// end inline asm
	// begin inline asm
	fma.rn.f32 %f3773, %f16382, %f16383, %f3769;
	// end inline asm
	// begin inline asm
	fma.rn.f32 %f3777, %f16378, %f16383, %f3765;
	// end inline asm
	// begin inline asm
	fma.rn.f32 %f3781, %f16374, %f16379, %f3777;
	// end inline asm
	// begin inline asm
	fma.rn.f32 %f3785, %f16378, %f16379, %f3773;
	// end inline asm
	// begin inline asm
	fma.rn.f32 %f3789, %f16382, %f16383, %f3785;
	// end inline asm
	// begin inline asm
	fma.rn.f32 %f3793, %f16378, %f16383, %f3781;
	// end inline asm
	// begin inline asm
	fma.rn.f32 %f3797, %f16374, %f16379, %f3793;
	// end inline asm
	// begin inline asm
	fma.rn.f32 %f3801, %f16378, %f16379, %f3789;
	// end inline asm
	// begin inline asm
	fma.rn.f32 %f3805, %f16382, %f16383, %f3801;
	// end inline asm
	// begin inline asm
	fma.rn.f32 %f3809, %f16378, %f16383, %f3797;
	// end inline asm
	// begin inline asm
	fma.rn.f32 %f3813, %f16374, %f16379, %f3809;
	// end inline asm
	// begin inline asm
	fma.rn.f32 %f3817, %f16378, %f16379, %f3805;
	// end inline asm
	// begin inline asm
	fma.rn.f32 %f3821, %f16382, %f16383, %f3817;
	// end inline asm
	// begin inline asm
	fma.rn.f32 %f3825, %f16378, %f16383, %f3813;
	// end inline asm
	// begin inline asm
	fma.rn.f32 %f3829, %f16374, %f16379, %f3825;
	// end inline asm
	// begin inline asm
	fma.rn.f32 %f3833, %f16378, %f16379, %f3821;
	// end inline asm
	// begin inline asm
	fma.rn.f32 %f3837, %f16382, %f16383, %f3833;
	// end inline asm
	// begin inline asm
	fma.rn.f32 %f3841, %f16378, %f16383, %f3829;
	// end inline asm
	// begin inline asm
	fma.rn.f32 %f3845, %f16374, %f16379, %f3841;
	// end inline asm
	// begin inline asm
	fma.rn.f32 %f3849, %f16378, %f16379, %f3837;
	// end inline asm
	// begin inline asm
	fma.rn.f32 %f3853, %f16382, %f16383, %f3849;
	// end inline asm
	// begin inline asm
	fma.rn.f32 %f3857, %f16378, %f16383, %f3845;
	// end inline asm
	// begin inline asm
	fma.rn.f32 %f3861, %f16374, %f16379, %f3857;
	// end inline asm
	// begin inline asm
	fma.rn.f32 %f3865, %f16378, %f16379, %f3853;
	// end inline asm
	// begin inline asm
	fma.rn.f32 %f3869, %f16382, %f16383, %f3865;
	// end inline asm
	// begin inline asm
	fma.rn.f32 %f3873, %f16378, %f16383, %f3861;
	// end inline asm
	// begin inline asm
	fma.rn.f32 %f3877, %f16374, %f16379, %f3873;
	// end inline asm
	// begin inline asm
	fma.rn.f32 %f3881, %f16378, %f16379, %f3869;
	// end inline asm
	// begin inline asm
	fma.rn.f32 %f3885, %f16382, %f16383, %f3881;
	// end inline asm
	// begin inline asm
	fma.rn.f32 %f3889, %f16378, %f16383, %f3877;
	// end inline asm
	// begin inline asm
	fma.rn.f32 %f3893, %f16374, %f16379, %f3889;
	// end inline asm
	// begin inline asm
	fma.rn.f32 %f3897, %f16378, %f16379, %f3885;
	// end inline asm
	// begin inline asm
	fma.rn.f32 %f3901, %f16382, %f16383, %f3897;
	// end inline asm
	// begin inline asm
	fma.rn.f32 %f3905, %f16378, %f16383, %f3893;
	// end inline asm
	// begin inline asm
	fma.rn.f32 %f3909, %f16374, %f16379, %f3905;
	// end inline asm
	// begin inline asm
	fma.rn.f32 %f3913, %f16378, %f16379, %f3901;
	// end inline asm
	// begin inline asm
	fma.rn.f32 %f3917, %f16382, %f16383, %f3913;
	// end inline asm
	// begin inline asm
	fma.rn.f32 %f3921, %f16378, %f16383, %f3909;
	// end inline asm
	// begin inline asm
	fma.rn.f32 %f3925, %f16374, %f16379, %f3921;
	// end inline asm
	// begin inline asm
	fma.rn.f32 %f3929, %f16378, %f16379, %f3917;
	// end inline asm
	// begin inline asm
	fma.rn.f32 %f3933, %f16382, %f16383, %f3929;
	// end inline asm
	// begin inline asm
	fma.rn.f32 %f3937, %f16378, %f16383, %f3925;
	// end inline asm
	// begin inline asm
	fma.rn.f32 %f3941, %f16374, %f16379, %f3937;
	// end inline asm
	// begin inline asm
	fma.rn.f32 %f3945, %f16378, %f16379, %f3933;
	// end inline asm
	// begin inline asm
	fma.rn.f32 %f3949, %f16382, %f16383, %f3945;
	// end inline asm
	// begin inline asm
	fma.rn.f32 %f3953, %f16378, %f16383, %f3941;
	// end inline asm
	// begin inline asm
	fma.rn.f32 %f3957, %f16374, %f16379, %f3953;
	// end inline asm
	// begin inline asm
	fma.rn.f32 %f3961, %f16378, %f16379, %f3949;
	// end inline asm
	// begin inline asm
	fma.rn.f32 %f3965, %f16382, %f16383, %f3961;
	// end inline asm
	// begin inline asm
	fma.rn.f32 %f3969, %f16378, %f16383, %f3957;
	// end inline asm
	// begin inline asm
	fma.rn.f32 %f3973, %f16374, %f16379, %f3969;
	// end inline asm
	// begin inline asm
	fma.rn.f32 %f3977, %f16378, %f16379, %f3965;
	// end inline asm
	// begin inline asm
	fma.rn.f32 %f3981, %f16382, %f16383, %f3977;
	// end inline asm
	// begin inline asm
	fma.rn.f32 %f3985, %f16378, %f16383, %f3973;
	// end inline asm
	// begin inline asm
	fma.rn.f32 %f3989, %f16374, %f16379, %f3985;
	// end inline asm
	// begin inline asm
	fma.rn.f32 %f3993, %f16378, %f16379, %f3981;
	// end inline asm
	// begin inline asm
	fma.rn.f32 %f3997, %f16382, %f16383, %f3993;
	// end inline asm
	// begin inline asm
	fma.rn.f32 %f4001, %f16378, %f16383, %f3989;
	// end inline asm
	// begin inline asm
	fma.rn.f32 %f4005, %f16374, %f16379, %f4001;
	// end inline asm
	// begin inline asm
	fma.rn.f32 %f4009, %f16378, %f16379, %f3997;
	// end inline asm
	// begin inline asm
	fma.rn.f32 %f4013, %f16382, %f16383, %f4009;
	// end inline asm
	// begin inline asm
	fma.rn.f32 %f4017, %f16378, %f16383, %f4005;
	// end inline asm
	// begin inline asm
	fma.rn.f32 %f4021, %f16374, %f16379, %f4017;
	// end inline asm
	// begin inline asm
	fma.rn.f32 %f4025, %f16378, %f16379, %f4013;
	// end inline asm
	// begin inline asm
	fma.rn.f32 %f4029, %f16382, %f16383, %f4025;
	// end inline asm
	// begin inline asm
	fma.rn.f32 %f4033, %f16378, %f16383, %f4021;
	// end inline asm
	// begin inline asm
	fma.rn.f32 %f4037, %f16374, %f16379, %f4033;
	// end inline asm
	// begin inline asm
	fma.rn.f32 %f4041, %f16378, %f16379, %f4029;
	// end inline asm
	// begin inline asm
	fma.rn.f32 %f4045, %f16382, %f16383, %f4041;
	// end inline asm
	// begin inline asm
	fma.rn.f32 %f4049, %f16378, %f16383, %f4037;
	// end inline asm
	// begin inline asm
	fma.rn.f32 %f4053, %f16374, %f16379, %f4049;
	// end inline asm
	// begin inline asm
	fma.rn.f32 %f4057, %f16378, %f16379, %f4045;
	// end inline asm
	// begin inline asm
	fma.rn.f32 %f4061, %f16382, %f16383, %f4057;
	// end inline asm
	// begin inline asm
	fma.rn.f32 %f4065, %f16378, %f16383, %f4053;
	// end inline asm
	// begin inline asm
	fma.rn.f32 %f4069, %f16374, %f16379, %f4065;
	// end inline asm
	// begin inline asm
	fma.rn.f32 %f4073, %f16378, %f16379, %f4061;
	// end inline asm
	// begin inline asm
	fma.rn.f32 %f4077, %f16382, %f16383, %f4073;
	// end inline asm
	// begin inline asm
	fma.rn.f32 %f4081, %f16378, %f16383, %f4069;
	// end inline asm
	// begin inline asm
	fma.rn.f32 %f4085, %f16374, %f16379, %f4081;
	// end inline asm
	// begin inline asm
	fma.rn.f32 %f4089, %f16378, %f16379, %f4077;
	// end inline asm
	// begin inline asm
	fma.rn.f32 %f4093, %f16382, %f16383, %f4089;
	// end inline asm
	// begin inline asm
	fma.rn.f32 %f4097, %f16378, %f16383, %f4085;
	// end inline asm
	// begin inline asm
	fma.rn.f32 %f4101, %f16374, %f16379, %f4097;
	// end inline asm
	// begin inline asm
	fma.rn.f32 %f4105, %f16378, %f16379, %f4093;
	// end inline asm
	// begin inline asm
	fma.rn.f32 %f4109, %f16382, %f16383, %f4105;
	// end inline asm
	// begin inline asm
	fma.rn.f32 %f4113, %f16378, %f16383, %f4101;
	// end inline asm
	// begin inline asm
	fma.rn.f32 %f4117, %f16374, %f16379, %f4113;
	// end inline asm
	// begin inline asm
	fma.rn.f32 %f4121, %f16378, %f16379, %f4109;
	// end inline asm
	// begin inline asm
	fma.rn.f32 %f4125, %f16382, %f16383, %f4121;
	// end inline asm
	// begin inline asm
	fma.rn.f32 %f4129, %f16378, %f16383, %f4117;
	// end inline asm
	// begin inline asm
	fma.rn.f32 %f4133, %f16374, %f16379, %f4129;
	// end inline asm
	// begin inline asm
	fma.rn.f32 %f4137, %f16378, %f16379, %f4125;
	// end inline asm
	// begin inline asm
	fma.rn.f32 %f4141, %f16382, %f16383, %f4137;
	// end inline asm
	// begin inline asm
	fma.rn.f32 %f4145, %f16378, %f16383, %f4133;
	// end inline asm
	// begin inline asm
	fma.rn.f32 %f4149, %f16374, %f16379, %f4145;
	// end inline asm
	// begin inline asm
	fma.rn.f32 %f4153, %f16378, %f16379, %f4141;
	// end inline asm
	// begin inline asm
	fma.rn.f32 %f4157, %f16382, %f16383, %f4153;
	// end inline asm
	// begin inline asm
	fma.rn.f32 %f4161, %f16378, %f16383, %f4149;
	// end inline asm
	// begin inline asm
	fma.rn.f32 %f4165, %f16374, %f16379, %f4161;
	// end inline asm
	// begin inline asm
	fma.rn.f32 %f4169, %f16378, %f16379, %f4157;
	// end inline asm
	// begin inline asm
	fma.rn.f32 %f4173, %f16382, %f16383, %f4169;
	// end inline asm
	// begin inline asm
	fma.rn.f32 %f4177, %f16378, %f16383, %f4165;
	// end inline asm
	// begin inline asm
	fma.rn.f32 %f4181, %f16374, %f16379, %f4177;
	// end inline asm
	// begin inline asm
	fma.rn.f32 %f4185, %f16378, %f16379, %f4173;
	// end inline asm
	// begin inline asm
	fma.rn.f32 %f4189, %f16382, %f16383, %f4185;
	// end inline asm
	// begin inline asm
	fma.rn.f32 %f4193, %f16378, %f16383, %f4181;
	// end inline asm
	// begin inline asm
	fma.rn.f32 %f4197, %f16374, %f16379, %f4193;
	// end inline asm
	// begin inline asm
	fma.rn.f32 %f4201, %f16378, %f16379, %f4189;
	// end inline asm
	// begin inline asm
	fma.rn.f32 %f4205, %f16382, %f16383, %f4201;
	// end inline asm
	// begin inline asm
	fma.rn.f32 %f4209, %f16378, %f16383, %f4197;
	// end inline asm
	// begin inline asm
	fma.rn.f32 %f4213, %f16374, %f16379, %f4209;
	// end inline asm
	// begin inline asm
	fma.rn.f32 %f4217, %f16378, %f16379, %f4205;
	// end inline asm
	// begin inline asm
	fma.rn.f32 %f4221, %f16382, %f16383, %f4217;
	// end inline asm
	// begin inline asm
	fma.rn.f32 %f4225, %f16378, %f16383, %f4213;
	// end inline asm
	// begin inline asm
	fma.rn.f32 %f4229, %f16374, %f16379, %f4225;
	// end inline asm
	// begin inline asm
	fma.rn.f32 %f4233, %f16378, %f16379, %f4221;
	// end inline asm
	// begin inline asm
	fma.rn.f32 %f4237, %f16382, %f16383, %f4233;
	// end inline asm
	// begin inline asm
	fma.rn.f32 %f4241, %f16378, %f16383, %f4229;
	// end inline asm
	// begin inline asm
	fma.rn.f32 %f4245, %f16374, %f16379, %f4241;
	// end inline asm
	// begin inline asm
	fma.rn.f32 %f4249, %f16378, %f16379, %f4237;
	// end inline asm
	// begin inline asm
	fma.rn.f32 %f4253, %f16382, %f16383, %f4249;
	// end inline asm
	// begin inline asm
	fma.rn.f32 %f4257, %f16378, %f16383, %f4245;
	// end inline asm
	// begin inline asm
	fma.rn.f32 %f4261, %f16374, %f16379, %f4257;
	// end inline asm
	// begin inline asm
	fma.rn.f32 %f4265, %f16378, %f16379, %f4253;
	// end inline asm
	// begin inline asm
	fma.rn.f32 %f4269, %f16382, %f16383, %f4265;
	// end inline asm
	// begin inline asm
	fma.rn.f32 %f4273, %f16378, %f16383, %f4261;
	// end inline asm
	// begin inline asm
	fma.rn.f32 %f4277, %f16374, %f16379, %f4273;
	// end inline asm
	// begin inline asm
	fma.rn.f32 %f4281, %f16378, %f16379, %f4269;
	// end inline asm
	// begin inline asm
	fma.rn.f32 %f4285, %f16382, %f16383, %f4281;
	// end inline asm
	// begin inline asm
	fma.rn.f32 %f4289, %f16378, %f16383, %f4277;
	// end inline asm
	// begin inline asm
	fma.rn.f32 %f4293, %f16374, %f16379, %f4289;
	// end inline asm
	// begin inline asm
	fma.rn.f32 %f4297, %f16378, %f16379, %f4285;
	// end inline asm
	// begin inline asm
	fma.rn.f32 %f4301, %f16382, %f16383, %f4297;
	// end inline asm
	// begin inline asm
	fma.rn.f32 %f4305, %f16378, %f16383, %f4293;
	// end inline asm
	// begin inline asm
	fma.rn.f32 %f4309, %f16374, %f16379, %f4305;
	// end inline asm
	// begin inline asm
	fma.rn.f32 %f4313, %f16378, %f16379, %f4301;
	// end inline asm
	// begin inline asm
	fma.rn.f32 %f4317, %f16382, %f16383, %f4313;
	// end inline asm
	// begin inline asm
	fma.rn.f32 %f4321, %f16378, %f16383, %f4309;
	// end inline asm
	// begin inline asm
	fma.rn.f32 %f4325, %f16374, %f16379, %f4321;
	// end inline asm
	// begin inline asm
	fma.rn.f32 %f4329, %f16378, %f16379, %f4317;
	// end inline asm
	// begin inline asm
	fma.rn.f32 %f4333, %f16382, %f16383, %f4329;
	// end inline asm
	// begin inline asm
	fma.rn.f32 %f4337, %f16378, %f16383, %f4325;
	// end inline asm
	// begin inline asm
	fma.rn.f32 %f4341, %f16374, %f16379, %f4337;
	// end inline asm
	// begin inline asm
	fma.rn.f32 %f4345, %f16378, %f16379, %f4333;
	// end inline asm
	// begin inline asm
	fma.rn.f32 %f4349, %f16382, %f16383, %f4345;
	// end inline asm
	// begin inline asm
	fma.rn.f32 %f4353, %f16378, %f16383, %f4341;
	// end inline asm
	// begin inline asm
	fma.rn.f32 %f4357, %f16374, %f16379, %f4353;
	// end inline asm
	// begin inline asm
	fma.rn.f32 %f4361, %f16378, %f16379, %f4349;
	// end inline asm
	// begin inline asm
	fma.rn.f32 %f4365, %f16382, %f16383, %f4361;
	// end inline asm
	// begin inline asm
	fma.rn.f32 %f4369, %f16378, %f16383, %f4357;
	// end inline asm
	// begin inline asm
	fma.rn.f32 %f4373, %f16374, %f16379, %f4369;
	// end inline asm
	// begin inline asm
	fma.rn.f32 %f4377, %f16378, %f16379, %f4365;
	// end inline asm
	// begin inline asm
	fma.rn.f32 %f4381, %f16382, %f16383, %f4377;
	// end inline asm
	// begin inline asm
	fma.rn.f32 %f4385, %f16378, %f16383, %f4373;
	// end inline asm
	// begin inline asm
	fma.rn.f32 %f4389, %f16374, %f16379, %f4385;
	// end inline asm
	// begin inline asm
	fma.rn.f32 %f4393, %f16378, %f16379, %f4381;
	// end inline asm
	// begin inline asm
	fma.rn.f32 %f4397, %f16382, %f16383, %f4393;
	// end inline asm
	// begin inline asm
	fma.rn.f32 %f4401, %f16378, %f16383, %f4389;
	// end inline asm
	// begin inline asm
	fma.rn.f32 %f4405, %f16374, %f16379, %f4401;
	// end inline asm
	// begin inline asm
	fma.rn.f32 %f4409, %f16378, %f16379, %f4397;
	// end inline asm
	// begin inline asm
	fma.rn.f32 %f4413, %f16382, %f16383, %f4409;
	// end inline asm
	// begin inline asm
	fma.rn.f32 %f4417, %f16378, %f16383, %f4405;
	// end inline asm
	// begin inline asm
	fma.rn.f32 %f4421, %f16374, %f16379, %f4417;
	// end inline asm
	// begin inline asm
	fma.rn.f32 %f4425, %f16378, %f16379, %f4413;
	// end inline asm
	// begin inline asm
	fma.rn.f32 %f4429, %f16382, %f16383, %f4425;
	// end inline asm
	// begin inline asm
	fma.rn.f32 %f4433, %f16378, %f16383, %f4421;
	// end inline asm
	// begin inline asm
	fma.rn.f32 %f4437, %f16374, %f16379, %f4433;
	// end inline asm
	// begin inline asm
	fma.rn.f32 %f4441, %f16378, %f16379, %f4429;
	// end inline asm
	// begin inline asm
	fma.rn.f32 %f4445, %f16382, %f16383, %f4441;
	// end inline asm
	// begin inline asm
	fma.rn.f32 %f4449, %f16378, %f16383, %f4437;
	// end inline asm
	// begin inline asm
	fma.rn.f32 %f4453, %f16374, %f16379, %f4449;
	// end inline asm
	// begin inline asm
	fma.rn.f32 %f4457, %f16378, %f16379, %f4445;
	// end inline asm
	// begin inline asm
	fma.rn.f32 %f4461, %f16382, %f16383, %f4457;
	// end inline asm
	// begin inline asm
	fma.rn.f32 %f4465, %f16378, %f16383, %f4453;
	// end inline asm
	// begin inline asm
	fma.rn.f32 %f4469, %f16374, %f16379, %f4465;
	// end inline asm
	// begin inline asm
	fma.rn.f32 %f4473, %f16378, %f16379, %f4461;
	// end inline asm
	// begin inline asm
	fma.rn.f32 %f4477, %f16382, %f16383, %f4473;
	// end inline asm
	// begin inline asm
	fma.rn.f32 %f4481, %f16378, %f16383, %f4469;
	// end inline asm
	// begin inline asm
	fma.rn.f32 %f4485, %f16374, %f16379, %f4481;
	// end inline asm
	// begin inline asm
	fma.rn.f32 %f4489, %f16378, %f16379, %f4477;
	// end inline asm
	// begin inline asm
	fma.rn.f32 %f4493, %f16382, %f16383, %f4489;
	// end inline asm
	// begin inline asm
	fma.rn.f32 %f4497, %f16378, %f16383, %f4485;
	// end inline asm
	// begin inline asm
	fma.rn.f32 %f4501, %f16374, %f16379, %f4497;
	// end inline asm
	// begin inline asm
	fma.rn.f32 %f4505, %f16378, %f16379, %f4493;
	// end inline asm
	// begin inline asm
	fma.rn.f32 %f4509, %f16382, %f16383, %f4505;
	// end inline asm
	// begin inline asm
	fma.rn.f32 %f4513, %f16378, %f16383, %f4501;
	// end inline asm
	// begin inline asm
	fma.rn.f32 %f4517, %f16374, %f16379, %f4513;
	// end inline asm
	// begin inline asm
	fma.rn.f32 %f4521, %f16378, %f16379, %f4509;
	// end inline asm
	// begin inline asm
	fma.rn.f32 %f4525, %f16382, %f16383, %f4521;
	// end inline asm
	// begin inline asm
	fma.rn.f32 %f4529, %f16378, %f16383, %f4517;
	// end inline asm
	// begin inline asm
	fma.rn.f32 %f4533, %f16374, %f16379, %f4529;
	// end inline asm
	// begin inline asm
	fma.rn.f32 %f4537, %f16378, %f16379, %f4525;
	// end inline asm
	// begin inline asm
	fma.rn.f32 %f4541, %f16382, %f16383, %f4537;
	// end inline asm
	// begin inline asm
	fma.rn.f32 %f4545, %f16378, %f16383, %f4533;
	// end inline asm
	// begin inline asm
	fma.rn.f32 %f4549, %f16374, %f16379, %f4545;
	// end inline asm
	// begin inline asm
	fma.rn.f32 %f4553, %f16378, %f16379, %f4541;
	// end inline asm
	// begin inline asm
	fma.rn.f32 %f4557, %f16382, %f16383, %f4553;
	// end inline asm
	// begin inline asm
	fma.rn.f32 %f4561, %f16378, %f16383, %f4549;
	// end inline asm
	// begin inline asm
	fma.rn.f32 %f4565, %f16374, %f16379, %f4561;
	// end inline asm
	// begin inline asm
	fma.rn.f32 %f4569, %f16378, %f16379, %f4557;
	// end inline asm
	// begin inline asm
	fma.rn.f32 %f4573, %f16382, %f16383, %f4569;
	// end inline asm
	// begin inline asm
	fma.rn.f32 %f4577, %f16378, %f16383, %f4565;
	// end inline asm
	// begin inline asm
	fma.rn.f32 %f4581, %f16374, %f16379, %f4577;
	// end inline asm
	// begin inline asm
	fma.rn.f32 %f4585, %f16378, %f16379, %f4573;
	// end inline asm
	// begin inline asm
	fma.rn.f32 %f4589, %f16382, %f16383, %f4585;
	// end inline asm
	// begin inline asm
	fma.rn.f32 %f4593, %f16378, %f16383, %f4581;
	// end inline asm
	// begin inline asm
	fma.rn.f32 %f4597, %f16374, %f16379, %f4593;
	// end inline asm
	// begin inline asm
	fma.rn.f32 %f4601, %f16378, %f16379, %f4589;
	// end inline asm
	// begin inline asm
	fma.rn.f32 %f4605, %f16382, %f16383, %f4601;
	// end inline asm
	// begin inline asm
	fma.rn.f32 %f4609, %f16378, %f16383, %f4597;
	// end inline asm
	// begin inline asm
	fma.rn.f32 %f4613, %f16374, %f16379, %f4609;
	// end inline asm
	// begin inline asm
	fma.rn.f32 %f4617, %f16378, %f16379, %f4605;
	// end inline asm
	// begin inline asm
	fma.rn.f32 %f4621, %f16382, %f16383, %f4617;
	// end inline asm
	// begin inline asm
	fma.rn.f32 %f4625, %f16378, %f16383, %f4613;
	// end inline asm
	// begin inline asm
	fma.rn.f32 %f4629, %f16374, %f16379, %f4625;
	// end inline asm
	// begin inline asm
	fma.rn.f32 %f4633, %f16378, %f16379, %f4621;
	// end inline asm
	// begin inline asm
	fma.rn.f32 %f4637, %f16382, %f16383, %f4633;
	// end inline asm
	// begin inline asm
	fma.rn.f32 %f4641, %f16378, %f16383, %f4629;
	// end inline asm
	// begin inline asm
	fma.rn.f32 %f4645, %f16374, %f16379, %f4641;
	// end inline asm
	// begin inline asm
	fma.rn.f32 %f4649, %f16378, %f16379, %f4637;
	// end inline asm
	// begin inline asm
	fma.rn.f32 %f4653, %f16382, %f16383, %f4649;
	// end inline asm
	// begin inline asm
	fma.rn.f32 %f4657, %f16378, %f16383, %f4645;
	// end inline asm
	// begin inline asm
	fma.rn.f32 %f4661, %f16374, %f16379, %f4657;
	// end inline asm
	// begin inline asm
	fma.rn.f32 %f4665, %f16378, %f16379, %f4653;
	// end inline asm
	// begin inline asm
	fma.rn.f32 %f4669, %f16382, %f16383, %f4665;
	// end inline asm
	// begin inline asm
	fma.rn.f32 %f4673, %f16378, %f16383, %f4661;
	// end inline asm
	// begin inline asm
	fma.rn.f32 %f4677, %f16374, %f16379, %f4673;
	// end inline asm
	// begin inline asm
	fma.rn.f32 %f4681, %f16378, %f16379, %f4669;
	// end inline asm
	// begin inline asm
	fma.rn.f32 %f4685, %f16382, %f16383, %f4681;
	// end inline asm
	// begin inline asm
	fma.rn.f32 %f4689, %f16378, %f16383, %f4677;
	// end inline asm
	// begin inline asm
	fma.rn.f32 %f4693, %f16374, %f16379, %f4689;
	// end inline asm
	// begin inline asm
	fma.rn.f32 %f4697, %f16378, %f16379, %f4685;
	// end inline asm
	// begin inline asm
	fma.rn.f32 %f4701, %f16382, %f16383, %f4697;
	// end inline asm
	// begin inline asm
	fma.rn.f32 %f4705, %f16378, %f16383, %f4693;
	// end inline asm
	// begin inline asm
	fma.rn.f32 %f4709, %f16374, %f16379, %f4705;
	// end inline asm
	// begin inline asm
	fma.rn.f32 %f4713, %f16378, %f16379, %f4701;
	// end inline asm
	// begin inline asm
	fma.rn.f32 %f4717, %f16382, %f16383, %f4713;
	// end inline asm
	// begin inline asm
	fma.rn.f32 %f4721, %f16378, %f16383, %f4709;
	// end inline asm
	// begin inline asm
	fma.rn.f32 %f4725, %f16374, %f16379, %f4721;
	// end inline asm
	// begin inline asm
	fma.rn.f32 %f4729, %f16378, %f16379, %f4717;
	// end inline asm
	// begin inline asm
	fma.rn.f32 %f4733, %f16382, %f16383, %f4729;
	// end inline asm
	// begin inline asm
	fma.rn.f32 %f4737, %f16378, %f16383, %f4725;
	// end inline asm
	// begin inline asm
	fma.rn.f32 %f4741, %f16374, %f16379, %f4737;
	// end inline asm
	// begin inline asm
	fma.rn.f32 %f4745, %f16378, %f16379, %f4733;
	// end inline asm
	// begin inline asm
	fma.rn.f32 %f4749, %f16382, %f16383, %f4745;
	// end inline asm
	// begin inline asm
	fma.rn.f32 %f4753, %f16378, %f16383, %f4741;
	// end inline asm
	// begin inline asm
	fma.rn.f32 %f4757, %f16374, %f16379, %f4753;
	// end inline asm
	// begin inline asm
	fma.rn.f32 %f4761, %f16378, %f16379, %f4749;
	// end inline asm
	// begin inline asm
	fma.rn.f32 %f4765, %f16382, %f16383, %f4761;
	// end inline asm
	// begin inline asm
	fma.rn.f32 %f4769, %f16378, %f16383, %f4757;
	// end inline asm
	// begin inline asm
	fma.rn.f32 %f4773, %f16374, %f16379, %f4769;
	// end inline asm
	// begin inline asm
	fma.rn.f32 %f4777, %f16378, %f16379, %f4765;
	// end inline asm
	// begin inline asm
	fma.rn.f32 %f4781, %f16382, %f16383, %f4777;
	// end inline asm
	// begin inline asm
	fma.rn.f32 %f4785, %f16378, %f16383, %f4773;
	// end inline asm
	// begin inline asm
	fma.rn.f32 %f4789, %f16374, %f16379, %f4785;
	// end inline asm
	// begin inline asm
	fma.rn.f32 %f4793, %f16378, %f16379, %f4781;
	// end inline asm
	// begin inline asm
	fma.rn.f32 %f4797, %f16382, %f16383, %f4793;
	// end inline asm
	// begin inline asm
	fma.rn.f32 %f4801, %f16378, %f16383, %f4789;
	// end inline asm
	// begin inline asm
	fma.rn.f32 %f4805, %f16374, %f16379, %f4801;
	// end inline asm
	// begin inline asm
	fma.rn.f32 %f4809, %f16378, %f16379, %f4797;
	// end inline asm
	// begin inline asm
	fma.rn.f32 %f4813, %f16382, %f16383, %f4809;
	// end inline asm
	// begin inline asm
	fma.rn.f32 %f4817, %f16378, %f16383, %f4805;
	// end inline asm
	// begin inline asm
	fma.rn.f32 %f4821, %f16374, %f16379, %f4817;
	// end inline asm
	// begin inline asm
	fma.rn.f32 %f4825, %f16378, %f16379, %f4813;
	// end inline asm
	// begin inline asm
	fma.rn.f32 %f4829, %f16382, %f16383, %f4825;
	// end inline asm
	// begin inline asm
	fma.rn.f32 %f4833, %f16378, %f16383, %f4821;
	// end inline asm
	// begin inline asm
	fma.rn.f32 %f4837, %f16374, %f16379, %f4833;
	// end inline asm
	// begin inline asm
	fma.rn.f32 %f4841, %f16378, %f16379, %f4829;
	// end inline asm
	// begin inline asm
	fma.rn.f32 %f4845, %f16382, %f16383, %f4841;
	// end inline asm
	// begin inline asm
	fma.rn.f32 %f4849, %f16378, %f16383, %f4837;
	// end inline asm
	// begin inline asm
	fma.rn.f32 %f4853, %f16374, %f16379, %f4849;
	// end inline asm
	// begin inline asm
	fma.rn.f32 %f4857, %f16378, %f16379, %f4845;
	// end inline asm
	// begin inline asm
	fma.rn.f32 %f4861, %f16382, %f16383, %f4857;
	// end inline asm
	// begin inline asm
	fma.rn.f32 %f4865, %f16378, %f16383, %f4853;
	// end inline asm
	// begin inline asm
	fma.rn.f32 %f4869, %f16374, %f16379, %f4865;
	// end inline asm
	// begin inline asm
	fma.rn.f32 %f4873, %f16378, %f16379, %f4861;
	// end inline asm
	// begin inline asm
	fma.rn.f32 %f4877, %f16382, %f16383, %f4873;
	// end inline asm
	// begin inline asm
	fma.rn.f32 %f4881, %f16378, %f16383, %f4869;
	// end inline asm
	// begin inline asm
	fma.rn.f32 %f4885, %f16374, %f16379, %f4881;
	// end inline asm
	// begin inline asm
	fma.rn.f32 %f4889, %f16378, %f16379, %f4877;
	// end inline asm
	// begin inline asm
	fma.rn.f32 %f4893, %f16382, %f16383, %f4889;
	// end inline asm
	// begin inline asm
	fma.rn.f32 %f4897, %f16378, %f16383, %f4885;
	// end inline asm
	// begin inline asm
	fma.rn.f32 %f4901, %f16374, %f16379, %f4897;
	// end inline asm
	// begin inline asm
	fma.rn.f32 %f4905, %f16378, %f16379, %f4893;
	// end inline asm
	// begin inline asm
	fma.rn.f32 %f4909, %f16382, %f16383, %f4905;
	// end inline asm
	// begin inline asm
	fma.rn.f32 %f4913, %f16378, %f16383, %f4901;
	// end inline asm
	// begin inline asm
	fma.rn.f32 %f4917, %f16374, %f16379, %f4913;
	// end inline asm
	// begin inline asm
	fma.rn.f32 %f4921, %f16378, %f16379, %f4909;
	// end inline asm
	// begin inline asm
	fma.rn.f32 %f4925, %f16382, %f16383, %f4921;
	// end inline asm
	// begin inline asm
	fma.rn.f32 %f4929, %f16378, %f16383, %f4917;
	// end inline asm
	// begin inline asm
	fma.rn.f32 %f4933, %f16374, %f16379, %f4929;
	// end inline asm
	// begin inline asm
	fma.rn.f32 %f4937, %f16378, %f16379, %f4925;
	// end inline asm
	// begin inline asm
	fma.rn.f32 %f4941, %f16382, %f16383, %f4937;
	// end inline asm
	// begin inline asm
	fma.rn.f32 %f4945, %f16378, %f16383, %f4933;
	// end inline asm
	// begin inline asm
	fma.rn.f32 %f4949, %f16374, %f16379, %f4945;
	// end inline asm
	// begin inline asm
	fma.rn.f32 %f4953, %f16378, %f16379, %f4941;
	// end inline asm
	// begin inline asm
	fma.rn.f32 %f4957, %f16382, %f16383, %f4953;
	// end inline asm
	// begin inline asm
	fma.rn.f32 %f4961, %f16378, %f16383, %f4949;
	// end inline asm
	// begin inline asm
	fma.rn.f32 %f4965, %f16374, %f16379, %f4961;
	// end inline asm
	// begin inline asm
	fma.rn.f32 %f4969, %f16378, %f16379, %f4957;
	// end inline asm
	// begin inline asm
	fma.rn.f32 %f4973, %f16382, %f16383, %f4969;
	// end inline asm
	// begin inline asm
	fma.rn.f32 %f4977, %f16378, %f16383, %f4965;
	// end inline asm
	// begin inline asm
	fma.rn.f32 %f4981, %f16374, %f16379, %f4977;
	// end inline asm
	// begin inline asm
	fma.rn.f32 %f4985, %f16378, %f16379, %f4973;
	// end inline asm
	// begin inline asm
	fma.rn.f32 %f4989, %f16382, %f16383, %f4985;
	// end inline asm
	// begin inline asm
	fma.rn.f32 %f4993, %f16378, %f16383, %f4981;
	// end inline asm
	// begin inline asm
	fma.rn.f32 %f4997, %f16374, %f16379, %f4993;
	// end inline asm
	// begin inline asm
	fma.rn.f32 %f5001, %f16378, %f16379, %f4989;
	// end inline asm
	// begin inline asm
	fma.rn.f32 %f5005, %f16382, %f16383, %f5001;
	// end inline asm
	// begin inline asm
	fma.rn.f32 %f5009, %f16378, %f16383, %f4997;
	// end inline asm
	// begin inline asm
	fma.rn.f32 %f5013, %f16374, %f16379, %f5009;
	// end inline asm
	// begin inline asm
	fma.rn.f32 %f5017, %f16378, %f16379, %f5005;
	// end inline asm
	// begin inline asm
	fma.rn.f32 %f5021, %f16382, %f16383, %f5017;
	// end inline asm
	// begin inline asm
	fma.rn.f32 %f5025, %f16378, %f16383, %f5013;
	// end inline asm
	// begin inline asm
	fma.rn.f32 %f5029, %f16374, %f16379, %f5025;
	// end inline asm
	// begin inline asm
	fma.rn.f32 %f5033, %f16378, %f16379, %f5021;
	// end inline asm
	// begin inline asm
	fma.rn.f32 %f5037, %f16382, %f16383, %f5033;
	// end inline asm
	// begin inline asm
	fma.rn.f32 %f5041, %f16378, %f16383, %f5029;
	// end inline asm
	// begin inline asm
	fma.rn.f32 %f5045, %f16374, %f16379, %f5041;
	// end inline asm
	// begin inline asm
	fma.rn.f32 %f5049, %f16378, %f16379, %f5037;
	// end inline asm
	// begin inline asm
	fma.rn.f32 %f5053, %f16382, %f16383, %f5049;
	// end inline asm
	// begin inline asm
	fma.rn.f32 %f5057, %f16378, %f16383, %f5045;
	// end inline asm
	// begin inline asm
	fma.rn.f32 %f5061, %f16374, %f16379, %f5057;
	// end inline asm
	// begin inline asm
	fma.rn.f32 %f5065, %f16378, %f16379, %f5053;
	// end inline asm
	// begin inline asm
	fma.rn.f32 %f5069, %f16382, %f16383, %f5065;
	// end inline asm
	// begin inline asm
	fma.rn.f32 %f5073, %f16378, %f16383, %f5061;
	// end inline asm
	// begin inline asm
	fma.rn.f32 %f5077, %f16374, %f16379, %f5073;
	// end inline asm
	// begin inline asm
	fma.rn.f32 %f5081, %f16378, %f16379, %f5069;
	// end inline asm
	// begin inline asm
	fma.rn.f32 %f5085, %f16382, %f16383, %f5081;
	// end inline asm
	// begin inline asm
	fma.rn.f32 %f5089, %f16378, %f16383, %f5077;
	// end inline asm
	// begin inline asm
	fma.rn.f32 %f5093, %f16374, %f16379, %f5089;
	// end inline asm
	// begin inline asm
	fma.rn.f32 %f5097, %f16378, %f16379, %f5085;
	// end inline asm
	// begin inline asm
	fma.rn.f32 %f5101, %f16382, %f16383, %f5097;
	// end inline asm
	// begin inline asm
	fma.rn.f32 %f5105, %f16378, %f16383, %f5093;
	// end inline asm
	// begin inline asm
	fma.rn.f32 %f5109, %f16374, %f16379, %f5105;
	// end inline asm
	// begin inline asm
	fma.rn.f32 %f5113, %f16378, %f16379, %f5101;
	// end inline asm
	// begin inline asm
	fma.rn.f32 %f5117, %f16382, %f16383, %f5113;
	// end inline asm
	// begin inline asm
	fma.rn.f32 %f5121, %f16378, %f16383, %f5109;
	// end inline asm
	// begin inline asm
	fma.rn.f32 %f5125, %f16374, %f16379, %f5121;
	// end inline asm
	// begin inline asm
	fma.rn.f32 %f5129, %f16378, %f16379, %f5117;
	// end inline asm
	// begin inline asm
	fma.rn.f32 %f5133, %f16382, %f16383, %f5129;
	// end inline asm
	// begin inline asm
	fma.rn.f32 %f5137, %f16378, %f16383, %f5125;
	// end inline asm
	// begin inline asm
	fma.rn.f32 %f5141, %f16374, %f16379, %f5137;
	// end inline asm
	// begin inline asm
	fma.rn.f32 %f5145, %f16378, %f16379, %f5133;
	// end inline asm
	// begin inline asm
	fma.rn.f32 %f5149, %f16382, %f16383, %f5145;
	// end inline asm
	// begin inline asm
	fma.rn.f32 %f5153, %f16378, %f16383, %f5141;
	// end inline asm
	// begin inline asm
	fma.rn.f32 %f5157, %f16374, %f16379, %f5153;
	// end inline asm
	// begin inline asm
	fma.rn.f32 %f5161, %f16378, %f16379, %f5149;
	// end inline asm
	// begin inline asm
	fma.rn.f32 %f5165, %f16382, %f16383, %f5161;
	// end inline asm
	// begin inline asm
	fma.rn.f32 %f5169, %f16378, %f16383, %f5157;
	// end inline asm
	// begin inline asm
	fma.rn.f32 %f5173, %f16374, %f16379, %f5169;
	// end inline asm
	// begin inline asm
	fma.rn.f32 %f5177, %f16378, %f16379, %f5165;
	// end inline asm
	// begin inline asm
	fma.rn.f32 %f5181, %f16382, %f16383, %f5177;
	// end inline asm
	// begin inline asm
	fma.rn.f32 %f5185, %f16378, %f16383, %f5173;
	// end inline asm
	// begin inline asm
	fma.rn.f32 %f5189, %f16374, %f16379, %f5185;
	// end inline asm
	// begin inline asm
	fma.rn.f32 %f5193, %f16378, %f16379, %f5181;
	// end inline asm
	// begin inline asm
	fma.rn.f32 %f5197, %f16382, %f16383, %f5193;
	// end inline asm
	// begin inline asm
	fma.rn.f32 %f5201, %f16378, %f16383, %f5189;
	// end inline asm
	// begin inline asm
	fma.rn.f32 %f5205, %f16374, %f16379, %f5201;
	// end inline asm
	// begin inline asm
	fma.rn.f32 %f5209, %f16378, %f16379, %f5197;
	// end inline asm
	// begin inline asm
	fma.rn.f32 %f5213, %f16382, %f16383, %f5209;
	// end inline asm
	// begin inline asm
	fma.rn.f32 %f5217, %f16378, %f16383, %f5205;
	// end inline asm
	// begin inline asm
	fma.rn.f32 %f5221, %f16374, %f16379, %f5217;
	// end inline asm
	// begin inline asm
	fma.rn.f32 %f5225, %f16378, %f16379, %f5213;
	// end inline asm
	// begin inline asm
	fma.rn.f32 %f5229, %f16382, %f16383, %f5225;
	// end inline asm
	// begin inline asm
	fma.rn.f32 %f5233, %f16378, %f16383, %f5221;
	// end inline asm
	// begin inline asm
	fma.rn.f32 %f5237, %f16374, %f16379, %f5233;
	// end inline asm
	// begin inline asm
	fma.rn.f32 %f5241, %f16378, %f16379, %f5229;
	// end inline asm
	// begin inline asm
	fma.rn.f32 %f5245, %f16382, %f16383, %f5241;
	// end inline asm
	// begin inline asm
	fma.rn.f32 %f5249, %f16378, %f16383, %f5237;
	// end inline asm
	// begin inline asm
	fma.rn.f32 %f5253, %f16374, %f16379, %f5249;
	// end inline asm
	// begin inline asm
	fma.rn.f32 %f5257, %f16378, %f16379, %f5245;
	// end inline asm
	// begin inline asm
	fma.rn.f32 %f5261, %f16382, %f16383, %f5257;
	// end inline asm
	// begin inline asm
	fma.rn.f32 %f5265, %f16378, %f16383, %f5253;
	// end inline asm
	// begin inline asm
	fma.rn.f32 %f5269, %f16374, %f16379, %f5265;
	// end inline asm
	// begin inline asm
	fma.rn.f32 %f5273, %f16378, %f16379, %f5261;
	// end inline asm
	// begin inline asm
	fma.rn.f32 %f5277, %f16382, %f16383, %f5273;
	// end inline asm
	// begin inline asm
	fma.rn.f32 %f5281, %f16378, %f16383, %f5269;
	// end inline asm
	// begin inline asm
	fma.rn.f32 %f5285, %f16374, %f16379, %f5281;
	// end inline asm
	// begin inline asm
	fma.rn.f32 %f5289, %f16378, %f16379, %f5277;
	// end inline asm
	// begin inline asm
	fma.rn.f32 %f5293, %f16382, %f16383, %f5289;
	// end inline asm
	// begin inline asm
	fma.rn.f32 %f5297, %f16378, %f16383, %f5285;
	// end inline asm
	// begin inline asm
	fma.rn.f32 %f5301, %f16374, %f16379, %f5297;
	// end inline asm
	// begin inline asm
	fma.rn.f32 %f5305, %f16378, %f16379, %f5293;
	// end inline asm
	// begin inline asm
	fma.rn.f32 %f5309, %f16382, %f16383, %f5305;
	// end inline asm
	// begin inline asm
	fma.rn.f32 %f5313, %f16378, %f16383, %f5301;
	// end inline asm
	// begin inline asm
	fma.rn.f32 %f5317, %f16374, %f16379, %f5313;
	// end inline asm
	// begin inline asm
	fma.rn.f32 %f5321, %f16378, %f16379, %f5309;
	// end inline asm
	// begin inline asm
	fma.rn.f32 %f5325, %f16382, %f16383, %f5321;
	// end inline asm
	// begin inline asm
	fma.rn.f32 %f5329, %f16378, %f16383, %f5317;
	// end inline asm
	// begin inline asm
	fma.rn.f32 %f5333, %f16374, %f16379, %f5329;
	// end inline asm
	// begin inline asm
	fma.rn.f32 %f5337, %f16378, %f16379, %f5325;
	// end inline asm
	// begin inline asm
	fma.rn.f32 %f5341, %f16382, %f16383, %f5337;
	// end inline asm
	// begin inline asm
	fma.rn.f32 %f5345, %f16378, %f16383, %f5333;
	// end inline asm
	// begin inline asm
	fma.rn.f32 %f5349, %f16374, %f16379, %f5345;
	// end inline asm
	// begin inline asm
	fma.rn.f32 %f5353, %f16378, %f16379, %f5341;
	// end inline asm
	// begin inline asm
	fma.rn.f32 %f5357, %f16382, %f16383, %f5353;
	// end inline asm
	// begin inline asm
	fma.rn.f32 %f5361, %f16378, %f16383, %f5349;
	// end inline asm
	// begin inline asm
	fma.rn.f32 %f5365, %f16374, %f16379, %f5361;
	// end inline asm
	// begin inline asm
	fma.rn.f32 %f5369, %f16378, %f16379, %f5357;
	// end inline asm
	// begin inline asm
	fma.rn.f32 %f5373, %f16382, %f16383, %f5369;
	// end inline asm
	// begin inline asm
	fma.rn.f32 %f5377, %f16378, %f16383, %f5365;
	// end inline asm
	// begin inline asm
	fma.rn.f32 %f5381, %f16374, %f16379, %f5377;
	// end inline asm
	// begin inline asm
	fma.rn.f32 %f5385, %f16378, %f16379, %f5373;
	// end inline asm
	// begin inline asm
	fma.rn.f32 %f5389, %f16382, %f16383, %f5385;
	// end inline asm
	// begin inline asm
	fma.rn.f32 %f5393, %f16378, %f16383, %f5381;
	// end inline asm
	// begin inline asm
	fma.rn.f32 %f5397, %f16374, %f16379, %f5393;
	// end inline asm
	// begin inline asm
	fma.rn.f32 %f5401, %f16378, %f16379, %f5389;
	// end inline asm
	// begin inline asm
	fma.rn.f32 %f5405, %f16382, %f16383, %f5401;
	// end inline asm
	// begin inline asm
	fma.rn.f32 %f5409, %f16378, %f16383, %f5397;
	// end inline asm
	// begin inline asm
	fma.rn.f32 %f5413, %f16374, %f16379, %f5409;
	// end inline asm
	// begin inline asm
	fma.rn.f32 %f5417, %f16378, %f16379, %f5405;
	// end inline asm
	// begin inline asm
	fma.rn.f32 %f5421, %f16382, %f16383, %f5417;
	// end inline asm
	// begin inline asm
	fma.rn.f32 %f5425, %f16378, %f16383, %f5413;
	// end inline asm
	// begin inline asm
	fma.rn.f32 %f5429, %f16374, %f16379, %f5425;
	// end inline asm
	// begin inline asm
	fma.rn.f32 %f5433, %f16378, %f16379, %f5421;
	// end inline asm
	// begin inline asm
	fma.rn.f32 %f5437, %f16382, %f16383, %f5433;
	// end inline asm
	// begin inline asm
	fma.rn.f32 %f5441, %f16378, %f16383, %f5429;
	// end inline asm
	// begin inline asm
	fma.rn.f32 %f5445, %f16374, %f16379, %f5441;
	// end inline asm
	// begin inline asm
	fma.rn.f32 %f5449, %f16378, %f16379, %f5437;
	// end inline asm
	// begin inline asm
	fma.rn.f32 %f5453, %f16382, %f16383, %f5449;
	// end inline asm
	// begin inline asm
	fma.rn.f32 %f5457, %f16378, %f16383, %f5445;
	// end inline asm
	// begin inline asm
	fma.rn.f32 %f5461, %f16374, %f16379, %f5457;
	// end inline asm
	// begin inline asm
	fma.rn.f32 %f5465, %f16378, %f16379, %f5453;
	// end inline asm
	// begin inline asm
	fma.rn.f32 %f5469, %f16382, %f16383, %f5465;
	// end inline asm
	// begin inline asm
	fma.rn.f32 %f5473, %f16378, %f16383, %f5461;
	// end inline asm
	// begin inline asm
	fma.rn.f32 %f5477, %f16374, %f16379, %f5473;
	// end inline asm
	// begin inline asm
	fma.rn.f32 %f5481, %f16378, %f16379, %f5469;
	// end inline asm
	// begin inline asm
	fma.rn.f32 %f5485, %f16382, %f16383, %f5481;
	// end inline asm
	// begin inline asm
	fma.rn.f32 %f5489, %f16378, %f16383, %f5477;
	// end inline asm
	// begin inline asm
	fma.rn.f32 %f5493, %f16374, %f16379, %f5489;
	// end inline asm
	// begin inline asm
	fma.rn.f32 %f5497, %f16378, %f16379, %f5485;
	// end inline asm
	// begin inline asm
	fma.rn.f32 %f5501, %f16382, %f16383, %f5497;
	// end inline asm
	// begin inline asm
	fma.rn.f32 %f5505, %f16378, %f16383, %f5493;
	// end inline asm
	// begin inline asm
	fma.rn.f32 %f5509, %f16374, %f16379, %f5505;
	// end inline asm
	// begin inline asm
	fma.rn.f32 %f5513, %f16378, %f16379, %f5501;
	// end inline asm
	// begin inline asm
	fma.rn.f32 %f5517, %f16382, %f16383, %f5513;
	// end inline asm
	// begin inline asm
	fma.rn.f32 %f5521, %f16378, %f16383, %f5509;
	// end inline asm
	// begin inline asm
	fma.rn.f32 %f5525, %f16374, %f16379, %f5521;
	// end inline asm
	// begin inline asm
	fma.rn.f32 %f5529, %f16378, %f16379, %f5517;
	// end inline asm
	// begin inline asm
	fma.rn.f32 %f5533, %f16382, %f16383, %f5529;
	// end inline asm
	// begin inline asm
	fma.rn.f32 %f5537, %f16378, %f16383, %f5525;
	// end inline asm
	// begin inline asm
	fma.rn.f32 %f5541, %f16374, %f16379, %f5537;
	// end inline asm
	// begin inline asm
	fma.rn.f32 %f5545, %f16378, %f16379, %f5533;
	// end inline asm
	// begin inline asm
	fma.rn.f32 %f5549, %f16382, %f16383, %f5545;
	// end inline asm
	// begin inline asm
	fma.rn.f32 %f5553, %f16378, %f16383, %f5541;
	// end inline asm
	// begin inline asm
	fma.rn.f32 %f5557, %f16374, %f16379, %f5553;
	// end inline asm
	// begin inline asm
	fma.rn.f32 %f5561, %f16378, %f16379, %f5549;
	// end inline asm
	// begin inline asm
	fma.rn.f32 %f5565, %f16382, %f16383, %f5561;
	// end inline asm
	// begin inline asm
	fma.rn.f32 %f5569, %f16378, %f16383, %f5557;
	// end inline asm
	// begin inline asm
	fma.rn.f32 %f5573, %f16374, %f16379, %f5569;
	// end inline asm
	// begin inline asm
	fma.rn.f32 %f5577, %f16378, %f16379, %f5565;
	// end inline asm
	// begin inline asm
	fma.rn.f32 %f5581, %f16382, %f16383, %f5577;
	// end inline asm
	// begin inline asm
	fma.rn.f32 %f5585, %f16378, %f16383, %f5573;
	// end inline asm
	// begin inline asm
	fma.rn.f32 %f5589, %f16374, %f16379, %f5585;
	// end inline asm
	// begin inline asm
	fma.rn.f32 %f5593, %f16378, %f16379, %f5581;
	// end inline asm
	// begin inline asm
	fma.rn.f32 %f5597, %f16382, %f16383, %f5593;
	// end inline asm
	// begin inline asm
	fma.rn.f32 %f5601, %f16378, %f16383, %f5589;
	// end inline asm
	// begin inline asm
	fma.rn.f32 %f5605, %f16374, %f16379, %f5601;
	// end inline asm
	// begin inline asm
	fma.rn.f32 %f5609, %f16378, %f16379, %f5597;
	// end inline asm
	// begin inline asm
	fma.rn.f32 %f5613, %f16382, %f16383, %f5609;
	// end inline asm
	// begin inline asm
	fma.rn.f32 %f5617, %f16378, %f16383, %f5605;
	// end inline asm
	// begin inline asm
	fma.rn.f32 %f5621, %f16374, %f16379, %f5617;
	// end inline asm
	// begin inline asm
	fma.rn.f32 %f5625, %f16378, %f16379, %f5613;
	// end inline asm
	// begin inline asm
	fma.rn.f32 %f5629, %f16382, %f16383, %f5625;
	// end inline asm
	// begin inline asm
	fma.rn.f32 %f5633, %f16378, %f16383, %f5621;
	// end inline asm
	// begin inline asm
	fma.rn.f32 %f5637, %f16374, %f16379, %f5633;
	// end inline asm
	// begin inline asm
	fma.rn.f32 %f5641, %f16378, %f16379, %f5629;
	// end inline asm
	// begin inline asm
	fma.rn.f32 %f5645, %f16382, %f16383, %f5641;
	// end inline asm
	// begin inline asm
	fma.rn.f32 %f5649, %f16378, %f16383, %f5637;
	// end inline asm
	// begin inline asm
	fma.rn.f32 %f5653, %f16374, %f16379, %f5649;
	// end inline asm
	// begin inline asm
	fma.rn.f32 %f5657, %f16378, %f16379, %f5645;
	// end inline asm
	// begin inline asm
	fma.rn.f32 %f5661, %f16382, %f16383, %f5657;
	// end inline asm
	// begin inline asm
	fma.rn.f32 %f5665, %f16378, %f16383, %f5653;
	// end inline asm
	// begin inline asm
	fma.rn.f32 %f5669, %f16374, %f16379, %f5665;
	// end inline asm
	// begin inline asm
	fma.rn.f32 %f5673, %f16378, %f16379, %f5661;
	// end inline asm
	// begin inline asm
	fma.rn.f32 %f5677, %f16382, %f16383, %f5673;
	// end inline asm
	// begin inline asm
	fma.rn.f32 %f5681, %f16378, %f16383, %f5669;
	// end inline asm
	// begin inline asm
	fma.rn.f32 %f5685, %f16374, %f16379, %f5681;
	// end inline asm
	// begin inline asm
	fma.rn.f32 %f5689, %f16378, %f16379, %f5677;
	// end inline asm
	// begin inline asm
	fma.rn.f32 %f5693, %f16382, %f16383, %f5689;
	// end inline asm
	// begin inline asm
	fma.rn.f32 %f5697, %f16378, %f16383, %f5685;
	// end inline asm
	// begin inline asm
	fma.rn.f32 %f5701, %f16374, %f16379, %f5697;
	// end inline asm
	// begin inline asm
	fma.rn.f32 %f5705, %f16378, %f16379, %f5693;
	// end inline asm
	// begin inline asm
	fma.rn.f32 %f5709, %f16382, %f16383, %f5705;
	// end inline asm
	// begin inline asm
	fma.rn.f32 %f5713, %f16378, %f16383, %f5701;
	// end inline asm
	// begin inline asm
	fma.rn.f32 %f5717, %f16374, %f16379, %f5713;
	// end inline asm
	// begin inline asm
	fma.rn.f32 %f5721, %f16378, %f16379, %f5709;
	// end inline asm
	// begin inline asm
	fma.rn.f32 %f5725, %f16382, %f16383, %f5721;
	// end inline asm
	// begin inline asm
	fma.rn.f32 %f5729, %f16378, %f16383, %f5717;
	// end inline asm
	// begin inline asm
	fma.rn.f32 %f5733, %f16374, %f16379, %f5729;
	// end inline asm
	// begin inline asm
	fma.rn.f32 %f5737, %f16378, %f16379, %f5725;
	// end inline asm
	// begin inline asm
	fma.rn.f32 %f5741, %f16382, %f16383, %f5737;
	// end inline asm
	// begin inline asm
	fma.rn.f32 %f5745, %f16378, %f16383, %f5733;
	// end inline asm
	// begin inline asm
	fma.rn.f32 %f5749, %f16374, %f16379, %f5745;
	// end inline asm
	// begin inline asm
	fma.rn.f32 %f5753, %f16378, %f16379, %f5741;
	// end inline asm
	// begin inline asm
	fma.rn.f32 %f5757, %f16382, %f16383, %f5753;
	// end inline asm
	// begin inline asm
	fma.rn.f32 %f5761, %f16378, %f16383, %f5749;
	// end inline asm
	// begin inline asm
	fma.rn.f32 %f5765, %f16374, %f16379, %f5761;
	// end inline asm
	// begin inline asm
	fma.rn.f32 %f5769, %f16378, %f16379, %f5757;
	// end inline asm
	// begin inline asm
	fma.rn.f32 %f5773, %f16382, %f16383, %f5769;
	// end inline asm
	// begin inline asm
	fma.rn.f32 %f5777, %f16378, %f16383, %f5765;
	// end inline asm
	// begin inline asm
	fma.rn.f32 %f5781, %f16374, %f16379, %f5777;
	// end inline asm
	// begin inline asm
	fma.rn.f32 %f5785, %f16378, %f16379, %f5773;
	// end inline asm
	// begin inline asm
	fma.rn.f32 %f5789, %f16382, %f16383, %f5785;
	// end inline asm
	// begin inline asm
	fma.rn.f32 %f5793, %f16378, %f16383, %f5781;
	// end inline asm
	// begin inline asm
	fma.rn.f32 %f5797, %f16374, %f16379, %f5793;
	// end inline asm
	// begin inline asm
	fma.rn.f32 %f5801, %f16378, %f16379, %f5789;
	// end inline asm
	// begin inline asm
	fma.rn.f32 %f5805, %f16382, %f16383, %f5801;
	// end inline asm
	// begin inline asm
	fma.rn.f32 %f5809, %f16378, %f16383, %f5797;
	// end inline asm
	// begin inline asm
	fma.rn.f32 %f5813, %f16374, %f16379, %f5809;
	// end inline asm
	// begin inline asm
	fma.rn.f32 %f5817, %f16378, %f16379, %f5805;
	// end inline asm
	// begin inline asm
	fma.rn.f32 %f5821, %f16382, %f16383, %f5817;
	// end inline asm
	// begin inline asm
	fma.rn.f32 %f5825, %f16378, %f16383, %f5813;
	// end inline asm
	// begin inline asm
	fma.rn.f32 %f5829, %f16374, %f16379, %f5825;
	// end inline asm
	// begin inline asm
	fma.rn.f32 %f5833, %f16378, %f16379, %f5821;
	// end inline asm
	// begin inline asm
	fma.rn.f32 %f5837, %f16382, %f16383, %f5833;
	// end inline asm
	// begin inline asm
	fma.rn.f32 %f5841, %f16378, %f16383, %f5829;
	// end inline asm
	// begin inline asm
	fma.rn.f32 %f5845, %f16374, %f16379, %f5841;
	// end inline asm
	// begin inline asm
	fma.rn.f32 %f5849, %f16378, %f16379, %f5837;
	// end inline asm
	// begin inline asm
	fma.rn.f32 %f5853, %f16382, %f16383, %f5849;
	// end inline asm
	// begin inline asm
	fma.rn.f32 %f5857, %f16378, %f16383, %f5845;
	// end inline asm
	// begin inline asm
	fma.rn.f32 %f5861, %f16374, %f16379, %f5857;
	// end inline asm
	// begin inline asm
	fma.rn.f32 %f5865, %f16378, %f16379, %f5853;
	// end inline asm
	// begin inline asm
	fma.rn.f32 %f5869, %f16382, %f16383, %f5865;
	// end inline asm
	// begin inline asm
	fma.rn.f32 %f5873, %f16378, %f16383, %f5861;
	// end inline asm
	// begin inline asm
	fma.rn.f32 %f5877, %f16374, %f16379, %f5873;
	// end inline asm
	// begin inline asm
	fma.rn.f32 %f5881, %f16378, %f16379, %f5869;
	// end inline asm
	// begin inline asm
	fma.rn.f32 %f5885, %f16382, %f16383, %f5881;
	// end inline asm
	// begin inline asm
	fma.rn.f32 %f5889, %f16378, %f16383, %f5877;
	// end inline asm
	// begin inline asm
	fma.rn.f32 %f5893, %f16374, %f16379, %f5889;
	// end inline asm
	// begin inline asm
	fma.rn.f32 %f5897, %f16378, %f16379, %f5885;
	// end inline asm
	// begin inline asm
	fma.rn.f32 %f5901, %f16382, %f16383, %f5897;
	// end inline asm
	// begin inline asm
	fma.rn.f32 %f5905, %f16378, %f16383, %f5893;
	// end inline asm
	// begin inline asm
	fma.rn.f32 %f5909, %f16374, %f16379, %f5905;
	// end inline asm
	// begin inline asm
	fma.rn.f32 %f5913, %f16378, %f16379, %f5901;
	// end inline asm
	// begin inline asm
	fma.rn.f32 %f5917, %f16382, %f16383, %f5913;
	// end inline asm
	// begin inline asm
	fma.rn.f32 %f5921, %f16378, %f16383, %f5909;
	// end inline asm
	// begin inline asm
	fma.rn.f32 %f5925, %f16374, %f16379, %f5921;
	// end inline asm
	// begin inline asm
	fma.rn.f32 %f5929, %f16378, %f16379, %f5917;
	// end inline asm
	// begin inline asm
	fma.rn.f32 %f5933, %f16382, %f16383, %f5929;
	// end inline asm
	// begin inline asm
	fma.rn.f32 %f5937, %f16378, %f16383, %f5925;
	// end inline asm
	// begin inline asm
	fma.rn.f32 %f5941, %f16374, %f16379, %f5937;
	// end inline asm
	// begin inline asm
	fma.rn.f32 %f5945, %f16378, %f16379, %f5933;
	// end inline asm
	// begin inline asm
	fma.rn.f32 %f5949, %f16382, %f16383, %f5945;
	// end inline asm
	// begin inline asm
	fma.rn.f32 %f5953, %f16378, %f16383, %f5941;
	// end inline asm
	// begin inline asm
	fma.rn.f32 %f5957, %f16374, %f16379, %f5953;
	// end inline asm
	// begin inline asm
	fma.rn.f32 %f5961, %f16378, %f16379, %f5949;
	// end inline asm
	// begin inline asm
	fma.rn.f32 %f5965, %f16382, %f16383, %f5961;
	// end inline asm
	// begin inline asm
	fma.rn.f32 %f5969, %f16378, %f16383, %f5957;
	// end inline asm
	// begin inline asm
	fma.rn.f32 %f5973, %f16374, %f16379, %f5969;
	// end inline asm
	// begin inline asm
	fma.rn.f32 %f5977, %f16378, %f16379, %f5965;
	// end inline asm
	// begin inline asm
	fma.rn.f32 %f5981, %f16382, %f16383, %f5977;
	// end inline asm
	// begin inline asm
	fma.rn.f32 %f5985, %f16378, %f16383, %f5973;
	// end inline asm
	// begin inline asm
	fma.rn.f32 %f5989, %f16374, %f16379, %f5985;
	// end inline asm
	// begin inline asm
	fma.rn.f32 %f5993, %f16378, %f16379, %f5981;
	// end inline asm
	// begin inline asm
	fma.rn.f32 %f5997, %f16382, %f16383, %f5993;
	// end inline asm
	// begin inline asm
	fma.rn.f32 %f6001, %f16378, %f16383, %f5989;
	// end inline asm
	// begin inline asm
	fma.rn.f32 %f6005, %f16374, %f16379, %f6001;
	// end inline asm
	// begin inline asm
	fma.rn.f32 %f6009, %f16378, %f16379, %f5997;
	// end inline asm
	// begin inline asm
	fma.rn.f32 %f6013, %f16382, %f16383, %f6009;
	// end inline asm
	// begin inline asm
	fma.rn.f32 %f6017, %f16378, %f16383, %f6005;
	// end inline asm
	// begin inline asm
	fma.rn.f32 %f6021, %f16374, %f16379, %f6017;
	// end inline asm
	// begin inline asm
	fma.rn.f32 %f6025, %f16378, %f16379, %f6013;
	// end inline asm
	// begin inline asm
	fma.rn.f32 %f6029, %f16382, %f16383, %f6025;
	// end inline asm
	// begin inline asm
	fma.rn.f32 %f6033, %f16378, %f16383, %f6021;
	// end inline asm
	// begin inline asm
	fma.rn.f32 %f6037, %f16374, %f16379, %f6033;
	// end inline asm
	// begin inline asm
	fma.rn.f32 %f6041, %f16378, %f16379, %f6029;
	// end inline asm
	// begin inline asm
	fma.rn.f32 %f6045, %f16382, %f16383, %f6041;
	// end inline asm
	// begin inline asm
	fma.rn.f32 %f6049, %f16378, %f16383, %f6037;
	// end inline asm
	// begin inline asm
	fma.rn.f32 %f6053, %f16374, %f16379, %f6049;
	// end inline asm
	// begin inline asm
	fma.rn.f32 %f6057, %f16378, %f16379, %f6045;
	// end inline asm
	// begin inline asm
	fma.rn.f32 %f6061, %f16382, %f16383, %f6057;
	// end inline asm
	// begin inline asm
	fma.rn.f32 %f6065, %f16378, %f16383, %f6053;
	// end inline asm
	// begin inline asm
	fma.rn.f32 %f6069, %f16374, %f16379, %f6065;
	// end inline asm
	// begin inline asm
	fma.rn.f32 %f6073, %f16378, %f16379, %f6061;
	// end inline asm
	// begin inline asm
	fma.rn.f32 %f6077, %f16382, %f16383, %f6073;
	// end inline asm
	// begin inline asm
	fma.rn.f32 %f6081, %f16378, %f16383, %f6069;
	// end inline asm
	// begin inline asm
	fma.rn.f32 %f6085, %f16374, %f16379, %f6081;
	// end inline asm
	// begin inline asm
	fma.rn.f32 %f6089, %f16378, %f16379, %f6077;
	// end inline asm
	// begin inline asm
	fma.rn.f32 %f6093, %f16382, %f16383, %f6089;
	// end inline asm
	// begin inline asm
	fma.rn.f32 %f6097, %f16378, %f16383, %f6085;
	// end inline asm
	// begin inline asm
	fma.rn.f32 %f6101, %f16374, %f16379, %f6097;
	// end inline asm
	// begin inline asm
	fma.rn.f32 %f6105, %f16378, %f16379, %f6093;
	// end inline asm
	// begin inline asm
	fma.rn.f32 %f6109, %f16382, %f16383, %f6105;
	// end inline asm
	// begin inline asm
	fma.rn.f32 %f6113, %f16378, %f16383, %f6101;
	// end inline asm
	// begin inline asm
	fma.rn.f32 %f6117, %f16374, %f16379, %f6113;
	// end inline asm
	// begin inline asm
	fma.rn.f32 %f6121, %f16378, %f16379, %f6109;
	// end inline asm
	// begin inline asm
	fma.rn.f32 %f6125, %f16382, %f16383, %f6121;
	// end inline asm
	// begin inline asm
	fma.rn.f32 %f6129, %f16378, %f16383, %f6117;
	// end inline asm
	// begin inline asm
	fma.rn.f32 %f6133, %f16374, %f16379, %f6129;
	// end inline asm
	// begin inline asm
	fma.rn.f32 %f6137, %f16378, %f16379, %f6125;
	// end inline asm
	// begin inline asm
	fma.rn.f32 %f6141, %f16382, %f16383, %f6137;
	// end inline asm
	// begin inline asm
	fma.rn.f32 %f6145, %f16378, %f16383, %f6133;
	// end inline asm
	// begin inline asm
	fma.rn.f32 %f6149, %f16374, %f16379, %f6145;
	// end inline asm
	// begin inline asm
	fma.rn.f32 %f6153, %f16378, %f16379, %f6141;
	// end inline asm
	// begin inline asm
	fma.rn.f32 %f6157, %f16382, %f16383, %f6153;
	// end inline asm
	// begin inline asm
	fma.rn.f32 %f6161, %f16378, %f16383, %f6149;
	// end inline asm
	// begin inline asm
	fma.rn.f32 %f6165, %f16374, %f16379, %f6161;
	// end inline asm
	// begin inline asm
	fma.rn.f32 %f6169, %f16378, %f16379, %f6157;
	// end inline asm
	// begin inline asm
	fma.rn.f32 %f6173, %f16382, %f16383, %f6169;
	// end inline asm
	// begin inline asm
	fma.rn.f32 %f6177, %f16378, %f16383, %f6165;
	// end inline asm
	// begin inline asm
	fma.rn.f32 %f6181, %f16374, %f16379, %f6177;
	// end inline asm
	// begin inline asm
	fma.rn.f32 %f6185, %f16378, %f16379, %f6173;
	// end inline asm
	// begin inline asm
	fma.rn.f32 %f6189, %f16382, %f16383, %f6185;
	// end inline asm
	// begin inline asm
	fma.rn.f32 %f6193, %f16378, %f16383, %f6181;
	// end inline asm
	// begin inline asm
	fma.rn.f32 %f6197, %f16374, %f16379, %f6193;
	// end inline asm
	// begin inline asm
	fma.rn.f32 %f6201, %f16378, %f16379, %f6189;
	// end inline asm
	// begin inline asm
	fma.rn.f32 %f6205, %f16382, %f16383, %f6201;
	// end inline asm
	// begin inline asm
	fma.rn.f32 %f6209, %f16378, %f16383, %f6197;
	// end inline asm
	// begin inline asm
	fma.rn.f32 %f6213, %f16374, %f16379, %f6209;
	// end inline asm
	// begin inline asm
	fma.rn.f32 %f6217, %f16378, %f16379, %f6205;
	// end inline asm
	// begin inline asm
	fma.rn.f32 %f6221, %f16382, %f16383, %f6217;
	// end inline asm
	// begin inline asm
	fma.rn.f32 %f6225, %f16378, %f16383, %f6213;
	// end inline asm
	// begin inline asm
	fma.rn.f32 %f6229, %f16374, %f16379, %f6225;
	// end inline asm
	// begin inline asm
	fma.rn.f32 %f6233, %f16378, %f16379, %f6221;
	// end inline asm
	// begin inline asm
	fma.rn.f32 %f6237, %f16382, %f16383, %f6233;
	// end inline asm
	// begin inline asm
	fma.rn.f32 %f6241, %f16378, %f16383, %f6229;
	// end inline asm
	// begin inline asm
	fma.rn.f32 %f6245, %f16374, %f16379, %f6241;
	// end inline asm
	// begin inline asm
	fma.rn.f32 %f6249, %f16378, %f16379, %f6237;
	// end inline asm
	// begin inline asm
	fma.rn.f32 %f6253, %f16382, %f16383, %f6249;
	// end inline asm
	// begin inline asm
	fma.rn.f32 %f6257, %f16378, %f16383, %f6245;
	// end inline asm
	// begin inline asm
	fma.rn.f32 %f6261, %f16374, %f16379, %f6257;
	// end inline asm
	// begin inline asm
	fma.rn.f32 %f6265, %f16378, %f16379, %f6253;
	// end inline asm
	// begin inline asm
	fma.rn.f32 %f6269, %f16382, %f16383, %f6265;
	// end inline asm
	// begin inline asm
	fma.rn.f32 %f6273, %f16378, %f16383, %f6261;
	// end inline asm
	// begin inline asm
	fma.rn.f32 %f6277, %f16374, %f16379, %f6273;
	// end inline asm
	// begin inline asm
	fma.rn.f32 %f6281, %f16378, %f16379, %f6269;
	// end inline asm
	// begin inline asm
	fma.rn.f32 %f6285, %f16382, %f16383, %f6281;
	// end inline asm
	// begin inline asm
	fma.rn.f32 %f6289, %f16378, %f16383, %f6277;
	// end inline asm
	// begin inline asm
	fma.rn.f32 %f6293, %f16374, %f16379, %f6289;
	// end inline asm
	// begin inline asm
	fma.rn.f32 %f6297, %f16378, %f16379, %f6285;
	// end inline asm
	// begin inline asm
	fma.rn.f32 %f6301, %f16382, %f16383, %f6297;
	// end inline asm
	// begin inline asm
	fma.rn.f32 %f6305, %f16378, %f16383, %f6293;
	// end inline asm
	// begin inline asm
	fma.rn.f32 %f6309, %f16374, %f16379, %f6305;
	// end inline asm
	// begin inline asm
	fma.rn.f32 %f6313, %f16378, %f16379, %f6301;
	// end inline asm
	// begin inline asm
	fma.rn.f32 %f6317, %f16382, %f16383, %f6313;
	// end inline asm
	// begin inline asm
	fma.rn.f32 %f6321, %f16378, %f16383, %f6309;
	// end inline asm
	// begin inline asm
	fma.rn.f32 %f6325, %f16374, %f16379, %f6321;
	// end inline asm
	// begin inline asm
	fma.rn.f32 %f6329, %f16378, %f16379, %f6317;
	// end inline asm
	// begin inline asm
	fma.rn.f32 %f6333, %f16382, %f16383, %f6329;
	// end inline asm
	// begin inline asm
	fma.rn.f32 %f6337, %f16378, %f16383, %f6325;
	// end inline asm
	// begin inline asm
	fma.rn.f32 %f6341, %f16374, %f16379, %f6337;
	// end inline asm
	// begin inline asm
	fma.rn.f32 %f6345, %f16378, %f16379, %f6333;
	// end inline asm
	// begin inline asm
	fma.rn.f32 %f6349, %f16382, %f16383, %f6345;
	// end inline asm
	// begin inline asm
	fma.rn.f32 %f6353, %f16378, %f16383, %f6341;
	// end inline asm
	// begin inline asm
	fma.rn.f32 %f6357, %f16374, %f16379, %f6353;
	// end inline asm
	// begin inline asm
	fma.rn.f32 %f6361, %f16378, %f16379, %f6349;
	// end inline asm
	// begin inline asm
	fma.rn.f32 %f6365, %f16382, %f16383, %f6361;
	// end inline asm
	// begin inline asm
	fma.rn.f32 %f6369, %f16378, %f16383, %f6357;
	// end inline asm
	// begin inline asm
	fma.rn.f32 %f6373, %f16374, %f16379, %f6369;
	// end inline asm
	// begin inline asm
	fma.rn.f32 %f6377, %f16378, %f16379, %f6365;
	// end inline asm
	// begin inline asm
	fma.rn.f32 %f6381, %f16382, %f16383, %f6377;
	// end inline asm
	// begin inline asm
	fma.rn.f32 %f6385, %f16378, %f16383, %f6373;
	// end inline asm
	// begin inline asm
	fma.rn.f32 %f6389, %f16374, %f16379, %f6385;
	// end inline asm
	// begin inline asm
	fma.rn.f32 %f6393, %f16378, %f16379, %f6381;
	// end inline asm
	// begin inline asm
	fma.rn.f32 %f6397, %f16382, %f16383, %f6393;
	// end inline asm
	// begin inline asm
	fma.rn.f32 %f6401, %f16378, %f16383, %f6389;
	// end inline asm
	// begin inline asm
	fma.rn.f32 %f6405, %f16374, %f16379, %f6401;
	// end inline asm
	// begin inline asm
	fma.rn.f32 %f6409, %f16378, %f16379, %f6397;
	// end inline asm
	// begin inline asm
	fma.rn.f32 %f6413, %f16382, %f16383, %f6409;
	// end inline asm
	// begin inline asm
	fma.rn.f32 %f6417, %f16378, %f16383, %f6405;
	// end inline asm
	// begin inline asm
	fma.rn.f32 %f6421, %f16374, %f16379, %f6417;
	// end inline asm
	// begin inline asm
	fma.rn.f32 %f6425, %f16378, %f16379, %f6413;
	// end inline asm
	// begin inline asm
	fma.rn.f32 %f6429, %f16382, %f16383, %f6425;
	// end inline asm
	// begin inline asm
	fma.rn.f32 %f6433, %f16378, %f16383, %f6421;
	// end inline asm
	// begin inline asm
	fma.rn.f32 %f6437, %f16374, %f16379, %f6433;
	// end inline asm
	// begin inline asm
	fma.rn.f32 %f6441, %f16378, %f16379, %f6429;
	// end inline asm
	// begin inline asm
	fma.rn.f32 %f6445, %f16382, %f16383, %f6441;
	// end inline asm
	// begin inline asm
	fma.rn.f32 %f6449, %f16378, %f16383, %f6437;
	// end inline asm
	// begin inline asm
	fma.rn.f32 %f6453, %f16374, %f16379, %f6449;
	// end inline asm
	// begin inline asm
	fma.rn.f32 %f6457, %f16378, %f16379, %f6445;
	// end inline asm
	// begin inline asm
	fma.rn.f32 %f6461, %f16382, %f16383, %f6457;
	// end inline asm
	// begin inline asm
	fma.rn.f32 %f6465, %f16378, %f16383, %f6453;
	// end inline asm
	// begin inline asm
	fma.rn.f32 %f6469, %f16374, %f16379, %f6465;
	// end inline asm
	// begin inline asm
	fma.rn.f32 %f6473, %f16378, %f16379, %f6461;
	// end inline asm
	// begin inline asm
	fma.rn.f32 %f6477, %f16382, %f16383, %f6473;
	// end inline asm
	// begin inline asm
	fma.rn.f32 %f6481, %f16378, %f16383, %f6469;
	// end inline asm
	// begin inline asm
	fma.rn.f32 %f6485, %f16374, %f16379, %f6481;
	// end inline asm
	// begin inline asm
	fma.rn.f32 %f6489, %f16378, %f16379, %f6477;
	// end inline asm
	// begin inline asm
	fma.rn.f32 %f6493, %f16382, %f16383, %f6489;
	// end inline asm
	// begin inline asm
	fma.rn.f32 %f6497, %f16378, %f16383, %f6485;
	// end inline asm
	// begin inline asm
	fma.rn.f32 %f6501, %f16374, %f16379, %f6497;
	// end inline asm
	// begin inline asm
	fma.rn.f32 %f6505, %f16378, %f16379, %f6493;
	// end inline asm
	// begin inline asm
	fma.rn.f32 %f6509, %f16382, %f16383, %f6505;
	// end inline asm
	// begin inline asm
	fma.rn.f32 %f6513, %f16378, %f16383, %f6501;
	// end inline asm
	// begin inline asm
	fma.rn.f32 %f6517, %f16374, %f16379, %f6513;
	// end inline asm
	// begin inline asm
	fma.rn.f32 %f6521, %f16378, %f16379, %f6509;
	// end inline asm
	// begin inline asm
	fma.rn.f32 %f6525, %f16382, %f16383, %f6521;
	// end inline asm
	// begin inline asm
	fma.rn.f32 %f6529, %f16378, %f16383, %f6517;
	// end inline asm
	// begin inline asm
	fma.rn.f32 %f6533, %f16374, %f16379, %f6529;
	// end inline asm
	// begin inline asm
	fma.rn.f32 %f6537, %f16378, %f16379, %f6525;
	// end inline asm
	// begin inline asm
	fma.rn.f32 %f6541, %f16382, %f16383, %f6537;
	// end inline asm
	// begin inline asm
	fma.rn.f32 %f6545, %f16378, %f16383, %f6533;
	// end inline asm
	// begin inline asm
	fma.rn.f32 %f6549, %f16374, %f16379, %f6545;
	// end inline asm
	// begin inline asm
	fma.rn.f32 %f6553, %f16378, %f16379, %f6541;
	// end inline asm
	// begin inline asm
	fma.rn.f32 %f6557, %f16382, %f16383, %f6553;
	// end inline asm
	// begin inline asm
	fma.rn.f32 %f6561, %f16378, %f16383, %f6549;
	// end inline asm
	// begin inline asm
	fma.rn.f32 %f6565, %f16374, %f16379, %f6561;
	// end inline asm
	// begin inline asm
	fma.rn.f32 %f6569, %f16378, %f16379, %f6557;
	// end inline asm
	// begin inline asm
	fma.rn.f32 %f6573, %f16382, %f16383, %f6569;
	// end inline asm
	// begin inline asm
	fma.rn.f32 %f6577, %f16378, %f16383, %f6565;
	// end inline asm
	// begin inline asm
	fma.rn.f32 %f6581, %f16374, %f16379, %f6577;
	// end inline asm
	// begin inline asm
	fma.rn.f32 %f6585, %f16378, %f16379, %f6573;
	// end inline asm
	// begin inline asm
	fma.rn.f32 %f6589, %f16382, %f16383, %f6585;
	// end inline asm
	// begin inline asm
	fma.rn.f32 %f6593, %f16378, %f16383, %f6581;
	// end inline asm
	// begin inline asm
	fma.rn.f32 %f6597, %f16374, %f16379, %f6593;
	// end inline asm
	// begin inline asm
	fma.rn.f32 %f6601, %f16378, %f16379, %f6589;
	// end inline asm
	// begin inline asm
	fma.rn.f32 %f6605, %f16382, %f16383, %f6601;
	// end inline asm
	// begin inline asm
	fma.rn.f32 %f6609, %f16378, %f16383, %f6597;
	// end inline asm
	// begin inline asm
	fma.rn.f32 %f6613, %f16374, %f16379, %f6609;
	// end inline asm
	// begin inline asm
	fma.rn.f32 %f6617, %f16378, %f16379, %f6605;
	// end inline asm
	// begin inline asm
	fma.rn.f32 %f6621, %f16382, %f16383, %f6617;
	// end inline asm
	// begin inline asm
	fma.rn.f32 %f6625, %f16378, %f16383, %f6613;
	// end inline asm
	// begin inline asm
	fma.rn.f32 %f6629, %f16374, %f16379, %f6625;
	// end inline asm
	// begin inline asm
	fma.rn.f32 %f6633, %f16378, %f16379, %f6621;
	// end inline asm
	// begin inline asm
	fma.rn.f32 %f6637, %f16382, %f16383, %f6633;
	// end inline asm
	// begin inline asm
	fma.rn.f32 %f6641, %f16378, %f16383, %f6629;
	// end inline asm
	// begin inline asm
	fma.rn.f32 %f6645, %f16374, %f16379, %f6641;
	// end inline asm
	// begin inline asm
	fma.rn.f32 %f6649, %f16378, %f16379, %f6637;
	// end inline asm
	// begin inline asm
	fma.rn.f32 %f6653, %f16382, %f16383, %f6649;
	// end inline asm
	// begin inline asm
	fma.rn.f32 %f6657, %f16378, %f16383, %f6645;
	// end inline asm
	// begin inline asm
	fma.rn.f32 %f6661, %f16374, %f16379, %f6657;
	// end inline asm
	// begin inline asm
	fma.rn.f32 %f6665, %f16378, %f16379, %f6653;
	// end inline asm
	// begin inline asm
	fma.rn.f32 %f6669, %f16382, %f16383, %f6665;
	// end inline asm
	// begin inline asm
	fma.rn.f32 %f6673, %f16378, %f16383, %f6661;
	// end inline asm
	// begin inline asm
	fma.rn.f32 %f6677, %f16374, %f16379, %f6673;
	// end inline asm
	// begin inline asm
	fma.rn.f32 %f6681, %f16378, %f16379, %f6669;
	// end inline asm
	// begin inline asm
	fma.rn.f32 %f6685, %f16382, %f16383, %f6681;
	// end inline asm
	// begin inline asm
	fma.rn.f32 %f6689, %f16378, %f16383, %f6677;
	// end inline asm
	// begin inline asm
	fma.rn.f32 %f6693, %f16374, %f16379, %f6689;
	// end inline asm
	// begin inline asm
	fma.rn.f32 %f6697, %f16378, %f16379, %f6685;
	// end inline asm
	// begin inline asm
	fma.rn.f32 %f6701, %f16382, %f16383, %f6697;
	// end inline asm
	// begin inline asm
	fma.rn.f32 %f6705, %f16378, %f16383, %f6693;
	// end inline asm
	// begin inline asm
	fma.rn.f32 %f6709, %f16374, %f16379, %f6705;
	// end inline asm
	// begin inline asm
	fma.rn.f32 %f6713, %f16378, %f16379, %f6701;
	// end inline asm
	// begin inline asm
	fma.rn.f32 %f6717, %f16382, %f16383, %f6713;
	// end inline asm
	// begin inline asm
	fma.rn.f32 %f6721, %f16378, %f16383, %f6709;
	// end inline asm
	// begin inline asm
	fma.rn.f32 %f6725, %f16374, %f16379, %f6721;
	// end inline asm
	// begin inline asm
	fma.rn.f32 %f6729, %f16378, %f16379, %f6717;
	// end inline asm
	// begin inline asm
	fma.rn.f32 %f6733, %f16382, %f16383, %f6729;
	// end inline asm
	// begin inline asm
	fma.rn.f32 %f6737, %f16378, %f16383, %f6725;
	// end inline asm
	// begin inline asm
	fma.rn.f32 %f6741, %f16374, %f16379, %f6737;
	// end inline asm
	// begin inline asm
	fma.rn.f32 %f6745, %f16378, %f16379, %f6733;
	// end inline asm
	// begin inline asm
	fma.rn.f32 %f6749, %f16382, %f16383, %f6745;
	// end inline asm
	// begin inline asm
	fma.rn.f32 %f6753, %f16378, %f16383, %f6741;
	// end inline asm
	// begin inline asm
	fma.rn.f32 %f6757, %f16374, %f16379, %f6753;
	// end inline asm
	// begin inline asm
	fma.rn.f32 %f6761, %f16378, %f16379, %f6749;
	// end inline asm
	// begin inline asm
	fma.rn.f32 %f6765, %f16382, %f16383, %f6761;
	// end inline asm
	// begin inline asm
	fma.rn.f32 %f6769, %f16378, %f16383, %f6757;
	// end inline asm
	// begin inline asm
	fma.rn.f32 %f6773, %f16374, %f16379, %f6769;
	// end inline asm
	// begin inline asm
	fma.rn.f32 %f6777, %f16378, %f16379, %f6765;
	// end inline asm
	// begin inline asm
	fma.rn.f32 %f6781, %f16382, %f16383, %f6777;
	// end inline asm
	// begin inline asm
	fma.rn.f32 %f6785, %f16378, %f16383, %f6773;
	// end inline asm
	// begin inline asm
	fma.rn.f32 %f6789, %f16374, %f16379, %f6785;
	// end inline asm
	// begin inline asm
	fma.rn.f32 %f6793, %f16378, %f16379, %f6781;
	// end inline asm
	// begin inline asm
	fma.rn.f32 %f6797, %f16382, %f16383, %f6793;
	// end inline asm
	// begin inline asm
	fma.rn.f32 %f6801, %f16378, %f16383, %f6789;
	// end inline asm
	// begin inline asm
	fma.rn.f32 %f6805, %f16374, %f16379, %f6801;
	// end inline asm
	// begin inline asm
	fma.rn.f32 %f6809, %f16378, %f16379, %f6797;
	// end inline asm
	// begin inline asm
	fma.rn.f32 %f6813, %f16382, %f16383, %f6809;
	// end inline asm
	// begin inline asm
	fma.rn.f32 %f6817, %f16378, %f16383, %f6805;
	// end inline asm
	// begin inline asm
	fma.rn.f32 %f6821, %f16374, %f16379, %f6817;
	// end inline asm
	// begin inline asm
	fma.rn.f32 %f6825, %f16378, %f16379, %f6813;
	// end inline asm
	// begin inline asm
	fma.rn.f32 %f6829, %f16382, %f16383, %f6825;
	// end inline asm
	// begin inline asm
	fma.rn.f32 %f6833, %f16378, %f16383, %f6821;
	// end inline asm
	// begin inline asm
	fma.rn.f32 %f6837, %f16374, %f16379, %f6833;
	// end inline asm
	// begin inline asm
	fma.rn.f32 %f6841, %f16378, %f16379, %f6829;
	// end inline asm
	// begin inline asm
	fma.rn.f32 %f6845, %f16382, %f16383, %f6841;
	// end inline asm
	// begin inline asm
	fma.rn.f32 %f6849, %f16378, %f16383, %f6837;
	// end inline asm
	// begin inline asm
	fma.rn.f32 %f6853, %f16374, %f16379, %f6849;
	// end inline asm
	// begin inline asm
	fma.rn.f32 %f6857, %f16378, %f16379, %f6845;
	// end inline asm
	// begin inline asm
	fma.rn.f32 %f6861, %f16382, %f16383, %f6857;
	// end inline asm
	// begin inline asm
	fma.rn.f32 %f6865, %f16378, %f16383, %f6853;
	// end inline asm
	// begin inline asm
	fma.rn.f32 %f6869, %f16374, %f16379, %f6865;
	// end inline asm
	// begin inline asm
	fma.rn.f32 %f6873, %f16378, %f16379, %f6861;
	// end inline asm
	// begin inline asm
	fma.rn.f32 %f6877, %f16382, %f16383, %f6873;
	// end inline asm
	// begin inline asm
	fma.rn.f32 %f6881, %f16378, %f16383, %f6869;
	// end inline asm
	// begin inline asm
	fma.rn.f32 %f6885, %f16374, %f16379, %f6881;
	// end inline asm
	// begin inline asm
	fma.rn.f32 %f6889, %f16378, %f16379, %f6877;
	// end inline asm
	// begin inline asm
	fma.rn.f32 %f6893, %f16382, %f16383, %f6889;
	// end inline asm
	// begin inline asm
	fma.rn.f32 %f6897, %f16378, %f16383, %f6885;
	// end inline asm
	// begin inline asm
	fma.rn.f32 %f6901, %f16374, %f16379, %f6897;
	// end inline asm
	// begin inline asm
	fma.rn.f32 %f6905, %f16378, %f16379, %f6893;
	// end inline asm
	// begin inline asm
	fma.rn.f32 %f6909, %f16382, %f16383, %f6905;
	// end inline asm
	// begin inline asm
	fma.rn.f32 %f6913, %f16378, %f16383, %f6901;
	// end inline asm
	// begin inline asm
	fma.rn.f32 %f6917, %f16374, %f16379, %f6913;
	// end inline asm
	// begin inline asm
	fma.rn.f32 %f6921, %f16378, %f16379, %f6909;
	// end inline asm
	// begin inline asm
	fma.rn.f32 %f6925, %f16382, %f16383, %f6921;
	// end inline asm
	// begin inline asm
	fma.rn.f32 %f6929, %f16378, %f16383, %f6917;
	// end inline asm
	// begin inline asm
	fma.rn.f32 %f6933, %f16374, %f16379, %f6929;
	// end inline asm
	// begin inline asm
	fma.rn.f32 %f6937, %f16378, %f16379, %f6925;
	// end inline asm
	// begin inline asm
	fma.rn.f32 %f6941, %f16382, %f16383, %f6937;
	// end inline asm
	// begin inline asm
	fma.rn.f32 %f6945, %f16378, %f16383, %f6933;
	// end inline asm
	// begin inline asm
	fma.rn.f32 %f6949, %f16374, %f16379, %f6945;
	// end inline asm
	// begin inline asm
	fma.rn.f32 %f6953, %f16378, %f16379, %f6941;
	// end inline asm
	// begin inline asm
	fma.rn.f32 %f6957, %f16382, %f16383, %f6953;
	// end inline asm
	// begin inline asm
	fma.rn.f32 %f6961, %f16378, %f16383, %f6949;
	// end inline asm
	// begin inline asm
	fma.rn.f32 %f6965, %f16374, %f16379, %f6961;
	// end inline asm
	// begin inline asm
	fma.rn.f32 %f6969, %f16378, %f16379, %f6957;
	// end inline asm
	// begin inline asm
	fma.rn.f32 %f6973, %f16382, %f16383, %f6969;
	// end inline asm
	// begin inline asm
	fma.rn.f32 %f6977, %f16378, %f16383, %f6965;
	// end inline asm
	// begin inline asm
	fma.rn.f32 %f6981, %f16374, %f16379, %f6977;
	// end inline asm
	// begin inline asm
	fma.rn.f32 %f6985, %f16378, %f16379, %f6973;
	// end inline asm
	// begin inline asm
	fma.rn.f32 %f6989, %f16382, %f16383, %f6985;
	// end inline asm
	// begin inline asm
	fma.rn.f32 %f6993, %f16378, %f16383, %f6981;
	// end inline asm
	// begin inline asm
	fma.rn.f32 %f6997, %f16374, %f16379, %f6993;
	// end inline asm
	// begin inline asm
	fma.rn.f32 %f7001, %f16378, %f16379, %f6989;
	// end inline asm
	// begin inline asm
	fma.rn.f32 %f7005, %f16382, %f16383, %f7001;
	// end inline asm
	// begin inline asm
	fma.rn.f32 %f7009, %f16378, %f16383, %f6997;
	// end inline asm
	// begin inline asm
	fma.rn.f32 %f7013, %f16374, %f16379, %f7009;
	// end inline asm
	// begin inline asm
	fma.rn.f32 %f7017, %f16378, %f16379, %f7005;
	// end inline asm
	// begin inline asm
	fma.rn.f32 %f7021, %f16382, %f16383, %f7017;
	// end inline asm
	// begin inline asm
	fma.rn.f32 %f7025, %f16378, %f16383, %f7013;
	// end inline asm
	// begin inline asm
	fma.rn.f32 %f7029, %f16374, %f16379, %f7025;
	// end inline asm
	// begin inline asm
	fma.rn.f32 %f7033, %f16378, %f16379, %f7021;
	// end inline asm
	// begin inline asm
	fma.rn.f32 %f7037, %f16382, %f16383, %f7033;
	// end inline asm
	// begin inline asm
	fma.rn.f32 %f7041, %f16378, %f16383, %f7029;
	// end inline asm
	// begin inline asm
	fma.rn.f32 %f7045, %f16374, %f16379, %f7041;
	// end inline asm
	// begin inline asm
	fma.rn.f32 %f7049, %f16378, %f16379, %f7037;
	// end inline asm
	// begin inline asm
	fma.rn.f32 %f7053, %f16382, %f16383, %f7049;
	// end inline asm
	// begin inline asm
	fma.rn.f32 %f7057, %f16378, %f16383, %f7045;
	// end inline asm
	// begin inline asm
	fma.rn.f32 %f7061, %f16374, %f16379, %f7057;
	// end inline asm
	// begin inline asm
	fma.rn.f32 %f7065, %f16378, %f16379, %f7053;
	// end inline asm
	// begin inline asm
	fma.rn.f32 %f7069, %f16382, %f16383, %f7065;
	// end inline asm
	// begin inline asm
	fma.rn.f32 %f7073, %f16378, %f16383, %f7061;
	// end inline asm
	// begin inline asm
	fma.rn.f32 %f7077, %f16374, %f16379, %f7073;
	// end inline asm
	// begin inline asm
	fma.rn.f32 %f7081, %f16378, %f16379, %f7069;
	// end inline asm
	// begin inline asm
	fma.rn.f32 %f7085, %f16382, %f16383, %f7081;
	// end inline asm
	// begin inline asm
	fma.rn.f32 %f7089, %f16378, %f16383, %f7077;
	// end inline asm
	// begin inline asm
	fma.rn.f32 %f7093, %f16374, %f16379, %f7089;
	// end inline asm
	// begin inline asm
	fma.rn.f32 %f7097, %f16378, %f16379, %f7085;
	// end inline asm
	// begin inline asm
	fma.rn.f32 %f7101, %f16382, %f16383, %f7097;
	// end inline asm
	// begin inline asm
	fma.rn.f32 %f7105, %f16378, %f16383, %f7093;
	// end inline asm
	// begin inline asm
	fma.rn.f32 %f7109, %f16374, %f16379, %f7105;
	// end inline asm
	// begin inline asm
	fma.rn.f32 %f7113, %f16378, %f16379, %f7101;
	// end inline asm
	// begin inline asm
	fma.rn.f32 %f7117, %f16382, %f16383, %f7113;
	// end inline asm
	// begin inline asm
	fma.rn.f32 %f7121, %f16378, %f16383, %f7109;
	// end inline asm
	// begin inline asm
	fma.rn.f32 %f7125, %f16374, %f16379, %f7121;
	// end inline asm
	// begin inline asm
	fma.rn.f32 %f7129, %f16378, %f16379, %f7117;
	// end inline asm
	// begin inline asm
	fma.rn.f32 %f7133, %f16382, %f16383, %f7129;
	// end inline asm
	// begin inline asm
	fma.rn.f32 %f7137, %f16378, %f16383, %f7125;
	// end inline asm
	// begin inline asm
	fma.rn.f32 %f7141, %f16374, %f16379, %f7137;
	// end inline asm
	// begin inline asm
	fma.rn.f32 %f7145, %f16378, %f16379, %f7133;
	// end inline asm
	// begin inline asm
	fma.rn.f32 %f7149, %f16382, %f16383, %f7145;
	// end inline asm
	// begin inline asm
	fma.rn.f32 %f7153, %f16378, %f16383, %f7141;
	// end inline asm
	// begin inline asm
	fma.rn.f32 %f7157, %f16374, %f16379, %f7153;
	// end inline asm
	// begin inline asm
	fma.rn.f32 %f7161, %f16378, %f16379, %f7149;
	// end inline asm
	// begin inline asm
	fma.rn.f32 %f7165, %f16382, %f16383, %f7161;
	// end inline asm
	// begin inline asm
	fma.rn.f32 %f7169, %f16378, %f16383, %f7157;
	// end inline asm
	// begin inline asm
	fma.rn.f32 %f7173, %f16374, %f16379, %f7169;
	// end inline asm
	// begin inline asm
	fma.rn.f32 %f7177, %f16378, %f16379, %f7165;
	// end inline asm
	// begin inline asm
	fma.rn.f32 %f7181, %f16382, %f16383, %f7177;
	// end inline asm
	// begin inline asm
	fma.rn.f32 %f7185, %f16378, %f16383, %f7173;
	// end inline asm
	// begin inline asm
	fma.rn.f32 %f7189, %f16374, %f16379, %f7185;
	// end inline asm
	// begin inline asm
	fma.rn.f32 %f7193, %f16378, %f16379, %f7181;
	// end inline asm
	// begin inline asm
	fma.rn.f32 %f7197, %f16382, %f16383, %f7193;
	// end inline asm
	// begin inline asm
	fma.rn.f32 %f7201, %f16378, %f16383, %f7189;
	// end inline asm
	// begin inline asm
	fma.rn.f32 %f7205, %f16374, %f16379, %f7201;
	// end inline asm
	// begin inline asm
	fma.rn.f32 %f7209, %f16378, %f16379, %f7197;
	// end inline asm
	// begin inline asm
	fma.rn.f32 %f7213, %f16382, %f16383, %f7209;
	// end inline asm
	// begin inline asm
	fma.rn.f32 %f7217, %f16378, %f16383, %f7205;
	// end inline asm
	// begin inline asm
	fma.rn.f32 %f7221, %f16374, %f16379, %f7217;
	// end inline asm
	// begin inline asm
	fma.rn.f32 %f7225, %f16378, %f16379, %f7213;
	// end inline asm
	// begin inline asm
	fma.rn.f32 %f7229, %f16382, %f16383, %f7225;
	// end inline asm
	// begin inline asm
	fma.rn.f32 %f7233, %f16378, %f16383, %f7221;
	// end inline asm
	// begin inline asm
	fma.rn.f32 %f7237, %f16374, %f16379, %f7233;
	// end inline asm
	// begin inline asm
	fma.rn.f32 %f7241, %f16378, %f16379, %f7229;
	// end inline asm
	// begin inline asm
	fma.rn.f32 %f7245, %f16382, %f16383, %f7241;
	// end inline asm
	// begin inline asm
	fma.rn.f32 %f7249, %f16378, %f16383, %f7237;
	// end inline asm
	// begin inline asm
	fma.rn.f32 %f7253, %f16374, %f16379, %f7249;
	// end inline asm
	// begin inline asm
	fma.rn.f32 %f7257, %f16378, %f16379, %f7245;
	// end inline asm
	// begin inline asm
	fma.rn.f32 %f7261, %f16382, %f16383, %f7257;
	// end inline asm
	// begin inline asm
	fma.rn.f32 %f7265, %f16378, %f16383, %f7253;
	// end inline asm
	// begin inline asm
	fma.rn.f32 %f7269, %f16374, %f16379, %f7265;
	// end inline asm
	// begin inline asm
	fma.rn.f32 %f7273, %f16378, %f16379, %f7261;
	// end inline asm
	// begin inline asm
	fma.rn.f32 %f7277, %f16382, %f16383, %f7273;
	// end inline asm
	// begin inline asm
	fma.rn.f32 %f7281, %f16378, %f16383, %f7269;
	// end inline asm
	// begin inline asm
	fma.rn.f32 %f7285, %f16374, %f16379, %f7281;
	// end inline asm
	// begin inline asm
	fma.rn.f32 %f7289, %f16378, %f16379, %f7277;
	// end inline asm
	// begin inline asm
	fma.rn.f32 %f7293, %f16382, %f16383, %f7289;
	// end inline asm
	// begin inline asm
	fma.rn.f32 %f7297, %f16378, %f16383, %f7285;
	// end inline asm
	// begin inline asm
	fma.rn.f32 %f7301, %f16374, %f16379, %f7297;
	// end inline asm
	// begin inline asm
	fma.rn.f32 %f7305, %f16378, %f16379, %f7293;
	// end inline asm
	// begin inline asm
	fma.rn.f32 %f7309, %f16382, %f16383, %f7305;
	// end inline asm
	// begin inline asm
	fma.rn.f32 %f7313, %f16378, %f16383, %f7301;
	// end inline asm
	// begin inline asm
	fma.rn.f32 %f7317, %f16374, %f16379, %f7313;
	// end inline asm
	// begin inline asm
	fma.rn.f32 %f7321, %f16378, %f16379, %f7309;
	// end inline asm
	// begin inline asm
	fma.rn.f32 %f7325, %f16382, %f16383, %f7321;
	// end inline asm
	// begin inline asm
	fma.rn.f32 %f7329, %f16378, %f16383, %f7317;
	// end inline asm
	// begin inline asm
	fma.rn.f32 %f7333, %f16374, %f16379, %f7329;
	// end inline asm
	// begin inline asm
	fma.rn.f32 %f7337, %f16378, %f16379, %f7325;
	// end inline asm
	// begin inline asm
	fma.rn.f32 %f7341, %f16382, %f16383, %f7337;
	// end inline asm
	// begin inline asm
	fma.rn.f32 %f7345, %f16378, %f16383, %f7333;
	// end inline asm
	// begin inline asm
	fma.rn.f32 %f7349, %f16374, %f16379, %f7345;
	// end inline asm
	// begin inline asm
	fma.rn.f32 %f7353, %f16378, %f16379, %f7341;
	// end inline asm
	// begin inline asm
	fma.rn.f32 %f7357, %f16382, %f16383, %f7353;
	// end inline asm
	// begin inline asm
	fma.rn.f32 %f7361, %f16378, %f16383, %f7349;
	// end inline asm
	// begin inline asm
	fma.rn.f32 %f7365, %f16374, %f16379, %f7361;
	// end inline asm
	// begin inline asm
	fma.rn.f32 %f7369, %f16378, %f16379, %f7357;
	// end inline asm
	// begin inline asm
	fma.rn.f32 %f7373, %f16382, %f16383, %f7369;
	// end inline asm
	// begin inline asm
	fma.rn.f32 %f7377, %f16378, %f16383, %f7365;
	// end inline asm
	// begin inline asm
	fma.rn.f32 %f7381, %f16374, %f16379, %f7377;
	// end inline asm
	// begin inline asm
	fma.rn.f32 %f7385, %f16378, %f16379, %f7373;
	// end inline asm
	// begin inline asm
	fma.rn.f32 %f7389, %f16382, %f16383, %f7385;
	// end inline asm
	// begin inline asm
	fma.rn.f32 %f7393, %f16378, %f16383, %f7381;
	// end inline asm
	// begin inline asm
	fma.rn.f32 %f7397, %f16374, %f16379, %f7393;
	// end inline asm
	// begin inline asm
	fma.rn.f32 %f7401, %f16378, %f16379, %f7389;
	// end inline asm
	// begin inline asm
	fma.rn.f32 %f7405, %f16382, %f16383, %f7401;
	// end inline asm
	// begin inline asm
	fma.rn.f32 %f7409, %f16378, %f16383, %f7397;
	// end inline asm
	// begin inline asm
	fma.rn.f32 %f7413, %f16374, %f16379, %f7409;
	// end inline asm
	// begin inline asm
	fma.rn.f32 %f7417, %f16378, %f16379, %f7405;
	// end inline asm
	// begin inline asm
	fma.rn.f32 %f7421, %f16382, %f16383, %f7417;
	// end inline asm
	// begin inline asm
	fma.rn.f32 %f7425, %f16378, %f16383, %f7413;
	// end inline asm
	// begin inline asm
	fma.rn.f32 %f7429, %f16374, %f16379, %f7425;
	// end inline asm
	// begin inline asm
	fma.rn.f32 %f7433, %f16378, %f16379, %f7421;
	// end inline asm
	// begin inline asm
	fma.rn.f32 %f7437, %f16382, %f16383, %f7433;
	// end inline asm
	// begin inline asm
	fma.rn.f32 %f7441, %f16378, %f16383, %f7429;
	// end inline asm
	// begin inline asm
	fma.rn.f32 %f7445, %f16374, %f16379, %f7441;
	// end inline asm
	// begin inline asm
	fma.rn.f32 %f7449, %f16378, %f16379, %f7437;
	// end inline asm
	// begin inline asm
	fma.rn.f32 %f7453, %f16382, %f16383, %f7449;
	// end inline asm
	// begin inline asm
	fma.rn.f32 %f7457, %f16378, %f16383, %f7445;
	// end inline asm
	// begin inline asm
	fma.rn.f32 %f7461, %f16374, %f16379, %f7457;
	// end inline asm
	// begin inline asm
	fma.rn.f32 %f7465, %f16378, %f16379, %f7453;
	// end inline asm
	// begin inline asm
	fma.rn.f32 %f7469, %f16382, %f16383, %f7465;
	// end inline asm
	// begin inline asm
	fma.rn.f32 %f7473, %f16378, %f16383, %f7461;
	// end inline asm
	// begin inline asm
	fma.rn.f32 %f7477, %f16374, %f16379, %f7473;
	// end inline asm
	// begin inline asm
	fma.rn.f32 %f7481, %f16378, %f16379, %f7469;
	// end inline asm
	// begin inline asm
	fma.rn.f32 %f7485, %f16382, %f16383, %f7481;
	// end inline asm
	// begin inline asm
	fma.rn.f32 %f7489, %f16378, %f16383, %f7477;
	// end inline asm
	// begin inline asm
	fma.rn.f32 %f7493, %f16374, %f16379, %f7489;
	// end inline asm
	// begin inline asm
	fma.rn.f32 %f7497, %f16378, %f16379, %f7485;
	// end inline asm
	// begin inline asm
	fma.rn.f32 %f7501, %f16382, %f16383, %f7497;
	// end inline asm
	// begin inline asm
	fma.rn.f32 %f7505, %f16378, %f16383, %f7493;
	// end inline asm
	// begin inline asm
	fma.rn.f32 %f7509, %f16374, %f16379, %f7505;
	// end inline asm
	// begin inline asm
	fma.rn.f32 %f7513, %f16378, %f16379, %f7501;
	// end inline asm
	// begin inline asm
	fma.rn.f32 %f7517, %f16382, %f16383, %f7513;
	// end inline asm
	// begin inline asm
	fma.rn.f32 %f7521, %f16378, %f16383, %f7509;
	// end inline asm
	// begin inline asm
	fma.rn.f32 %f7525, %f16374, %f16379, %f7521;
	// end inline asm
	// begin inline asm
	fma.rn.f32 %f7529, %f16378, %f16379, %f7517;
	// end inline asm
	// begin inline asm
	fma.rn.f32 %f7533, %f16382, %f16383, %f7529;
	// end inline asm
	// begin inline asm
	fma.rn.f32 %f7537, %f16378, %f16383, %f7525;
	// end inline asm
	// begin inline asm
	fma.rn.f32 %f7541, %f16374, %f16379, %f7537;
	// end inline asm
	// begin inline asm
	fma.rn.f32 %f7545, %f16378, %f16379, %f7533;
	// end inline asm
	// begin inline asm
	fma.rn.f32 %f7549, %f16382, %f16383, %f7545;
	// end inline asm
	// begin inline asm
	fma.rn.f32 %f7553, %f16378, %f16383, %f7541;
	// end inline asm
	// begin inline asm
	fma.rn.f32 %f7557, %f16374, %f16379, %f7553;
	// end inline asm
	// begin inline asm
	fma.rn.f32 %f7561, %f16378, %f16379, %f7549;
	// end inline asm
	// begin inline asm
	fma.rn.f32 %f7565, %f16382, %f16383, %f7561;
	// end inline asm
	// begin inline asm
	fma.rn.f32 %f7569, %f16378, %f16383, %f7557;
	// end inline asm
	// begin inline asm
	fma.rn.f32 %f7573, %f16374, %f16379, %f7569;
	// end inline asm
	// begin inline asm
	fma.rn.f32 %f7577, %f16378, %f16379, %f7565;
	// end inline asm
	// begin inline asm
	fma.rn.f32 %f7581, %f16382, %f16383, %f7577;
	// end inline asm
	// begin inline asm
	fma.rn.f32 %f7585, %f16378, %f16383, %f7573;
	// end inline asm
	// begin inline asm
	fma.rn.f32 %f7589, %f16374, %f16379, %f7585;
	// end inline asm
	// begin inline asm
	fma.rn.f32 %f7593, %f16378, %f16379, %f7581;
	// end inline asm
	// begin inline asm
	fma.rn.f32 %f7597, %f16382, %f16383, %f7593;
	// end inline asm
	// begin inline asm
	fma.rn.f32 %f7601, %f16378, %f16383, %f7589;
	// end inline asm
	// begin inline asm
	fma.rn.f32 %f7605, %f16374, %f16379, %f7601;
	// end inline asm
	// begin inline asm
	fma.rn.f32 %f7609, %f16378, %f16379, %f7597;
	// end inline asm
	// begin inline asm
	fma.rn.f32 %f7613, %f16382, %f16383, %f7609;
	// end inline asm
	// begin inline asm
	fma.rn.f32 %f7617, %f16378, %f16383, %f7605;
	// end inline asm
	// begin inline asm
	fma.rn.f32 %f7621, %f16374, %f16379, %f7617;
	// end inline asm
	// begin inline asm
	fma.rn.f32 %f7625, %f16378, %f16379, %f7613;
	// end inline asm
	// begin inline asm
	fma.rn.f32 %f7629, %f16382, %f16383, %f7625;
	// end inline asm
	// begin inline asm
	fma.rn.f32 %f7633, %f16378, %f16383, %f7621;
	// end inline asm
	// begin inline asm
	fma.rn.f32 %f7637, %f16374, %f16379, %f7633;
	// end inline asm
	// begin inline asm
	fma.rn.f32 %f7641, %f16378, %f16379, %f7629;
	// end inline asm
	// begin inline asm
	fma.rn.f32 %f7645, %f16382, %f16383, %f7641;
	// end inline asm
	// begin inline asm
	fma.rn.f32 %f7649, %f16378, %f16383, %f7637;
	// end inline asm
	// begin inline asm
	fma.rn.f32 %f7653, %f16374, %f16379, %f7649;
	// end inline asm
	// begin inline asm
	fma.rn.f32 %f7657, %f16378, %f16379, %f7645;
	// end inline asm
	// begin inline asm
	fma.rn.f32 %f7661, %f16382, %f16383, %f7657;
	// end inline asm
	// begin inline asm
	fma.rn.f32 %f7665, %f16378, %f16383, %f7653;
	// end inline asm
	// begin inline asm
	fma.rn.f32 %f7669, %f16374, %f16379, %f7665;
	// end inline asm
	// begin inline asm
	fma.rn.f32 %f7673, %f16378, %f16379, %f7661;
	// end inline asm
	// begin inline asm
	fma.rn.f32 %f7677, %f16382, %f16383, %f7673;
	// end inline asm
	// begin inline asm
	fma.rn.f32 %f7681, %f16378, %f16383, %f7669;
	// end inline asm
	// begin inline asm
	fma.rn.f32 %f7685, %f16374, %f16379, %f7681;
	// end inline asm
	// begin inline asm
	fma.rn.f32 %f7689, %f16378, %f16379, %f7677;
	// end inline asm
	// begin inline asm
	fma.rn.f32 %f7693, %f16382, %f16383, %f7689;
	// end inline asm
	// begin inline asm
	fma.rn.f32 %f7697, %f16378, %f16383, %f7685;
	// end inline asm
	// begin inline asm
	fma.rn.f32 %f7701, %f16374, %f16379, %f7697;
	// end inline asm
	// begin inline asm
	fma.rn.f32 %f7705, %f16378, %f16379, %f7693;
	// end inline asm
	// begin inline asm
	fma.rn.f32 %f7709, %f16382, %f16383, %f7705;
	// end inline asm
	// begin inline asm
	fma.rn.f32 %f7713, %f16378, %f16383, %f7701;
	// end inline asm
	// begin inline asm
	fma.rn.f32 %f7717, %f16374, %f16379, %f7713;
	// end inline asm
	// begin inline asm
	fma.rn.f32 %f7721, %f16378, %f16379, %f7709;
	// end inline asm
	// begin inline asm
	fma.rn.f32 %f7725, %f16382, %f16383, %f7721;
	// end inline asm
	// begin inline asm
	fma.rn.f32 %f7729, %f16378, %f16383, %f7717;
	// end inline asm
	// begin inline asm
	fma.rn.f32 %f7733, %f16374, %f16379, %f7729;
	// end inline asm
	// begin inline asm
	fma.rn.f32 %f7737, %f16378, %f16379, %f7725;
	// end inline asm
	// begin inline asm
	fma.rn.f32 %f7741, %f16382, %f16383, %f7737;
	// end inline asm
	// begin inline asm
	fma.rn.f32 %f7745, %f16378, %f16383, %f7733;
	// end inline asm
	// begin inline asm
	fma.rn.f32 %f7749, %f16374, %f16379, %f7745;
	// end inline asm
	// begin inline asm
	fma.rn.f32 %f7753, %f16378, %f16379, %f7741;
	// end inline asm
	// begin inline asm
	fma.rn.f32 %f7757, %f16382, %f16383, %f7753;
	// end inline asm
	// begin inline asm
	fma.rn.f32 %f7761, %f16378, %f16383, %f7749;
	// end inline asm
	// begin inline asm
	fma.rn.f32 %f7765, %f16374, %f16379, %f7761;
	// end inline asm
	// begin inline asm
	fma.rn.f32 %f7769, %f16378, %f16379, %f7757;
	// end inline asm
	// begin inline asm
	fma.rn.f32 %f7773, %f16382, %f16383, %f7769;
	// end inline asm
	// begin inline asm
	fma.rn.f32 %f7777, %f16378, %f16383, %f7765;
	// end inline asm
	// begin inline asm
	fma.rn.f32 %f7781, %f16374, %f16379, %f7777;
	// end inline asm
	// begin inline asm
	fma.rn.f32 %f7785, %f16378, %f16379, %f7773;
	// end inline asm
	// begin inline asm
	fma.rn.f32 %f7789, %f16382, %f16383, %f7785;
	// end inline asm
	// begin inline asm
	fma.rn.f32 %f7793, %f16378, %f16383, %f7781;
	// end inline asm
	// begin inline asm
	fma.rn.f32 %f7797, %f16374, %f16379, %f7793;
	// end inline asm
	// begin inline asm
	fma.rn.f32 %f7801, %f16378, %f16379, %f7789;
	// end inline asm
	// begin inline asm
	fma.rn.f32 %f7805, %f16382, %f16383, %f7801;
	// end inline asm
	// begin inline asm
	fma.rn.f32 %f7809, %f16378, %f16383, %f7797;
	// end inline asm
	// begin inline asm
	fma.rn.f32 %f7813, %f16374, %f16379, %f7809;
	// end inline asm
	// begin inline asm
	fma.rn.f32 %f7817, %f16378, %f16379, %f7805;
	// end inline asm
	// begin inline asm
	fma.rn.f32 %f7821, %f16382, %f16383, %f7817;
	// end inline asm
	// begin inline asm
	fma.rn.f32 %f7825, %f16378, %f16383, %f7813;
	// end inline asm
	// begin inline asm
	fma.rn.f32 %f7829, %f16374, %f16379, %f7825;
	// end inline asm
	// begin inline asm
	fma.rn.f32 %f7833, %f16378, %f16379, %f7821;
	// end inline asm
	// begin inline asm
	fma.rn.f32 %f7837, %f16382, %f16383, %f7833;
	// end inline asm
	// begin inline asm
	fma.rn.f32 %f7841, %f16378, %f16383, %f7829;
	// end inline asm
	// begin inline asm
	fma.rn.f32 %f7845, %f16374, %f16379, %f7841;
	// end inline asm
	// begin inline asm
	fma.rn.f32 %f7849, %f16378, %f16379, %f7837;
	// end inline asm
	// begin inline asm
	fma.rn.f32 %f7853, %f16382, %f16383, %f7849;
	// end inline asm
	// begin inline asm
	fma.rn.f32 %f7857, %f16378, %f16383, %f7845;
	// end inline asm
	// begin inline asm
	fma.rn.f32 %f7861, %f16374, %f16379, %f7857;
	// end inline asm
	// begin inline asm
	fma.rn.f32 %f7865, %f16378, %f16379, %f7853;
	// end inline asm
	// begin inline asm
	fma.rn.f32 %f7869, %f16382, %f16383, %f7865;
	// end inline asm
	// begin inline asm
	fma.rn.f32 %f7873, %f16378, %f16383, %f7861;
	// end inline asm
	// begin inline asm
	fma.rn.f32 %f7877, %f16374, %f16379, %f7873;
	// end inline asm
	// begin inline asm
	fma.rn.f32 %f7881, %f16378, %f16379, %f7869;
	// end inline asm
	// begin inline asm
	fma.rn.f32 %f7885, %f16382, %f16383, %f7881;
	// end inline asm
	// begin inline asm
	fma.rn.f32 %f7889, %f16378, %f16383, %f7877;
	// end inline asm
	// begin inline asm
	fma.rn.f32 %f7893, %f16374, %f16379, %f7889;
	// end inline asm
	// begin inline asm
	fma.rn.f32 %f7897, %f16378, %f16379, %f7885;
	// end inline asm
	// begin inline asm
	fma.rn.f32 %f7901, %f16382, %f16383, %f7897;
	// end inline asm
	// begin inline asm
	fma.rn.f32 %f7905, %f16378, %f16383, %f7893;
	// end inline asm
	// begin inline asm
	fma.rn.f32 %f7909, %f16374, %f16379, %f7905;
	// end inline asm
	// begin inline asm
	fma.rn.f32 %f7913, %f16378, %f16379, %f7901;
	// end inline asm
	// begin inline asm
	fma.rn.f32 %f7917, %f16382, %f16383, %f7913;
	// end inline asm
	// begin inline asm
	fma.rn.f32 %f7921, %f16378, %f16383, %f7909;
	// end inline asm
	// begin inline asm
	fma.rn.f32 %f7925, %f16374, %f16379, %f7921;
	// end inline asm
	// begin inline asm
	fma.rn.f32 %f7929, %f16378, %f16379, %f7917;
	// end inline asm
	// begin inline asm
	fma.rn.f32 %f7933, %f16382, %f16383, %f7929;
	// end inline asm
	// begin inline asm
	fma.rn.f32 %f7937, %f16378, %f16383, %f7925;
	// end inline asm
	// begin inline asm
	fma.rn.f32 %f7941, %f16374, %f16379, %f7937;
	// end inline asm
	// begin inline asm
	fma.rn.f32 %f7945, %f16378, %f16379, %f7933;
	// end inline asm
	// begin inline asm
	fma.rn.f32 %f7949, %f16382, %f16383, %f7945;
	// end inline asm
	// begin inline asm
	fma.rn.f32 %f7953, %f16378, %f16383, %f7941;
	// end inline asm
	// begin inline asm
	fma.rn.f32 %f7957, %f16374, %f16379, %f7953;
	// end inline asm
	// begin inline asm
	fma.rn.f32 %f7961, %f16378, %f16379, %f7949;
	// end inline asm
	// begin inline asm
	fma.rn.f32 %f7965, %f16382, %f16383, %f7961;
	// end inline asm
	// begin inline asm
	fma.rn.f32 %f7969, %f16378, %f16383, %f7957;
	// end inline asm
	// begin inline asm
	fma.rn.f32 %f7973, %f16374, %f16379, %f7969;
	// end inline asm
	// begin inline asm
	fma.rn.f32 %f7977, %f16378, %f16379, %f7965;
	// end inline asm
	// begin inline asm
	fma.rn.f32 %f7981, %f16382, %f16383, %f7977;
	// end inline asm
	// begin inline asm
	fma.rn.f32 %f7985, %f16378, %f16383, %f7973;
	// end inline asm
	// begin inline asm
	fma.rn.f32 %f7989, %f16374, %f16379, %f7985;
	// end inline asm
	// begin inline asm
	fma.rn.f32 %f7993, %f16378, %f16379, %f7981;
	// end inline asm
	// begin inline asm
	fma.rn.f32 %f7997, %f16382, %f16383, %f7993;
	// end inline asm
	// begin inline asm
	fma.rn.f32 %f8001, %f16378, %f16383, %f7989;
	// end inline asm
	// begin inline asm
	fma.rn.f32 %f8005, %f16374, %f16379, %f8001;
	// end inline asm
	// begin inline asm
	fma.rn.f32 %f8009, %f16378, %f16379, %f7997;
	// end inline asm
	// begin inline asm
	fma.rn.f32 %f8013, %f16382, %f16383, %f8009;
	// end inline asm
	// begin inline asm
	fma.rn.f32 %f8017, %f16378, %f16383, %f8005;
	// end inline asm
	// begin inline asm
	fma.rn.f32 %f8021, %f16374, %f16379, %f8017;
	// end inline asm
	// begin inline asm
	fma.rn.f32 %f8025, %f16378, %f16379, %f8013;
	// end inline asm
	// begin inline asm
	fma.rn.f32 %f8029, %f16382, %f16383, %f8025;
	// end inline asm
	// begin inline asm
	fma.rn.f32 %f8033, %f16378, %f16383, %f8021;
	// end inline asm
	// begin inline asm
	fma.rn.f32 %f8037, %f16374, %f16379, %f8033;
	// end inline asm
	// begin inline asm
	fma.rn.f32 %f8041, %f16378, %f16379, %f8029;
	// end inline asm
	// begin inline asm
	fma.rn.f32 %f8045, %f16382, %f16383, %f8041;
	// end inline asm
	// begin inline asm
	fma.rn.f32 %f8049, %f16378, %f16383, %f8037;
	// end inline asm
	// begin inline asm
	fma.rn.f32 %f8053, %f16374, %f16379, %f8049;
	// end inline asm
	// begin inline asm
	fma.rn.f32 %f8057, %f16378, %f16379, %f8045;
	// end inline asm
	// begin inline asm
	fma.rn.f32 %f8061, %f16382, %f16383, %f8057;
	// end inline asm
	// begin inline asm
	fma.rn.f32 %f8065, %f16378, %f16383, %f8053;
	// end inline asm
	// begin inline asm
	fma.rn.f32 %f8069, %f16374, %f16379, %f8065;
	// end inline asm
	// begin inline asm
	fma.rn.f32 %f8073, %f16378, %f16379, %f8061;
	// end inline asm
	// begin inline asm
	fma.rn.f32 %f8077, %f16382, %f16383, %f8073;
	// end inline asm
	// begin inline asm
	fma.rn.f32 %f8081, %f16378, %f16383, %f8069;
	// end inline asm
	// begin inline asm
	fma.rn.f32 %f8085, %f16374, %f16379, %f8081;
	// end inline asm
	// begin inline asm
	fma.rn.f32 %f8089, %f16378, %f16379, %f8077;
	// end inline asm
	// begin inline asm
	fma.rn.f32 %f8093, %f16382, %f16383, %f8089;
	// end inline asm
	// begin inline asm
	fma.rn.f32 %f8097, %f16378, %f16383, %f8085;
	// end inline asm
	// begin inline asm
	fma.rn.f32 %f8101, %f16374, %f16379, %f8097;
	// end inline asm
	// begin inline asm
	fma.rn.f32 %f8105, %f16378, %f16379, %f8093;
	// end inline asm
	// begin inline asm
	fma.rn.f32 %f8109, %f16382, %f16383, %f8105;
	// end inline asm
	// begin inline asm
	fma.rn.f32 %f8113, %f16378, %f16383, %f8101;
	// end inline asm
	// begin inline asm
	fma.rn.f32 %f8117, %f16374, %f16379, %f8113;
	// end inline asm
	// begin inline asm
	fma.rn.f32 %f8121, %f16378, %f16379, %f8109;
	// end inline asm
	// begin inline asm
	fma.rn.f32 %f8125, %f16382, %f16383, %f8121;
	// end inline asm
	// begin inline asm
	fma.rn.f32 %f8129, %f16378, %f16383, %f8117;
	// end inline asm
	// begin inline asm
	fma.rn.f32 %f8133, %f16374, %f16379, %f8129;
	// end inline asm
	// begin inline asm
	fma.rn.f32 %f8137, %f16378, %f16379, %f8125;
	// end inline asm
	// begin inline asm
	fma.rn.f32 %f8141, %f16382, %f16383, %f8137;
	// end inline asm
	// begin inline asm
	fma.rn.f32 %f8145, %f16378, %f16383, %f8133;
	// end inline asm
	// begin inline asm
	fma.rn.f32 %f8149, %f16374, %f16379, %f8145;
	// end inline asm
	// begin inline asm
	fma.rn.f32 %f8153, %f16378, %f16379, %f8141;
	// end inline asm
	// begin inline asm
	fma.rn.f32 %f8157, %f16382, %f16383, %f8153;
	// end inline asm
	// begin inline asm
	fma.rn.f32 %f8161, %f16378, %f16383, %f8149;
	// end inline asm
	// begin inline asm
	fma.rn.f32 %f8165, %f16374, %f16379, %f8161;
	// end inline asm
	// begin inline asm
	fma.rn.f32 %f8169, %f16378, %f16379, %f8157;
	// end inline asm
	// begin inline asm
	fma.rn.f32 %f8173, %f16382, %f16383, %f8169;
	// end inline asm
	// begin inline asm
	fma.rn.f32 %f8177, %f16378, %f16383, %f8165;
	// end inline asm
	// begin inline asm
	fma.rn.f32 %f8181, %f16374, %f16379, %f8177;
	// end inline asm
	// begin inline asm
	fma.rn.f32 %f8185, %f16378, %f16379, %f8173;
	// end inline asm
	// begin inline asm
	fma.rn.f32 %f8189, %f16382, %f16383, %f8185;
	// end inline asm
	// begin inline asm
	fma.rn.f32 %f8193, %f16378, %f16383, %f8181;
	// end inline asm
	// begin inline asm
	fma.rn.f32 %f8197, %f16374, %f16379, %f8193;
	// end inline asm
	// begin inline asm
	fma.rn.f32 %f8201, %f16378, %f16379, %f8189;
	// end inline asm
	// begin inline asm
	fma.rn.f32 %f8205, %f16382, %f16383, %f8201;
	// end inline asm
	// begin inline asm
	fma.rn.f32 %f8209, %f16378, %f16383, %f8197;
	// end inline asm
	// begin inline asm
	fma.rn.f32 %f8213, %f16374, %f16379, %f8209;
	// end inline asm
	// begin inline asm
	fma.rn.f32 %f8217, %f16378, %f16379, %f8205;
	// end inline asm
	// begin inline asm
	fma.rn.f32 %f8221, %f16382, %f16383, %f8217;
	// end inline asm
	// begin inline asm
	fma.rn.f32 %f8225, %f16378, %f16383, %f8213;
	// end inline asm
	// begin inline asm
	fma.rn.f32 %f8229, %f16374, %f16379, %f8225;
	// end inline asm
	// begin inline asm
	fma.rn.f32 %f8233, %f16378, %f16379, %f8221;
	// end inline asm
	// begin inline asm
	fma.rn.f32 %f8237, %f16382, %f16383, %f8233;
	// end inline asm
	// begin inline asm
	fma.rn.f32 %f8241, %f16378, %f16383, %f8229;
	// end inline asm
	// begin inline asm
	fma.rn.f32 %f8245, %f16374, %f16379, %f8241;
	// end inline asm
	// begin inline asm
	fma.rn.f32 %f8249, %f16378, %f16379, %f8237;
	// end inline asm
	// begin inline asm
	fma.rn.f32 %f8253, %f16382, %f16383, %f8249;
	// end inline asm
	// begin inline asm
	fma.rn.f32 %f8257, %f16378, %f16383, %f8245;
	// end inline asm
	// begin inline asm
	fma.rn.f32 %f8261, %f16374, %f16379, %f8257;
	// end inline asm
	// begin inline asm
	fma.rn.f32 %f8265, %f16378, %f16379, %f8253;
	// end inline asm
	// begin inline asm
	fma.rn.f32 %f8269, %f16382, %f16383, %f8265;
	// end inline asm
	// begin inline asm
	fma.rn.f32 %f8273, %f16378, %f16383, %f8261;
	// end inline asm
	// begin inline asm
	fma.rn.f32 %f8277, %f16374, %f16379, %f8273;
	// end inline asm
	// begin inline asm
	fma.rn.f32 %f8281, %f16378, %f16379, %f8269;
	// end inline asm
	// begin inline asm
	fma.rn.f32 %f8285, %f16382, %f16383, %f8281;
	// end inline asm
	// begin inline asm
	fma.rn.f32 %f8289, %f16378, %f16383, %f8277;
	// end inline asm
	// begin inline asm
	fma.rn.f32 %f8293, %f16374, %f16379, %f8289;
	// end inline asm
	// begin inline asm
	fma.rn.f32 %f8297, %f16378, %f16379, %f8285;
	// end inline asm
	// begin inline asm
	fma.rn.f32 %f8301, %f16382, %f16383, %f8297;
	// end inline asm
	// begin inline asm
	fma.rn.f32 %f8305, %f16378, %f16383, %f8293;
	// end inline asm
	// begin inline asm
	fma.rn.f32 %f8309, %f16374, %f16379, %f8305;
	// end inline asm
	// begin inline asm
	fma.rn.f32 %f8313, %f16378, %f16379, %f8301;
	// end inline asm
	// begin inline asm
	fma.rn.f32 %f8317, %f16382, %f16383, %f8313;
	// end inline asm
	// begin inline asm
	fma.rn.f32 %f8321, %f16378, %f16383, %f8309;
	// end inline asm
	// begin inline asm
	fma.rn.f32 %f8325, %f16374, %f16379, %f8321;
	// end inline asm
	// begin inline asm
	fma.rn.f32 %f8329, %f16378, %f16379, %f8317;
	// end inline asm
	// begin inline asm
	fma.rn.f32 %f8333, %f16382, %f16383, %f8329;
	// end inline asm
	// begin inline asm
	fma.rn.f32 %f8337, %f16378, %f16383, %f8325;
	// end inline asm
	// begin inline asm
	fma.rn.f32 %f8341, %f16374, %f16379, %f8337;
	// end inline asm
	// begin inline asm
	fma.rn.f32 %f8345, %f16378, %f16379, %f8333;
	// end inline asm
	// begin inline asm
	fma.rn.f32 %f8349, %f16382, %f16383, %f8345;
	// end inline asm
	// begin inline asm
	fma.rn.f32 %f8353, %f16378, %f16383, %f8341;
	// end inline asm
	// begin inline asm
	fma.rn.f32 %f8357, %f16374, %f16379, %f8353;
	// end inline asm
	// begin inline asm
	fma.rn.f32 %f8361, %f16378, %f16379, %f8349;
	// end inline asm
	// begin inline asm
	fma.rn.f32 %f8365, %f16382, %f16383, %f8361;
	// end inline asm
	// begin inline asm
	fma.rn.f32 %f8369, %f16378, %f16383, %f8357;
	// end inline asm
	// begin inline asm
	fma.rn.f32 %f8373, %f16374, %f16379, %f8369;
	// end inline asm
	// begin inline asm
	fma.rn.f32 %f8377, %f16378, %f16379, %f8365;
	// end inline asm
	// begin inline asm
	fma.rn.f32 %f8381, %f16382, %f16383, %f8377;
	// end inline asm
	// begin inline asm
	fma.rn.f32 %f8385, %f16378, %f16383, %f8373;
	// end inline asm
	// begin inline asm
	fma.rn.f32 %f8389, %f16374, %f16379, %f8385;
	// end inline asm
	// begin inline asm
	fma.rn.f32 %f8393, %f16378, %f16379, %f8381;
	// end inline asm
	// begin inline asm
	fma.rn.f32 %f8397, %f16382, %f16383, %f8393;
	// end inline asm
	// begin inline asm
	fma.rn.f32 %f8401, %f16378, %f16383, %f8389;
	// end inline asm
	// begin inline asm
	fma.rn.f32 %f8405, %f16374, %f16379, %f8401;
	// end inline asm
	// begin inline asm
	fma.rn.f32 %f8409, %f16378, %f16379, %f8397;
	// end inline asm
	// begin inline asm
	fma.rn.f32 %f8413, %f16382, %f16383, %f8409;
	// end inline asm
	// begin inline asm
	fma.rn.f32 %f8417, %f16378, %f16383, %f8405;
	// end inline asm
	// begin inline asm
	fma.rn.f32 %f8421, %f16374, %f16379, %f8417;
	// end inline asm
	// begin inline asm
	fma.rn.f32 %f8425, %f16378, %f16379, %f8413;
	// end inline asm
	// begin inline asm
	fma.rn.f32 %f8429, %f16382, %f16383, %f8425;
	// end inline asm
	// begin inline asm
	fma.rn.f32 %f8433, %f16378, %f16383, %f8421;
	// end inline asm
	// begin inline asm
	fma.rn.f32 %f8437, %f16374, %f16379, %f8433;
	// end inline asm
	// begin inline asm
	fma.rn.f32 %f8441, %f16378, %f16379, %f8429;
	// end inline asm
	// begin inline asm
	fma.rn.f32 %f8445, %f16382, %f16383, %f8441;
	// end inline asm
	// begin inline asm
	fma.rn.f32 %f8449, %f16378, %f16383, %f8437;
	// end inline asm
	// begin inline asm
	fma.rn.f32 %f8453, %f16374, %f16379, %f8449;
	// end inline asm
	// begin inline asm
	fma.rn.f32 %f8457, %f16378, %f16379, %f8445;
	// end inline asm
	// begin inline asm
	fma.rn.f32 %f8461, %f16382, %f16383, %f8457;
	// end inline asm
	// begin inline asm
	fma.rn.f32 %f8465, %f16378, %f16383, %f8453;
	// end inline asm
	// begin inline asm
	fma.rn.f32 %f8469, %f16374, %f16379, %f8465;
	// end inline asm
	// begin inline asm
	fma.rn.f32 %f8473, %f16378, %f16379, %f8461;
	// end inline asm
	// begin inline asm
	fma.rn.f32 %f8477, %f16382, %f16383, %f8473;
	// end inline asm
	// begin inline asm
	fma.rn.f32 %f8481, %f16378, %f16383, %f8469;
	// end inline asm
	// begin inline asm
	fma.rn.f32 %f8485, %f16374, %f16379, %f8481;
	// end inline asm
	// begin inline asm
	fma.rn.f32 %f8489, %f16378, %f16379, %f8477;
	// end inline asm
	// begin inline asm
	fma.rn.f32 %f8493, %f16382, %f16383, %f8489;
	// end inline asm
	// begin inline asm
	fma.rn.f32 %f8497, %f16378, %f16383, %f8485;
	// end inline asm
	// begin inline asm
	fma.rn.f32 %f8501, %f16374, %f16379, %f8497;
	// end inline asm
	// begin inline asm
	fma.rn.f32 %f8505, %f16378, %f16379, %f8493;
	// end inline asm
	// begin inline asm
	fma.rn.f32 %f8509, %f16382, %f16383, %f8505;
	// end inline asm
	// begin inline asm
	fma.rn.f32 %f8513, %f16378, %f16383, %f8501;
	// end inline asm
	// begin inline asm
	fma.rn.f32 %f8517, %f16374, %f16379, %f8513;
	// end inline asm
	// begin inline asm
	fma.rn.f32 %f8521, %f16378, %f16379, %f8509;
	// end inline asm
	// begin inline asm
	fma.rn.f32 %f8525, %f16382, %f16383, %f8521;
	// end inline asm
	// begin inline asm
	fma.rn.f32 %f8529, %f16378, %f16383, %f8517;
	// end inline asm
	// begin inline asm
	fma.rn.f32 %f8533, %f16374, %f16379, %f8529;
	// end inline asm
	// begin inline asm
	fma.rn.f32 %f8537, %f16378, %f16379, %f8525;
	// end inline asm
	// begin inline asm
	fma.rn.f32 %f8541, %f16382, %f16383, %f8537;
	// end inline asm
	// begin inline asm
	fma.rn.f32 %f8545, %f16378, %f16383, %f8533;
	// end inline asm
	// begin inline asm
	fma.rn.f32 %f8549, %f16374, %f16379, %f8545;
	// end inline asm
	// begin inline asm
	fma.rn.f32 %f8553, %f16378, %f16379, %f8541;
	// end inline asm
	// begin inline asm
	fma.rn.f32 %f8557, %f16382, %f16383, %f8553;
	// end inline asm
	// begin inline asm
	fma.rn.f32 %f8561, %f16378, %f16383, %f8549;
	// end inline asm
	// begin inline asm
	fma.rn.f32 %f8565, %f16374, %f16379, %f8561;
	// end inline asm
	// begin inline asm
	fma.rn.f32 %f8569, %f16378, %f16379, %f8557;
	// end inline asm
	// begin inline asm
	fma.rn.f32 %f8573, %f16382, %f16383, %f8569;
	// end inline asm
	// begin inline asm
	fma.rn.f32 %f8577, %f16378, %f16383, %f8565;
	// end inline asm
	// begin inline asm
	fma.rn.f32 %f8581, %f16374, %f16379, %f8577;
	// end inline asm
	// begin inline asm
	fma.rn.f32 %f8585, %f16378, %f16379, %f8573;
	// end inline asm
	// begin inline asm
	fma.rn.f32 %f8589, %f16382, %f16383, %f8585;
	// end inline asm
	// begin inline asm
	fma.rn.f32 %f8593, %f16378, %f16383, %f8581;
	// end inline asm
	// begin inline asm
	fma.rn.f32 %f8597, %f16374, %f16379, %f8593;
	// end inline asm
	// begin inline asm
	fma.rn.f32 %f8601, %f16378, %f16379, %f8589;
	// end inline asm
	// begin inline asm
	fma.rn.f32 %f8605, %f16382, %f16383, %f8601;
	// end inline asm
	// begin inline asm
	fma.rn.f32 %f8609, %f16378, %f16383, %f8597;
	// end inline asm
	// begin inline asm
	fma.rn.f32 %f8613, %f16374, %f16379, %f8609;
	// end inline asm
	// begin inline asm
	fma.rn.f32 %f8617, %f16378, %f16379, %f8605;
	// end inline asm
	// begin inline asm
	fma.rn.f32 %f8621, %f16382, %f16383, %f8617;
	// end inline asm
	// begin inline asm
	fma.rn.f32 %f8625, %f16378, %f16383, %f8613;
	// end inline asm
	// begin inline asm
	fma.rn.f32 %f8629, %f16374, %f16379, %f8625;
	// end inline asm
	// begin inline asm
	fma.rn.f32 %f8633, %f16378, %f16379, %f8621;
	// end inline asm
	// begin inline asm
	fma.rn.f32 %f8637, %f16382, %f16383, %f8633;
	// end inline asm
	// begin inline asm
	fma.rn.f32 %f8641, %f16378, %f16383, %f8629;
	// end inline asm
	// begin inline asm
	fma.rn.f32 %f8645, %f16374, %f16379, %f8641;
	// end inline asm
	// begin inline asm
	fma.rn.f32 %f8649, %f16378, %f16379, %f8637;
	// end inline asm
	// begin inline asm
	fma.rn.f32 %f8653, %f16382, %f16383, %f8649;
	// end inline asm
	// begin inline asm
	fma.rn.f32 %f8657, %f16378, %f16383, %f8645;
	// end inline asm
	// begin inline asm
	fma.rn.f32 %f8661, %f16374, %f16379, %f8657;
	// end inline asm
	// begin inline asm
	fma.rn.f32 %f8665, %f16378, %f16379, %f8653;
	// end inline asm
	// begin inline asm
	fma.rn.f32 %f8669, %f16382, %f16383, %f8665;
	// end inline asm
	// begin inline asm
	fma.rn.f32 %f8673, %f16378, %f16383, %f8661;
	// end inline asm
	// begin inline asm
	fma.rn.f32 %f8677, %f16374, %f16379, %f8673;
	// end inline asm
	// begin inline asm
	fma.rn.f32 %f8681, %f16378, %f16379, %f8669;
	// end inline asm
	// begin inline asm
	fma.rn.f32 %f8685, %f16382, %f16383, %f8681;
	// end inline asm
	// begin inline asm
	fma.rn.f32 %f8689, %f16378, %f16383, %f8677;
	// end inline asm
	// begin inline asm
	fma.rn.f32 %f8693, %f16374, %f16379, %f8689;
	// end inline asm
	// begin inline asm
	fma.rn.f32 %f8697, %f16378, %f16379, %f8685;
	// end inline asm
	// begin inline asm
	fma.rn.f32 %f8701, %f16382, %f16383, %f8697;
	// end inline asm
	// begin inline asm
	fma.rn.f32 %f8705, %f16378, %f16383, %f8693;
	// end inline asm
	// begin inline asm
	fma.rn.f32 %f8709, %f16374, %f16379, %f8705;
	// end inline asm
	// begin inline asm
	fma.rn.f32 %f8713, %f16378, %f16379, %f8701;
	// end inline asm
	// begin inline asm
	fma.rn.f32 %f8717, %f16382, %f16383, %f8713;
	// end inline asm
	// begin inline asm
	fma.rn.f32 %f8721, %f16378, %f16383, %f8709;
	// end inline asm
	// begin inline asm
	fma.rn.f32 %f8725, %f16374, %f16379, %f8721;
	// end inline asm
	// begin inline asm
	fma.rn.f32 %f8729, %f16378, %f16379, %f8717;
	// end inline asm
	// begin inline asm
	fma.rn.f32 %f8733, %f16382, %f16383, %f8729;
	// end inline asm
	// begin inline asm
	fma.rn.f32 %f8737, %f16378, %f16383, %f8725;
	// end inline asm
	// begin inline asm
	fma.rn.f32 %f8741, %f16374, %f16379, %f8737;
	// end inline asm
	// begin inline asm
	fma.rn.f32 %f8745, %f16378, %f16379, %f8733;
	// end inline asm
	// begin inline asm
	fma.rn.f32 %f8749, %f16382, %f16383, %f8745;
	// end inline asm
	// begin inline asm
	fma.rn.f32 %f8753, %f16378, %f16383, %f8741;
	// end inline asm
	// begin inline asm
	fma.rn.f32 %f8757, %f16374, %f16379, %f8753;
	// end inline asm
	// begin inline asm
	fma.rn.f32 %f8761, %f16378, %f16379, %f8749;
	// end inline asm
	// begin inline asm
	fma.rn.f32 %f8765, %f16382, %f16383, %f8761;
	// end inline asm
	// begin inline asm
	fma.rn.f32 %f8769, %f16378, %f16383, %f8757;
	// end inline asm
	// begin inline asm
	fma.rn.f32 %f8773, %f16374, %f16379, %f8769;
	// end inline asm
	// begin inline asm
	fma.rn.f32 %f8777, %f16378, %f16379, %f8765;
	// end inline asm
	// begin inline asm
	fma.rn.f32 %f8781, %f16382, %f16383, %f8777;
	// end inline asm
	// begin inline asm
	fma.rn.f32 %f8785, %f16378, %f16383, %f8773;
	// end inline asm
	// begin inline asm
	fma.rn.f32 %f8789, %f16374, %f16379, %f8785;
	// end inline asm
	// begin inline asm
	fma.rn.f32 %f8793, %f16378, %f16379, %f8781;
	// end inline asm
	// begin inline asm
	fma.rn.f32 %f8797, %f16382, %f16383, %f8793;
	// end inline asm
	// begin inline asm
	fma.rn.f32 %f8801, %f16378, %f16383, %f8789;
	// end inline asm
	// begin inline asm
	fma.rn.f32 %f8805, %f16374, %f16379, %f8801;
	// end inline asm
	// begin inline asm
	fma.rn.f32 %f8809, %f16378, %f16379, %f8797;
	// end inline asm
	// begin inline asm
	fma.rn.f32 %f8813, %f16382, %f16383, %f8809;
	// end inline asm
	// begin inline asm
	fma.rn.f32 %f8817, %f16378, %f16383, %f8805;
	// end inline asm
	// begin inline asm
	fma.rn.f32 %f8821, %f16374, %f16379, %f8817;
	// end inline asm
	// begin inline asm
	fma.rn.f32 %f8825, %f16378, %f16379, %f8813;
	// end inline asm
	// begin inline asm
	fma.rn.f32 %f8829, %f16382, %f16383, %f8825;
	// end inline asm
	// begin inline asm
	fma.rn.f32 %f8833, %f16378, %f16383, %f8821;
	// end inline asm
	// begin inline asm
	fma.rn.f32 %f8837, %f16374, %f16379, %f8833;
	// end inline asm
	// begin inline asm
	fma.rn.f32 %f8841, %f16378, %f16379, %f8829;
	// end inline asm
	// begin inline asm
	fma.rn.f32 %f8845, %f16382, %f16383, %f8841;
	// end inline asm
	// begin inline asm
	fma.rn.f32 %f8849, %f16378, %f16383, %f8837;
	// end inline asm
	// begin inline asm
	fma.rn.f32 %f8853, %f16374, %f16379, %f8849;
	// end inline asm
	// begin inline asm
	fma.rn.f32 %f8857, %f16378, %f16379, %f8845;
	// end inline asm
	// begin inline asm
	fma.rn.f32 %f8861, %f16382, %f16383, %f8857;
	// end inline asm
	// begin inline asm
	fma.rn.f32 %f8865, %f16378, %f16383, %f8853;
	// end inline asm
	// begin inline asm
	fma.rn.f32 %f8869, %f16374, %f16379, %f8865;
	// end inline asm
	// begin inline asm
	fma.rn.f32 %f8873, %f16378, %f16379, %f8861;
	// end inline asm
	// begin inline asm
	fma.rn.f32 %f8877, %f16382, %f16383, %f8873;
	// end inline asm
	// begin inline asm
	fma.rn.f32 %f8881, %f16378, %f16383, %f8869;
	// end inline asm
	// begin inline asm
	fma.rn.f32 %f8885, %f16374, %f16379, %f8881;
	// end inline asm
	// begin inline asm
	fma.rn.f32 %f8889, %f16378, %f16379, %f8877;
	// end inline asm
	// begin inline asm
	fma.rn.f32 %f8893, %f16382, %f16383, %f8889;
	// end inline asm
	// begin inline asm
	fma.rn.f32 %f8897, %f16378, %f16383, %f8885;
	// end inline asm
	// begin inline asm
	fma.rn.f32 %f8901, %f16374, %f16379, %f8897;
	// end inline asm
	// begin inline asm
	fma.rn.f32 %f8905, %f16378, %f16379, %f8893;
	// end inline asm
	// begin inline asm
	fma.rn.f32 %f8909, %f16382, %f16383, %f8905;
	// end inline asm
	// begin inline asm
	fma.rn.f32 %f8913, %f16378, %f16383, %f8901;
	// end inline asm
	// begin inline asm
	fma.rn.f32 %f8917, %f16374, %f16379, %f8913;
	// end inline asm
	// begin inline asm
	fma.rn.f32 %f8921, %f16378, %f16379, %f8909;
	// end inline asm
	// begin inline asm
	fma.rn.f32 %f8925, %f16382, %f16383, %f8921;
	// end inline asm
	// begin inline asm
	fma.rn.f32 %f8929, %f16378, %f16383, %f8917;
	// end inline asm
	// begin inline asm
	fma.rn.f32 %f8933, %f16374, %f16379, %f8929;
	// end inline asm
	// begin inline asm
	fma.rn.f32 %f8937, %f16378, %f16379, %f8925;
	// end inline asm
	// begin inline asm
	fma.rn.f32 %f8941, %f16382, %f16383, %f8937;
	// end inline asm
	// begin inline asm
	fma.rn.f32 %f8945, %f16378, %f16383, %f8933;
	// end inline asm
	// begin inline asm
	fma.rn.f32 %f8949, %f16374, %f16379, %f8945;
	// end inline asm
	// begin inline asm
	fma.rn.f32 %f8953, %f16378, %f16379, %f8941;
	// end inline asm
	// begin inline asm
	fma.rn.f32 %f8957, %f16382, %f16383, %f8953;
	// end inline asm
	// begin inline asm
	fma.rn.f32 %f8961, %f16378, %f16383, %f8949;
	// end inline asm
	// begin inline asm
	fma.rn.f32 %f8965, %f16374, %f16379, %f8961;
	// end inline asm
	// begin inline asm
	fma.rn.f32 %f8969, %f16378, %f16379, %f8957;
	// end inline asm
	// begin inline asm
	fma.rn.f32 %f8973, %f16382, %f16383, %f8969;
	// end inline asm
	// begin inline asm
	fma.rn.f32 %f8977, %f16378, %f16383, %f8965;
	// end inline asm
	// begin inline asm
	fma.rn.f32 %f8981, %f16374, %f16379, %f8977;
	// end inline asm
	// begin inline asm
	fma.rn.f32 %f8985, %f16378, %f16379, %f8973;
	// end inline asm
	// begin inline asm
	fma.rn.f32 %f8989, %f16382, %f16383, %f8985;
	// end inline asm
	// begin inline asm
	fma.rn.f32 %f8993, %f16378, %f16383, %f8981;
	// end inline asm
	// begin inline asm
	fma.rn.f32 %f8997, %f16374, %f16379, %f8993;
	// end inline asm
	// begin inline asm
	fma.rn.f32 %f9001, %f16378, %f16379, %f8989;
	// end inline asm
	// begin inline asm
	fma.rn.f32 %f9005, %f16382, %f16383, %f9001;
	// end inline asm
	// begin inline asm
	fma.rn.f32 %f9009, %f16378, %f16383, %f8997;
	// end inline asm
	// begin inline asm
	fma.rn.f32 %f9013, %f16374, %f16379, %f9009;
	// end inline asm
	// begin inline asm
	fma.rn.f32 %f9017, %f16378, %f16379, %f9005;
	// end inline asm
	// begin inline asm
	fma.rn.f32 %f9021, %f16382, %f16383, %f9017;
	// end inline asm
	// begin inline asm
	fma.rn.f32 %f9025, %f16378, %f16383, %f9013;
	// end inline asm
	// begin inline asm
	fma.rn.f32 %f9029, %f16374, %f16379, %f9025;
	// end inline asm
	// begin inline asm
	fma.rn.f32 %f9033, %f16378, %f16379, %f9021;
	// end inline asm
	// begin inline asm
	fma.rn.f32 %f9037, %f16382, %f16383, %f9033;
	// end inline asm
	// begin inline asm
	fma.rn.f32 %f9041, %f16378, %f16383, %f9029;
	// end inline asm
	// begin inline asm
	fma.rn.f32 %f9045, %f16374, %f16379, %f9041;
	// end inline asm
	// begin inline asm
	fma.rn.f32 %f9049, %f16378, %f16379, %f9037;
	// end inline asm
	// begin inline asm
	fma.rn.f32 %f9053, %f16382, %f16383, %f9049;
	// end inline asm
	// begin inline asm
	fma.rn.f32 %f9057, %f16378, %f16383, %f9045;
	// end inline asm
	// begin inline asm
	fma.rn.f32 %f9061, %f16374, %f16379, %f9057;
	// end inline asm
	// begin inline asm
	fma.rn.f32 %f9065, %f16378, %f16379, %f9053;
	// end inline asm
	// begin inline asm
	fma.rn.f32 %f9069, %f16382, %f16383, %f9065;
	// end inline asm
	// begin inline asm
	fma.rn.f32 %f9073, %f16378, %f16383, %f9061;
	// end inline asm
	// begin inline asm
	fma.rn.f32 %f9077, %f16374, %f16379, %f9073;
	// end inline asm
	// begin inline asm
	fma.rn.f32 %f9081, %f16378, %f16379, %f9069;
	// end inline asm
	// begin inline asm
	fma.rn.f32 %f9085, %f16382, %f16383, %f9081;
	// end inline asm
	// begin inline asm
	fma.rn.f32 %f9089, %f16378, %f16383, %f9077;
	// end inline asm
	// begin inline asm
	fma.rn.f32 %f9093, %f16374, %f16379, %f9089;
	// end inline asm
	// begin inline asm
	fma.rn.f32 %f9097, %f16378, %f16379, %f9085;
	// end inline asm
	// begin inline asm
	fma.rn.f32 %f9101, %f16382, %f16383, %f9097;
	// end inline asm
	// begin inline asm
	fma.rn.f32 %f9105, %f16378, %f16383, %f9093;
	// end inline asm
	// begin inline asm
	fma.rn.f32 %f9109, %f16374, %f16379, %f9105;
	// end inline asm
	// begin inline asm
	fma.rn.f32 %f9113, %f16378, %f16379, %f9101;
	// end inline asm
	// begin inline asm
	fma.rn.f32 %f9117, %f16382, %f16383, %f9113;
	// end inline asm
	// begin inline asm
	fma.rn.f32 %f9121, %f16378, %f16383, %f9109;
	// end inline asm
	// begin inline asm
	fma.rn.f32 %f9125, %f16374, %f16379, %f9121;
	// end inline asm
	// begin inline asm
	fma.rn.f32 %f9129, %f16378, %f16379, %f9117;
	// end inline asm
	// begin inline asm
	fma.rn.f32 %f9133, %f16382, %f16383, %f9129;
	// end inline asm
	// begin inline asm
	fma.rn.f32 %f9137, %f16378, %f16383, %f9125;
	// end inline asm
	// begin inline asm
	fma.rn.f32 %f9141, %f16374, %f16379, %f9137;
	// end inline asm
	// begin inline asm
	fma.rn.f32 %f9145, %f16378, %f16379, %f9133;
	// end inline asm
	// begin inline asm
	fma.rn.f32 %f9149, %f16382, %f16383, %f9145;
	// end inline asm
	// begin inline asm
	fma.rn.f32 %f9153, %f16378, %f16383, %f9141;
	// end inline asm
	// begin inline asm
	fma.rn.f32 %f9157, %f16374, %f16379, %f9153;
	// end inline asm
	// begin inline asm
	fma.rn.f32 %f9161, %f16378, %f16379, %f9149;
	// end inline asm
	// begin inline asm
	fma.rn.f32 %f9165, %f16382, %f16383, %f9161;
	// end inline asm
	// begin inline asm
	fma.rn.f32 %f9169, %f16378, %f16383, %f9157;
	// end inline asm
	// begin inline asm
	fma.rn.f32 %f9173, %f16374, %f16379, %f9169;
	// end inline asm
	// begin inline asm
	fma.rn.f32 %f9177, %f16378, %f16379, %f9165;
	// end inline asm
	// begin inline asm
	fma.rn.f32 %f9181, %f16382, %f16383, %f9177;
	// end inline asm
	// begin inline asm
	fma.rn.f32 %f9185, %f16378, %f16383, %f9173;
	// end inline asm
	// begin inline asm
	fma.rn.f32 %f9189, %f16374, %f16379, %f9185;
	// end inline asm
	// begin inline asm
	fma.rn.f32 %f9193, %f16378, %f16379, %f9181;
	// end inline asm
	// begin inline asm
	fma.rn.f32 %f9197, %f16382, %f16383, %f9193;
	// end inline asm
	// begin inline asm
	fma.rn.f32 %f9201, %f16378, %f16383, %f9189;
	// end inline asm
	// begin inline asm
	fma.rn.f32 %f9205, %f16374, %f16379, %f9201;
	// end inline asm
	// begin inline asm
	fma.rn.f32 %f9209, %f16378, %f16379, %f9197;
	// end inline asm
	// begin inline asm
	fma.rn.f32 %f9213, %f16382, %f16383, %f9209;
	// end inline asm
	// begin inline asm
	fma.rn.f32 %f9217, %f16378, %f16383, %f9205;
	// end inline asm
	// begin inline asm
	fma.rn.f32 %f9221, %f16374, %f16379, %f9217;
	// end inline asm
	// begin inline asm
	fma.rn.f32 %f9225, %f16378, %f16379, %f9213;
	// end inline asm
	// begin inline asm
	fma.rn.f32 %f9229, %f16382, %f16383, %f9225;
	// end inline asm
	// begin inline asm
	fma.rn.f32 %f9233, %f16378, %f16383, %f9221;
	// end inline asm
	// begin inline asm
	fma.rn.f32 %f9237, %f16374, %f16379, %f9233;
	// end inline asm
	// begin inline asm
	fma.rn.f32 %f9241, %f16378, %f16379, %f9229;
	// end inline asm
	// begin inline asm
	fma.rn.f32 %f9245, %f16382, %f16383, %f9241;
	// end inline asm
	// begin inline asm
	fma.rn.f32 %f9249, %f16378, %f16383, %f9237;
	// end inline asm
	// begin inline asm
	fma.rn.f32 %f9253, %f16374, %f16379, %f9249;
	// end inline asm
	// begin inline asm
	fma.rn.f32 %f9257, %f16378, %f16379, %f9245;
	// end inline asm
	// begin inline asm
	fma.rn.f32 %f9261, %f16382, %f16383, %f9257;
	// end inline asm
	// begin inline asm
	fma.rn.f32 %f9265, %f16378, %f16383, %f9253;
	// end inline asm
	// begin inline asm
	fma.rn.f32 %f9269, %f16374, %f16379, %f9265;
	// end inline asm
	// begin inline asm
	fma.rn.f32 %f9273, %f16378, %f16379, %f9261;
	// end inline asm
	// begin inline asm
	fma.rn.f32 %f9277, %f16382, %f16383, %f9273;
	// end inline asm
	// begin inline asm
	fma.rn.f32 %f9281, %f16378, %f16383, %f9269;
	// end inline asm
	// begin inline asm
	fma.rn.f32 %f9285, %f16374, %f16379, %f9281;
	// end inline asm
	// begin inline asm
	fma.rn.f32 %f9289, %f16378, %f16379, %f9277;
	// end inline asm
	// begin inline asm
	fma.rn.f32 %f9293, %f16382, %f16383, %f9289;
	// end inline asm
	// begin inline asm
	fma.rn.f32 %f9297, %f16378, %f16383, %f9285;
	// end inline asm
	// begin inline asm
	fma.rn.f32 %f9301, %f16374, %f16379, %f9297;
	// end inline asm
	// begin inline asm
	fma.rn.f32 %f9305, %f16378, %f16379, %f9293;
	// end inline asm
	// begin inline asm
	fma.rn.f32 %f9309, %f16382, %f16383, %f9305;
	// end inline asm
	// begin inline asm
	fma.rn.f32 %f9313, %f16378, %f16383, %f9301;
	// end inline asm
	// begin inline asm
	fma.rn.f32 %f9317, %f16374, %f16379, %f9313;
	// end inline asm
	// begin inline asm
	fma.rn.f32 %f9321, %f16378, %f16379, %f9309;
	// end inline asm
	// begin inline asm
	fma.rn.f32 %f9325, %f16382, %f16383, %f9321;
	// end inline asm
	// begin inline asm
	fma.rn.f32 %f9329, %f16378, %f16383, %f9317;
	// end inline asm
	// begin inline asm
	fma.rn.f32 %f9333, %f16374, %f16379, %f9329;
	// end inline asm
	// begin inline asm
	fma.rn.f32 %f9337, %f16378, %f16379, %f9325;
	// end inline asm
	// begin inline asm
	fma.rn.f32 %f9341, %f16382, %f16383, %f9337;
	// end inline asm
	// begin inline asm
	fma.rn.f32 %f9345, %f16378, %f16383, %f9333;
	// end inline asm
	// begin inline asm
	fma.rn.f32 %f9349, %f16374, %f16379, %f9345;
	// end inline asm
	// begin inline asm
	fma.rn.f32 %f9353, %f16378, %f16379, %f9341;
	// end inline asm
	// begin inline asm
	fma.rn.f32 %f9357, %f16382, %f16383, %f9353;
	// end inline asm
	// begin inline asm
	fma.rn.f32 %f9361, %f16378, %f16383, %f9349;
	// end inline asm
	// begin inline asm
	fma.rn.f32 %f9365, %f16374, %f16379, %f9361;
	// end inline asm
	// begin inline asm
	fma.rn.f32 %f9369, %f16378, %f16379, %f9357;
	// end inline asm
	// begin inline asm
	fma.rn.f32 %f9373, %f16382, %f16383, %f9369;
	// end inline asm
	// begin inline asm
	fma.rn.f32 %f9377, %f16378, %f16383, %f9365;
	// end inline asm
	// begin inline asm
	fma.rn.f32 %f9381, %f16374, %f16379, %f9377;
	// end inline asm
	// begin inline asm
	fma.rn.f32 %f9385, %f16378, %f16379, %f9373;
	// end inline asm
	// begin inline asm
	fma.rn.f32 %f9389, %f16382, %f16383, %f9385;
	// end inline asm
	// begin inline asm
	fma.rn.f32 %f9393, %f16378, %f16383, %f9381;
	// end inline asm
	// begin inline asm
	fma.rn.f32 %f9397, %f16374, %f16379, %f9393;
	// end inline asm
	// begin inline asm
	fma.rn.f32 %f9401, %f16378, %f16379, %f9389;
	// end inline asm
	// begin inline asm
	fma.rn.f32 %f9405, %f16382, %f16383, %f9401;
	// end inline asm
	// begin inline asm
	fma.rn.f32 %f9409, %f16378, %f16383, %f9397;
	// end inline asm
	// begin inline asm
	fma.rn.f32 %f9413, %f16374, %f16379, %f9409;
	// end inline asm
	// begin inline asm
	fma.rn.f32 %f9417, %f16378, %f16379, %f9405;
	// end inline asm
	// begin inline asm
	fma.rn.f32 %f9421, %f16382, %f16383, %f9417;
	// end inline asm
	// begin inline asm
	fma.rn.f32 %f9425, %f16378, %f16383, %f9413;
	// end inline asm
	// begin inline asm
	fma.rn.f32 %f9429, %f16374, %f16379, %f9425;
	// end inline asm
	// begin inline asm
	fma.rn.f32 %f9433, %f16378, %f16379, %f9421;
	// end inline asm
	// begin inline asm
	fma.rn.f32 %f9437, %f16382, %f16383, %f9433;
	// end inline asm
	// begin inline asm
	fma.rn.f32 %f9441, %f16378, %f16383, %f9429;
	// end inline asm
	// begin inline asm
	fma.rn.f32 %f9445, %f16374, %f16379, %f9441;
	// end inline asm
	// begin inline asm
	fma.rn.f32 %f9449, %f16378, %f16379, %f9437;
	// end inline asm
	// begin inline asm
	fma.rn.f32 %f9453, %f16382, %f16383, %f9449;
	// end inline asm
	// begin inline asm
	fma.rn.f32 %f9457, %f16378, %f16383, %f9445;
	// end inline asm
	// begin inline asm
	fma.rn.f32 %f9461, %f16374, %f16379, %f9457;
	// end inline asm
	// begin inline asm
	fma.rn.f32 %f9465, %f16378, %f16379, %f9453;
	// end inline asm
	// begin inline asm
	fma.rn.f32 %f9469, %f16382, %f16383, %f9465;
	// end inline asm
	// begin inline asm
	fma.rn.f32 %f9473, %f16378, %f16383, %f9461;
	// end inline asm
	// begin inline asm
	fma.rn.f32 %f9477, %f16374, %f16379, %f9473;
	// end inline asm
	// begin inline asm
	fma.rn.f32 %f9481, %f16378, %f16379, %f9469;
	// end inline asm
	// begin inline asm
	fma.rn.f32 %f9485, %f16382, %f16383, %f9481;
	// end inline asm
	// begin inline asm
	fma.rn.f32 %f9489, %f16378, %f16383, %f9477;
	// end inline asm
	// begin inline asm
	fma.rn.f32 %f9493, %f16374, %f16379, %f9489;
	// end inline asm
	// begin inline asm
	fma.rn.f32 %f9497, %f16378, %f16379, %f9485;
	// end inline asm
	// begin inline asm
	fma.rn.f32 %f9501, %f16382, %f16383, %f9497;
	// end inline asm
	// begin inline asm
	fma.rn.f32 %f9505, %f16378, %f16383, %f9493;
	// end inline asm
	// begin inline asm
	fma.rn.f32 %f9509, %f16374, %f16379, %f9505;
	// end inline asm
	// begin inline asm
	fma.rn.f32 %f9513, %f16378, %f16379, %f9501;
	// end inline asm
	// begin inline asm
	fma.rn.f32 %f9517, %f16382, %f16383, %f9513;
	// end inline asm
	// begin inline asm
	fma.rn.f32 %f9521, %f16378, %f16383, %f9509;
	// end inline asm
	// begin inline asm
	fma.rn.f32 %f9525, %f16374, %f16379, %f9521;
	// end inline asm
	// begin inline asm
	fma.rn.f32 %f9529, %f16378, %f16379, %f9517;
	// end inline asm
	// begin inline asm
	fma.rn.f32 %f9533, %f16382, %f16383, %f9529;
	// end inline asm
	// begin inline asm
	fma.rn.f32 %f9537, %f16378, %f16383, %f9525;
	// end inline asm
	// begin inline asm
	fma.rn.f32 %f9541, %f16374, %f16379, %f9537;
	// end inline asm
	// begin inline asm
	fma.rn.f32 %f9545, %f16378, %f16379, %f9533;
	// end inline asm
	// begin inline asm
	fma.rn.f32 %f9549, %f16382, %f16383, %f9545;
	// end inline asm
	// begin inline asm
	fma.rn.f32 %f9553, %f16378, %f16383, %f9541;
	// end inline asm
	// begin inline asm
	fma.rn.f32 %f9557, %f16374, %f16379, %f9553;
	// end inline asm
	// begin inline asm
	fma.rn.f32 %f9561, %f16378, %f16379, %f9549;
	// end inline asm
	// begin inline asm
	fma.rn.f32 %f9565, %f16382, %f16383, %f9561;
	// end inline asm
	// begin inline asm
	fma.rn.f32 %f9569, %f16378, %f16383, %f9557;
	// end inline asm
	// begin inline asm
	fma.rn.f32 %f9573, %f16374, %f16379, %f9569;
	// end inline asm
	// begin inline asm
	fma.rn.f32 %f9577, %f16378, %f16379, %f9565;
	// end inline asm
	// begin inline asm
	fma.rn.f32 %f9581, %f16382, %f16383, %f9577;
	// end inline asm
	// begin inline asm
	fma.rn.f32 %f9585, %f16378, %f16383, %f9573;
	// end inline asm
	// begin inline asm
	fma.rn.f32 %f9589, %f16374, %f16379, %f9585;
	// end inline asm
	// begin inline asm
	fma.rn.f32 %f9593, %f16378, %f16379, %f9581;
	// end inline asm
	// begin inline asm
	fma.rn.f32 %f9597, %f16382, %f16383, %f9593;
	// end inline asm
	// begin inline asm
	fma.rn.f32 %f9601, %f16378, %f16383, %f9589;
	// end inline asm
	// begin inline asm
	fma.rn.f32 %f9605, %f16374, %f16379, %f9601;
	// end inline asm
	// begin inline asm
	fma.rn.f32 %f9609, %f16378, %f16379, %f9597;
	// end inline asm
	// begin inline asm
	fma.rn.f32 %f9613, %f16382, %f16383, %f9609;
	// end inline asm
	// begin inline asm
	fma.rn.f32 %f9617, %f16378, %f16383, %f9605;
	// end inline asm
	// begin inline asm
	fma.rn.f32 %f9621, %f16374, %f16379, %f9617;
	// end inline asm
	// begin inline asm
	fma.rn.f32 %f9625, %f16378, %f16379, %f9613;
	// end inline asm
	// begin inline asm
	fma.rn.f32 %f9629, %f16382, %f16383, %f9625;
	// end inline asm
	// begin inline asm
	fma.rn.f32 %f9633, %f16378, %f16383, %f9621;
	// end inline asm
	// begin inline asm
	fma.rn.f32 %f9637, %f16374, %f16379, %f9633;
	// end inline asm
	// begin inline asm
	fma.rn.f32 %f9641, %f16378, %f16379, %f9629;
	// end inline asm
	// begin inline asm
	fma.rn.f32 %f9645, %f16382, %f16383, %f9641;
	// end inline asm
	// begin inline asm
	fma.rn.f32 %f9649, %f16378, %f16383, %f9637;
	// end inline asm
	// begin inline asm
	fma.rn.f32 %f9653, %f16374, %f16379, %f9649;
	// end inline asm
	// begin inline asm
	fma.rn.f32 %f9657, %f16378, %f16379, %f9645;
	// end inline asm
	// begin inline asm
	fma.rn.f32 %f9661, %f16382, %f16383, %f9657;
	// end inline asm
	// begin inline asm
	fma.rn.f32 %f9665, %f16378, %f16383, %f9653;
	// end inline asm
	// begin inline asm
	fma.rn.f32 %f9669, %f16374, %f16379, %f9665;
	// end inline asm
	// begin inline asm
	fma.rn.f32 %f9673, %f16378, %f16379, %f9661;
	// end inline asm
	// begin inline asm
	fma.rn.f32 %f9677, %f16382, %f16383, %f9673;
	// end inline asm
	// begin inline asm
	fma.rn.f32 %f9681, %f16378, %f16383, %f9669;
	// end inline asm
	// begin inline asm
	fma.rn.f32 %f9685, %f16374, %f16379, %f9681;
	// end inline asm
	// begin inline asm
	fma.rn.f32 %f9689, %f16378, %f16379, %f9677;
	// end inline asm
	// begin inline asm
	fma.rn.f32 %f9693, %f16382, %f16383, %f9689;
	// end inline asm
	// begin inline asm
	fma.rn.f32 %f9697, %f16378, %f16383, %f9685;
	// end inline asm
	// begin inline asm
	fma.rn.f32 %f9701, %f16374, %f16379, %f9697;
	// end inline asm
	// begin inline asm
	fma.rn.f32 %f9705, %f16378, %f16379, %f9693;
	// end inline asm
	// begin inline asm
	fma.rn.f32 %f9709, %f16382, %f16383, %f9705;
	// end inline asm
	// begin inline asm
	fma.rn.f32 %f9713, %f16378, %f16383, %f9701;
	// end inline asm
	// begin inline asm
	fma.rn.f32 %f9717, %f16374, %f16379, %f9713;
	// end inline asm
	// begin inline asm
	fma.rn.f32 %f9721, %f16378, %f16379, %f9709;
	// end inline asm
	// begin inline asm
	fma.rn.f32 %f9725, %f16382, %f16383, %f9721;
	// end inline asm
	// begin inline asm
	fma.rn.f32 %f9729, %f16378, %f16383, %f9717;
	// end inline asm
	// begin inline asm
	fma.rn.f32 %f9733, %f16374, %f16379, %f9729;
	// end inline asm
	// begin inline asm
	fma.rn.f32 %f9737, %f16378, %f16379, %f9725;
	// end inline asm
	// begin inline asm
	fma.rn.f32 %f9741, %f16382, %f16383, %f9737;
	// end inline asm
	// begin inline asm
	fma.rn.f32 %f9745, %f16378, %f16383, %f9733;
	// end inline asm
	// begin inline asm
	fma.rn.f32 %f9749, %f16374, %f16379, %f9745;
	// end inline asm
	// begin inline asm
	fma.rn.f32 %f9753, %f16378, %f16379, %f9741;
	// end inline asm
	// begin inline asm
	fma.rn.f32 %f9757, %f16382, %f16383, %f9753;
	// end inline asm
	// begin inline asm
	fma.rn.f32 %f9761, %f16378, %f16383, %f9749;
	// end inline asm
	// begin inline asm
	fma.rn.f32 %f9765, %f16374, %f16379, %f9761;
	// end inline asm
	// begin inline asm
	fma.rn.f32 %f9769, %f16378, %f16379, %f9757;
	// end inline asm
	// begin inline asm
	fma.rn.f32 %f9773, %f16382, %f16383, %f9769;
	// end inline asm
	// begin inline asm
	fma.rn.f32 %f9777, %f16378, %f16383, %f9765;
	// end inline asm
	// begin inline asm
	fma.rn.f32 %f9781, %f16374, %f16379, %f9777;
	// end inline asm
	// begin inline asm
	fma.rn.f32 %f9785, %f16378, %f16379, %f9773;
	// end inline asm
	// begin inline asm
	fma.rn.f32 %f9789, %f16382, %f16383, %f9785;
	// end inline asm
	// begin inline asm
	fma.rn.f32 %f9793, %f16378, %f16383, %f9781;
	// end inline asm
	// begin inline asm
	fma.rn.f32 %f9797, %f16374, %f16379, %f9793;
	// end inline asm
	// begin inline asm
	fma.rn.f32 %f9801, %f16378, %f16379, %f9789;
	// end inline asm
	// begin inline asm
	fma.rn.f32 %f9805, %f16382, %f16383, %f9801;
	// end inline asm
	// begin inline asm
	fma.rn.f32 %f9809, %f16378, %f16383, %f9797;
	// end inline asm
	// begin inline asm
	fma.rn.f32 %f9813, %f16374, %f16379, %f9809;
	// end inline asm
	// begin inline asm
	fma.rn.f32 %f9817, %f16378, %f16379, %f9805;
	// end inline asm
	// begin inline asm
	fma.rn.f32 %f9821, %f16382, %f16383, %f9817;
	// end inline asm
	// begin inline asm
	fma.rn.f32 %f9825, %f16378, %f16383, %f9813;
	// end inline asm
	// begin inline asm
	fma.rn.f32 %f9829, %f16374, %f16379, %f9825;
	// end inline asm
	// begin inline asm
	fma.rn.f32 %f9833, %f16378, %f16379, %f9821;
	// end inline asm
	// begin inline asm
	fma.rn.f32 %f9837, %f16382, %f16383, %f9833;
	// end inline asm
	// begin inline asm
	fma.rn.f32 %f9841, %f16378, %f16383, %f9829;
	// end inline asm
	// begin inline asm
	fma.rn.f32 %f9845, %f16374, %f16379, %f9841;
	// end inline asm
	// begin inline asm
	fma.rn.f32 %f9849, %f16378, %f16379, %f9837;
	// end inline asm
	// begin inline asm
	fma.rn.f32 %f9853, %f16382, %f16383, %f9849;
	// end inline asm
	// begin inline asm
	fma.rn.f32 %f9857, %f16378, %f16383, %f9845;
	// end inline asm
	// begin inline asm
	fma.rn.f32 %f9861, %f16374, %f16379, %f9857;
	// end inline asm
	// begin inline asm
	fma.rn.f32 %f9865, %f16378, %f16379, %f9853;
	// end inline asm
	// begin inline asm
	fma.rn.f32 %f9869, %f16382, %f16383, %f9865;
	// end inline asm
	// begin inline asm
	fma.rn.f32 %f9873, %f16378, %f16383, %f9861;
	// end inline asm
	// begin inline asm
	fma.rn.f32 %f9877, %f16374, %f16379, %f9873;
	// end inline asm
	// begin inline asm
	fma.rn.f32 %f9881, %f16378, %f16379, %f9869;
	// end inline asm
	// begin inline asm
	fma.rn.f32 %f9885, %f16382, %f16383, %f9881;
	// end inline asm
	// begin inline asm
	fma.rn.f32 %f9889, %f16378, %f16383, %f9877;
	// end inline asm
	// begin inline asm
	fma.rn.f32 %f9893, %f16374, %f16379, %f9889;
	// end inline asm
	// begin inline asm
	fma.rn.f32 %f9897, %f16378, %f16379, %f9885;
	// end inline asm
	// begin inline asm
	fma.rn.f32 %f9901, %f16382, %f16383, %f9897;
	// end inline asm
	// begin inline asm
	fma.rn.f32 %f9905, %f16378, %f16383, %f9893;
	// end inline asm
	// begin inline asm
	fma.rn.f32 %f9909, %f16374, %f16379, %f9905;
	// end inline asm
	// begin inline asm
	fma.rn.f32 %f9913, %f16378, %f16379, %f9901;
	// end inline asm
	// begin inline asm
	fma.rn.f32 %f9917, %f16382, %f16383, %f9913;
	// end inline asm
	// begin inline asm
	fma.rn.f32 %f9921, %f16378, %f16383, %f9909;
	// end inline asm
	// begin inline asm
	fma.rn.f32 %f9925, %f16374, %f16379, %f9921;
	// end inline asm
	// begin inline asm
	fma.rn.f32 %f9929, %f16378, %f16379, %f9917;
	// end inline asm
	// begin inline asm
	fma.rn.f32 %f9933, %f16382, %f16383, %f9929;
	// end inline asm
	// begin inline asm
	fma.rn.f32 %f9937, %f16378, %f16383, %f9925;
	// end inline asm
	// begin inline asm
	fma.rn.f32 %f9941, %f16374, %f16379, %f9937;
	// end inline asm
	// begin inline asm
	fma.rn.f32 %f9945, %f16378, %f16379, %f9933;
	// end inline asm
	// begin inline asm
	fma.rn.f32 %f9949, %f16382, %f16383, %f9945;
	// end inline asm
	// begin inline asm
	fma.rn.f32 %f9953, %f16378, %f16383, %f9941;
	// end inline asm
	// begin inline asm
	fma.rn.f32 %f9957, %f16374, %f16379, %f9953;
	// end inline asm
	// begin inline asm
	fma.rn.f32 %f9961, %f16378, %f16379, %f9949;
	// end inline asm
	// begin inline asm
	fma.rn.f32 %f9965, %f16382, %f16383, %f9961;
	// end inline asm
	// begin inline asm
	fma.rn.f32 %f9969, %f16378, %f16383, %f9957;
	// end inline asm
	// begin inline asm
	fma.rn.f32 %f9973, %f16374, %f16379, %f9969;
	// end inline asm
	// begin inline asm
	fma.rn.f32 %f9977, %f16378, %f16379, %f9965;
	// end inline asm
	// begin inline asm
	fma.rn.f32 %f9981, %f16382, %f16383, %f9977;
	// end inline asm
	// begin inline asm
	fma.rn.f32 %f9985, %f16378, %f16383, %f9973;
	// end inline asm
	// begin inline asm
	fma.rn.f32 %f9989, %f16374, %f16379, %f9985;
	// end inline asm
	// begin inline asm
	fma.rn.f32 %f9993, %f16378, %f16379, %f9981;
	// end inline asm
	// begin inline asm
	fma.rn.f32 %f9997, %f16382, %f16383, %f9993;
	// end inline asm
	// begin inline asm
	fma.rn.f32 %f10001, %f16378, %f16383, %f9989;
	// end inline asm
	// begin inline asm
	fma.rn.f32 %f10005, %f16374, %f16379, %f10001;
	// end inline asm
	// begin inline asm
	fma.rn.f32 %f10009, %f16378, %f16379, %f9997;
	// end inline asm
	// begin inline asm
	fma.rn.f32 %f10013, %f16382, %f16383, %f10009;
	// end inline asm
	// begin inline asm
	fma.rn.f32 %f10017, %f16378, %f16383, %f10005;
	// end inline asm
	// begin inline asm
	fma.rn.f32 %f10021, %f16374, %f16379, %f10017;
	// end inline asm
	// begin inline asm
	fma.rn.f32 %f10025, %f16378, %f16379, %f10013;
	// end inline asm
	// begin inline asm
	fma.rn.f32 %f10029, %f16382, %f16383, %f10025;
	// end inline asm
	// begin inline asm
	fma.rn.f32 %f10033, %f16378, %f16383, %f10021;
	// end inline asm
	// begin inline asm
	fma.rn.f32 %f10037, %f16374, %f16379, %f10033;
	// end inline asm
	// begin inline asm
	fma.rn.f32 %f10041, %f16378, %f16379, %f10029;
	// end inline asm
	// begin inline asm
	fma.rn.f32 %f10045, %f16382, %f16383, %f10041;
	// end inline asm
	// begin inline asm
	fma.rn.f32 %f10049, %f16378, %f16383, %f10037;
	// end inline asm
	// begin inline asm
	fma.rn.f32 %f10053, %f16374, %f16379, %f10049;
	// end inline asm
	// begin inline asm
	fma.rn.f32 %f10057, %f16378, %f16379, %f10045;
	// end inline asm
	// begin inline asm
	fma.rn.f32 %f10061, %f16382, %f16383, %f10057;
	// end inline asm
	// begin inline asm
	fma.rn.f32 %f10065, %f16378, %f16383, %f10053;
	// end inline asm
	// begin inline asm
	fma.rn.f32 %f10069, %f16374, %f16379, %f10065;
	// end inline asm
	// begin inline asm
	fma.rn.f32 %f10073, %f16378, %f16379, %f10061;
	// end inline asm
	// begin inline asm
	fma.rn.f32 %f10077, %f16382, %f16383, %f10073;
	// end inline asm
	// begin inline asm
	fma.rn.f32 %f10081, %f16378, %f16383, %f10069;
	// end inline asm
	// begin inline asm
	fma.rn.f32 %f10085, %f16374, %f16379, %f10081;
	// end inline asm
	// begin inline asm
	fma.rn.f32 %f10089, %f16378, %f16379, %f10077;
	// end inline asm
	// begin inline asm
	fma.rn.f32 %f10093, %f16382, %f16383, %f10089;
	// end inline asm
	// begin inline asm
	fma.rn.f32 %f10097, %f16378, %f16383, %f10085;
	// end inline asm
	// begin inline asm
	fma.rn.f32 %f10101, %f16374, %f16379, %f10097;
	// end inline asm
	// begin inline asm
	fma.rn.f32 %f10105, %f16378, %f16379, %f10093;
	// end inline asm
	// begin inline asm
	fma.rn.f32 %f10109, %f16382, %f16383, %f10105;
	// end inline asm
	// begin inline asm
	fma.rn.f32 %f10113, %f16378, %f16383, %f10101;
	// end inline asm
	// begin inline asm
	fma.rn.f32 %f10117, %f16374, %f16379, %f10113;
	// end inline asm
	// begin inline asm
	fma.rn.f32 %f10121, %f16378, %f16379, %f10109;
	// end inline asm
	// begin inline asm
	fma.rn.f32 %f10125, %f16382, %f16383, %f10121;
	// end inline asm
	// begin inline asm
	fma.rn.f32 %f10129, %f16378, %f16383, %f10117;
	// end inline asm
	// begin inline asm
	fma.rn.f32 %f10133, %f16374, %f16379, %f10129;
	// end inline asm
	// begin inline asm
	fma.rn.f32 %f10137, %f16378, %f16379, %f10125;
	// end inline asm
	// begin inline asm
	fma.rn.f32 %f10141, %f16382, %f16383, %f10137;
	// end inline asm
	// begin inline asm
	fma.rn.f32 %f10145, %f16378, %f16383, %f10133;
	// end inline asm
	// begin inline asm
	fma.rn.f32 %f10149, %f16374, %f16379, %f10145;
	// end inline asm
	// begin inline asm
	fma.rn.f32 %f10153, %f16378, %f16379, %f10141;
	// end inline asm
	// begin inline asm
	fma.rn.f32 %f10157, %f16382, %f16383, %f10153;
	// end inline asm
	// begin inline asm
	fma.rn.f32 %f10161, %f16378, %f16383, %f10149;
	// end inline asm
	// begin inline asm
	fma.rn.f32 %f10165, %f16374, %f16379, %f10161;
	// end inline asm
	// begin inline asm
	fma.rn.f32 %f10169, %f16378, %f16379, %f10157;
	// end inline asm
	// begin inline asm
	fma.rn.f32 %f10173, %f16382, %f16383, %f10169;
	// end inline asm
	// begin inline asm
	fma.rn.f32 %f10177, %f16378, %f16383, %f10165;
	// end inline asm
	// begin inline asm
	fma.rn.f32 %f10181, %f16374, %f16379, %f10177;
	// end inline asm
	// begin inline asm
	fma.rn.f32 %f10185, %f16378, %f16379, %f10173;
	// end inline asm
	// begin inline asm
	fma.rn.f32 %f10189, %f16382, %f16383, %f10185;
	// end inline asm
	// begin inline asm
	fma.rn.f32 %f10193, %f16378, %f16383, %f10181;
	// end inline asm
	// begin inline asm
	fma.rn.f32 %f10197, %f16374, %f16379, %f10193;
	// end inline asm
	// begin inline asm
	fma.rn.f32 %f10201, %f16378, %f16379, %f10189;
	// end inline asm
	// begin inline asm
	fma.rn.f32 %f10205, %f16382, %f16383, %f10201;
	// end inline asm
	// begin inline asm
	fma.rn.f32 %f10209, %f16378, %f16383, %f10197;
	// end inline asm
	// begin inline asm
	fma.rn.f32 %f10213, %f16374, %f16379, %f10209;
	// end inline asm
	// begin inline asm
	fma.rn.f32 %f10217, %f16378, %f16379, %f10205;
	// end inline asm
	// begin inline asm
	fma.rn.f32 %f10221, %f16382, %f16383, %f10217;
	// end inline asm
	// begin inline asm
	fma.rn.f32 %f10225, %f16378, %f16383, %f10213;
	// end inline asm
	// begin inline asm
	fma.rn.f32 %f10229, %f16374, %f16379, %f10225;
	// end inline asm
	// begin inline asm
	fma.rn.f32 %f10233, %f16378, %f16379, %f10221;
	// end inline asm
	// begin inline asm
	fma.rn.f32 %f10237, %f16382, %f16383, %f10233;
	// end inline asm
	// begin inline asm
	fma.rn.f32 %f10241, %f16378, %f16383, %f10229;
	// end inline asm
	// begin inline asm
	fma.rn.f32 %f10245, %f16374, %f16379, %f10241;
	// end inline asm
	// begin inline asm
	fma.rn.f32 %f10249, %f16378, %f16379, %f10237;
	// end inline asm
	// begin inline asm
	fma.rn.f32 %f10253, %f16382, %f16383, %f10249;
	// end inline asm
	// begin inline asm
	fma.rn.f32 %f10257, %f16378, %f16383, %f10245;
	// end inline asm
	// begin inline asm
	fma.rn.f32 %f10261, %f16374, %f16379, %f10257;
	// end inline asm
	// begin inline asm
	fma.rn.f32 %f10265, %f16378, %f16379, %f10253;
	// end inline asm
	// begin inline asm
	fma.rn.f32 %f10269, %f16382, %f16383, %f10265;
	// end inline asm
	// begin inline asm
	fma.rn.f32 %f10273, %f16378, %f16383, %f10261;
	// end inline asm
	// begin inline asm
	fma.rn.f32 %f10277, %f16374, %f16379, %f10273;
	// end inline asm
	// begin inline asm
	fma.rn.f32 %f10281, %f16378, %f16379, %f10269;
	// end inline asm
	// begin inline asm
	fma.rn.f32 %f10285, %f16382, %f16383, %f10281;
	// end inline asm
	// begin inline asm
	fma.rn.f32 %f10289, %f16378, %f16383, %f10277;
	// end inline asm
	// begin inline asm
	fma.rn.f32 %f10293, %f16374, %f16379, %f10289;
	// end inline asm
	// begin inline asm
	fma.rn.f32 %f10297, %f16378, %f16379, %f10285;
	// end inline asm
	// begin inline asm
	fma.rn.f32 %f10301, %f16382, %f16383, %f10297;
	// end inline asm
	// begin inline asm
	fma.rn.f32 %f10305, %f16378, %f16383, %f10293;
	// end inline asm
	// begin inline asm
	fma.rn.f32 %f10309, %f16374, %f16379, %f10305;
	// end inline asm
	// begin inline asm
	fma.rn.f32 %f10313, %f16378, %f16379, %f10301;
	// end inline asm
	// begin inline asm
	fma.rn.f32 %f10317, %f16382, %f16383, %f10313;
	// end inline asm
	// begin inline asm
	fma.rn.f32 %f10321, %f16378, %f16383, %f10309;
	// end inline asm
	// begin inline asm
	fma.rn.f32 %f10325, %f16374, %f16379, %f10321;
	// end inline asm
	// begin inline asm
	fma.rn.f32 %f10329, %f16378, %f16379, %f10317;
	// end inline asm
	// begin inline asm
	fma.rn.f32 %f10333, %f16382, %f16383, %f10329;
	// end inline asm
	// begin inline asm
	fma.rn.f32 %f10337, %f16378, %f16383, %f10325;
	// end inline asm
	// begin inline asm
	fma.rn.f32 %f10341, %f16374, %f16379, %f10337;
	// end inline asm
	// begin inline asm
	fma.rn.f32 %f10345, %f16378, %f16379, %f10333;
	// end inline asm
	// begin inline asm
	fma.rn.f32 %f10349, %f16382, %f16383, %f10345;
	// end inline asm
	// begin inline asm
	fma.rn.f32 %f10353, %f16378, %f16383, %f10341;
	// end inline asm
	// begin inline asm
	fma.rn.f32 %f10357, %f16374, %f16379, %f10353;
	// end inline asm
	// begin inline asm
	fma.rn.f32 %f10361, %f16378, %f16379, %f10349;
	// end inline asm
	// begin inline asm
	fma.rn.f32 %f10365, %f16382, %f16383, %f10361;
	// end inline asm
	// begin inline asm
	fma.rn.f32 %f10369, %f16378, %f16383, %f10357;
	// end inline asm
	// begin inline asm
	fma.rn.f32 %f10373, %f16374, %f16379, %f10369;
	// end inline asm
	// begin inline asm
	fma.rn.f32 %f10377, %f16378, %f16379, %f10365;
	// end inline asm
	// begin inline asm
	fma.rn.f32 %f10381, %f16382, %f16383, %f10377;
	// end inline asm
	// begin inline asm
	fma.rn.f32 %f10385, %f16378, %f16383, %f10373;
	// end inline asm
	// begin inline asm
	fma.rn.f32 %f10389, %f16374, %f16379, %f10385;
	// end inline asm
	// begin inline asm
	fma.rn.f32 %f10393, %f16378, %f16379, %f10381;
	// end inline asm
	// begin inline asm
	fma.rn.f32 %f10397, %f16382, %f16383, %f10393;
	// end inline asm
	// begin inline asm
	fma.rn.f32 %f10401, %f16378, %f16383, %f10389;
	// end inline asm
	// begin inline asm
	fma.rn.f32 %f10405, %f16374, %f16379, %f10401;
	// end inline asm
	// begin inline asm
	fma.rn.f32 %f10409, %f16378, %f16379, %f10397;
	// end inline asm
	// begin inline asm
	fma.rn.f32 %f10413, %f16382, %f16383, %f10409;
	// end inline asm
	// begin inline asm
	fma.rn.f32 %f10417, %f16378, %f16383, %f10405;
	// end inline asm
	// begin inline asm
	fma.rn.f32 %f10421, %f16374, %f16379, %f10417;
	// end inline asm
	// begin inline asm
	fma.rn.f32 %f10425, %f16378, %f16379, %f10413;
	// end inline asm
	// begin inline asm
	fma.rn.f32 %f10429, %f16382, %f16383, %f10425;
	// end inline asm
	// begin inline asm
	fma.rn.f32 %f10433, %f16378, %f16383, %f10421;
	// end inline asm
	// begin inline asm
	fma.rn.f32 %f10437, %f16374, %f16379, %f10433;
	// end inline asm
	// begin inline asm
	fma.rn.f32 %f10441, %f16378, %f16379, %f10429;
	// end inline asm
	// begin inline asm
	fma.rn.f32 %f10445, %f16382, %f16383, %f10441;
	// end inline asm
	// begin inline asm
	fma.rn.f32 %f10449, %f16378, %f16383, %f10437;
	// end inline asm
	// begin inline asm
	fma.rn.f32 %f10453, %f16374, %f16379, %f10449;
	// end inline asm
	// begin inline asm
	fma.rn.f32 %f10457, %f16378, %f16379, %f10445;
	// end inline asm
	// begin inline asm
	fma.rn.f32 %f10461, %f16382, %f16383, %f10457;
	// end inline asm
	// begin inline asm
	fma.rn.f32 %f10465, %f16378, %f16383, %f10453;
	// end inline asm
	// begin inline asm
	fma.rn.f32 %f10469, %f16374, %f16379, %f10465;
	// end inline asm
	// begin inline asm
	fma.rn.f32 %f10473, %f16378, %f16379, %f10461;
	// end inline asm
	// begin inline asm
	fma.rn.f32 %f10477, %f16382, %f16383, %f10473;
	// end inline asm
	// begin inline asm
	fma.rn.f32 %f10481, %f16378, %f16383, %f10469;
	// end inline asm
	// begin inline asm
	fma.rn.f32 %f10485, %f16374, %f16379, %f10481;
	// end inline asm
	// begin inline asm
	fma.rn.f32 %f10489, %f16378, %f16379, %f10477;
	// end inline asm
	// begin inline asm
	fma.rn.f32 %f10493, %f16382, %f16383, %f10489;
	// end inline asm
	// begin inline asm
	fma.rn.f32 %f10497, %f16378, %f16383, %f10485;
	// end inline asm
	// begin inline asm
	fma.rn.f32 %f10501, %f16374, %f16379, %f10497;
	// end inline asm
	// begin inline asm
	fma.rn.f32 %f10505, %f16378, %f16379, %f10493;
	// end inline asm
	// begin inline asm
	fma.rn.f32 %f10509, %f16382, %f16383, %f10505;
	// end inline asm
	// begin inline asm
	fma.rn.f32 %f10513, %f16378, %f16383, %f10501;
	// end inline asm
	// begin inline asm
	fma.rn.f32 %f10517, %f16374, %f16379, %f10513;
	// end inline asm
	// begin inline asm
	fma.rn.f32 %f10521, %f16378, %f16379, %f10509;
	// end inline asm
	// begin inline asm
	fma.rn.f32 %f10525, %f16382, %f16383, %f10521;
	// end inline asm
	// begin inline asm
	fma.rn.f32 %f10529, %f16378, %f16383, %f10517;
	// end inline asm
	// begin inline asm
	fma.rn.f32 %f10533, %f16374, %f16379, %f10529;
	// end inline asm
	// begin inline asm
	fma.rn.f32 %f10537, %f16378, %f16379, %f10525;
	// end inline asm
	// begin inline asm
	fma.rn.f32 %f10541, %f16382, %f16383, %f10537;
	// end inline asm
	// begin inline asm
	fma.rn.f32 %f10545, %f16378, %f16383, %f10533;
	// end inline asm
	// begin inline asm
	fma.rn.f32 %f10549, %f16374, %f16379, %f10545;
	// end inline asm
	// begin inline asm
	fma.rn.f32 %f10553, %f16378, %f16379, %f10541;
	// end inline asm
	// begin inline asm
	fma.rn.f32 %f10557, %f16382, %f16383, %f10553;
	// end inline asm
	// begin inline asm
	fma.rn.f32 %f10561, %f16378, %f16383, %f10549;
	// end inline asm
	// begin inline asm
	fma.rn.f32 %f10565, %f16374, %f16379, %f10561;
	// end inline asm
	// begin inline asm
	fma.rn.f32 %f10569, %f16378, %f16379, %f10557;
	// end inline asm
	// begin inline asm
	fma.rn.f32 %f10573, %f16382, %f16383, %f10569;
	// end inline asm
	// begin inline asm
	fma.rn.f32 %f10577, %f16378, %f16383, %f10565;
	// end inline asm
	// begin inline asm
	fma.rn.f32 %f10581, %f16374, %f16379, %f10577;
	// end inline asm
	// begin inline asm
	fma.rn.f32 %f10585, %f16378, %f16379, %f10573;
	// end inline asm
	// begin inline asm
	fma.rn.f32 %f10589, %f16382, %f16383, %f10585;
	// end inline asm
	// begin inline asm
	fma.rn.f32 %f10593, %f16378, %f16383, %f10581;
	// end inline asm
	// begin inline asm
	fma.rn.f32 %f10597, %f16374, %f16379, %f10593;
	// end inline asm
	// begin inline asm
	fma.rn.f32 %f10601, %f16378, %f16379, %f10589;
	// end inline asm
	// begin inline asm
	fma.rn.f32 %f10605, %f16382, %f16383, %f10601;
	// end inline asm
	// begin inline asm
	fma.rn.f32 %f10609, %f16378, %f16383, %f10597;
	// end inline asm
	// begin inline asm
	fma.rn.f32 %f10613, %f16374, %f16379, %f10609;
	// end inline asm
	// begin inline asm
	fma.rn.f32 %f10617, %f16378, %f16379, %f10605;
	// end inline asm
	// begin inline asm
	fma.rn.f32 %f10621, %f16382, %f16383, %f10617;
	// end inline asm
	// begin inline asm
	fma.rn.f32 %f10625, %f16378, %f16383, %f10613;
	// end inline asm
	// begin inline asm
	fma.rn.f32 %f10629, %f16374, %f16379, %f10625;
	// end inline asm
	// begin inline asm
	fma.rn.f32 %f10633, %f16378, %f16379, %f10621;
	// end inline asm
	// begin inline asm
	fma.rn.f32 %f10637, %f16382, %f16383, %f10633;
	// end inline asm
	// begin inline asm
	fma.rn.f32 %f10641, %f16378, %f16383, %f10629;
	// end inline asm
	// begin inline asm
	fma.rn.f32 %f10645, %f16374, %f16379, %f10641;
	// end inline asm
	// begin inline asm
	fma.rn.f32 %f10649, %f16378, %f16379, %f10637;
	// end inline asm
	// begin inline asm
	fma.rn.f32 %f10653, %f16382, %f16383, %f10649;
	// end inline asm
	// begin inline asm
	fma.rn.f32 %f10657, %f16378, %f16383, %f10645;
	// end inline asm
	// begin inline asm
	fma.rn.f32 %f10661, %f16374, %f16379, %f10657;
	// end inline asm
	// begin inline asm
	fma.rn.f32 %f10665, %f16378, %f16379, %f10653;
	// end inline asm
	// begin inline asm
	fma.rn.f32 %f10669, %f16382, %f16383, %f10665;
	// end inline asm
	// begin inline asm
	fma.rn.f32 %f10673, %f16378, %f16383, %f10661;
	// end inline asm
	// begin inline asm
	fma.rn.f32 %f10677, %f16374, %f16379, %f10673;
	// end inline asm
	// begin inline asm
	fma.rn.f32 %f10681, %f16378, %f16379, %f10669;
	// end inline asm
	// begin inline asm
	fma.rn.f32 %f10685, %f16382, %f16383, %f10681;
	// end inline asm
	// begin inline asm
	fma.rn.f32 %f10689, %f16378, %f16383, %f10677;
	// end inline asm
	// begin inline asm
	fma.rn.f32 %f10693, %f16374, %f16379, %f10689;
	// end inline asm
	// begin inline asm
	fma.rn.f32 %f10697, %f16378, %f16379, %f10685;
	// end inline asm
	// begin inline asm
	fma.rn.f32 %f10701, %f16382, %f16383, %f10697;
	// end inline asm
	// begin inline asm
	fma.rn.f32 %f10705, %f16378, %f16383, %f10693;
	// end inline asm
	// begin inline asm
	fma.rn.f32 %f10709, %f16374, %f16379, %f10705;
	// end inline asm
	// begin inline asm
	fma.rn.f32 %f10713, %f16378, %f16379, %f10701;
	// end inline asm
	// begin inline asm
	fma.rn.f32 %f10717, %f16382, %f16383, %f10713;
	// end inline asm
	// begin inline asm
	fma.rn.f32 %f10721, %f16378, %f16383, %f10709;
	// end inline asm
	// begin inline asm
	fma.rn.f32 %f10725, %f16374, %f16379, %f10721;
	// end inline asm
	// begin inline asm
	fma.rn.f32 %f10729, %f16378, %f16379, %f10717;
	// end inline asm
	// begin inline asm
	fma.rn.f32 %f10733, %f16382, %f16383, %f10729;
	// end inline asm
	// begin inline asm
	fma.rn.f32 %f10737, %f16378, %f16383, %f10725;
	// end inline asm
	// begin inline asm
	fma.rn.f32 %f10741, %f16374, %f16379, %f10737;
	// end inline asm
	// begin inline asm
	fma.rn.f32 %f10745, %f16378, %f16379, %f10733;
	// end inline asm
	// begin inline asm
	fma.rn.f32 %f10749, %f16382, %f16383, %f10745;
	// end inline asm
	// begin inline asm
	fma.rn.f32 %f10753, %f16378, %f16383, %f10741;
	// end inline asm
	// begin inline asm
	fma.rn.f32 %f10757, %f16374, %f16379, %f10753;
	// end inline asm
	// begin inline asm
	fma.rn.f32 %f10761, %f16378, %f16379, %f10749;
	// end inline asm
	// begin inline asm
	fma.rn.f32 %f10765, %f16382, %f16383, %f10761;
	// end inline asm
	// begin inline asm
	fma.rn.f32 %f10769, %f16378, %f16383, %f10757;
	// end inline asm
	// begin inline asm
	fma.rn.f32 %f10773, %f16374, %f16379, %f10769;
	// end inline asm
	// begin inline asm
	fma.rn.f32 %f10777, %f16378, %f16379, %f10765;
	// end inline asm
	// begin inline asm
	fma.rn.f32 %f10781, %f16382, %f16383, %f10777;
	// end inline asm
	// begin inline asm
	fma.rn.f32 %f10785, %f16378, %f16383, %f10773;
	// end inline asm
	// begin inline asm
	fma.rn.f32 %f10789, %f16374, %f16379, %f10785;
	// end inline asm
	// begin inline asm
	fma.rn.f32 %f10793, %f16378, %f16379, %f10781;
	// end inline asm
	// begin inline asm
	fma.rn.f32 %f10797, %f16382, %f16383, %f10793;
	// end inline asm
	// begin inline asm
	fma.rn.f32 %f10801, %f16378, %f16383, %f10789;
	// end inline asm
	// begin inline asm
	fma.rn.f32 %f10805, %f16374, %f16379, %f10801;
	// end inline asm
	// begin inline asm
	fma.rn.f32 %f10809, %f16378, %f16379, %f10797;
	// end inline asm
	// begin inline asm
	fma.rn.f32 %f10813, %f16382, %f16383, %f10809;
	// end inline asm
	// begin inline asm
	fma.rn.f32 %f10817, %f16378, %f16383, %f10805;
	// end inline asm
	// begin inline asm
	fma.rn.f32 %f10821, %f16374, %f16379, %f10817;
	// end inline asm
	// begin inline asm
	fma.rn.f32 %f10825, %f16378, %f16379, %f10813;
	// end inline asm
	// begin inline asm
	fma.rn.f32 %f10829, %f16382, %f16383, %f10825;
	// end inline asm
	// begin inline asm
	fma.rn.f32 %f10833, %f16378, %f16383, %f10821;
	// end inline asm
	// begin inline asm
	fma.rn.f32 %f10837, %f16374, %f16379, %f10833;
	// end inline asm
	// begin inline asm
	fma.rn.f32 %f10841, %f16378, %f16379, %f10829;
	// end inline asm
	// begin inline asm
	fma.rn.f32 %f10845, %f16382, %f16383, %f10841;
	// end inline asm
	// begin inline asm
	fma.rn.f32 %f10849, %f16378, %f16383, %f10837;
	// end inline asm
	// begin inline asm
	fma.rn.f32 %f10853, %f16374, %f16379, %f10849;
	// end inline asm
	// begin inline asm
	fma.rn.f32 %f10857, %f16378, %f16379, %f10845;
	// end inline asm
	// begin inline asm
	fma.rn.f32 %f10861, %f16382, %f16383, %f10857;
	// end inline asm
	// begin inline asm
	fma.rn.f32 %f10865, %f16378, %f16383, %f10853;
	// end inline asm
	// begin inline asm
	fma.rn.f32 %f10869, %f16374, %f16379, %f10865;
	// end inline asm
	// begin inline asm
	fma.rn.f32 %f10873, %f16378, %f16379, %f10861;
	// end inline asm
	// begin inline asm
	fma.rn.f32 %f10877, %f16382, %f16383, %f10873;
	// end inline asm
	// begin inline asm
	fma.rn.f32 %f10881, %f16378, %f16383, %f10869;
	// end inline asm
	// begin inline asm
	fma.rn.f32 %f10885, %f16374, %f16379, %f10881;
	// end inline asm
	// begin inline asm
	fma.rn.f32 %f10889, %f16378, %f16379, %f10877;
	// end inline asm
	// begin inline asm
	fma.rn.f32 %f10893, %f16382, %f16383, %f10889;
	// end inline asm
	// begin inline asm
	fma.rn.f32 %f10897, %f16378, %f16383, %f10885;
	// end inline asm
	// begin inline asm
	fma.rn.f32 %f10901, %f16374, %f16379, %f10897;
	// end inline asm
	// begin inline asm
	fma.rn.f32 %f10905, %f16378, %f16379, %f10893;
	// end inline asm
	// begin inline asm
	fma.rn.f32 %f10909, %f16382, %f16383, %f10905;
	// end inline asm
	// begin inline asm
	fma.rn.f32 %f10913, %f16378, %f16383, %f10901;
	// end inline asm
	// begin inline asm
	fma.rn.f32 %f10917, %f16374, %f16379, %f10913;
	// end inline asm
	// begin inline asm
	fma.rn.f32 %f10921, %f16378, %f16379, %f10909;
	// end inline asm
	// begin inline asm
	fma.rn.f32 %f10925, %f16382, %f16383, %f10921;
	// end inline asm
	// begin inline asm
	fma.rn.f32 %f10929, %f16378, %f16383, %f10917;
	// end inline asm
	// begin inline asm
	fma.rn.f32 %f10933, %f16374, %f16379, %f10929;
	// end inline asm
	// begin inline asm
	fma.rn.f32 %f10937, %f16378, %f16379, %f10925;
	// end inline asm
	// begin inline asm
	fma.rn.f32 %f10941, %f16382, %f16383, %f10937;
	// end inline asm
	// begin inline asm
	fma.rn.f32 %f10945, %f16378, %f16383, %f10933;
	// end inline asm
	// begin inline asm
	fma.rn.f32 %f10949, %f16374, %f16379, %f10945;
	// end inline asm
	// begin inline asm
	fma.rn.f32 %f10953, %f16378, %f16379, %f10941;
	// end inline asm
	// begin inline asm
	fma.rn.f32 %f10957, %f16382, %f16383, %f10953;
	// end inline asm
	// begin inline asm
	fma.rn.f32 %f10961, %f16378, %f16383, %f10949;
	// end inline asm
	// begin inline asm
	fma.rn.f32 %f10965, %f16374, %f16379, %f10961;
	// end inline asm
	// begin inline asm
	fma.rn.f32 %f10969, %f16378, %f16379, %f10957;
	// end inline asm
	// begin inline asm
	fma.rn.f32 %f10973, %f16382, %f16383, %f10969;
	// end inline asm
	// begin inline asm
	fma.rn.f32 %f10977, %f16378, %f16383, %f10965;
	// end inline asm
	// begin inline asm
	fma.rn.f32 %f10981, %f16374, %f16379, %f10977;
	// end inline asm
	// begin inline asm
	fma.rn.f32 %f10985, %f16378, %f16379, %f10973;
	// end inline asm
	// begin inline asm
	fma.rn.f32 %f10989, %f16382, %f16383, %f10985;
	// end inline asm
	// begin inline asm
	fma.rn.f32 %f10993, %f16378, %f16383, %f10981;
	// end inline asm
	// begin inline asm
	fma.rn.f32 %f10997, %f16374, %f16379, %f10993;
	// end inline asm
	// begin inline asm
	fma.rn.f32 %f11001, %f16378, %f16379, %f10989;
	// end inline asm
	// begin inline asm
	fma.rn.f32 %f11005, %f16382, %f16383, %f11001;
	// end inline asm
	// begin inline asm
	fma.rn.f32 %f11009, %f16378, %f16383, %f10997;
	// end inline asm
	// begin inline asm
	fma.rn.f32 %f11013, %f16374, %f16379, %f11009;
	// end inline asm
	// begin inline asm
	fma.rn.f32 %f11017, %f16378, %f16379, %f11005;
	// end inline asm
	// begin inline asm
	fma.rn.f32 %f11021, %f16382, %f16383, %f11017;
	// end inline asm
	// begin inline asm
	fma.rn.f32 %f11025, %f16378, %f16383, %f11013;
	// end inline asm
	// begin inline asm
	fma.rn.f32 %f11029, %f16374, %f16379, %f11025;
	// end inline asm
	// begin inline asm
	fma.rn.f32 %f11033, %f16378, %f16379, %f11021;
	// end inline asm
	// begin inline asm
	fma.rn.f32 %f11037, %f16382, %f16383, %f11033;
	// end inline asm
	// begin inline asm
	fma.rn.f32 %f11041, %f16378, %f16383, %f11029;
	// end inline asm
	// begin inline asm
	fma.rn.f32 %f11045, %f16374, %f16379, %f11041;
	// end inline asm
	// begin inline asm
	fma.rn.f32 %f11049, %f16378, %f16379, %f11037;
	// end inline asm
	// begin inline asm
	fma.rn.f32 %f11053, %f16382, %f16383, %f11049;
	// end inline asm
	// begin inline asm
	fma.rn.f32 %f11057, %f16378, %f16383, %f11045;
	// end inline asm
	// begin inline asm
	fma.rn.f32 %f11061, %f16374, %f16379, %f11057;
	// end inline asm
	// begin inline asm
	fma.rn.f32 %f11065, %f16378, %f16379, %f11053;
	// end inline asm
	// begin inline asm
	fma.rn.f32 %f11069, %f16382, %f16383, %f11065;
	// end inline asm
	// begin inline asm
	fma.rn.f32 %f11073, %f16378, %f16383, %f11061;
	// end inline asm
	// begin inline asm
	fma.rn.f32 %f11077, %f16374, %f16379, %f11073;
	// end inline asm
	// begin inline asm
	fma.rn.f32 %f11081, %f16378, %f16379, %f11069;
	// end inline asm
	// begin inline asm
	fma.rn.f32 %f11085, %f16382, %f16383, %f11081;
	// end inline asm
	// begin inline asm
	fma.rn.f32 %f11089, %f16378, %f16383, %f11077;
	// end inline asm
	// begin inline asm
	fma.rn.f32 %f11093, %f16374, %f16379, %f11089;
	// end inline asm
	// begin inline asm
	fma.rn.f32 %f11097, %f16378, %f16379, %f11085;
	// end inline asm
	// begin inline asm
	fma.rn.f32 %f11101, %f16382, %f16383, %f11097;
	// end inline asm
	// begin inline asm
	fma.rn.f32 %f11105, %f16378, %f16383, %f11093;
	// end inline asm
	// begin inline asm
	fma.rn.f32 %f11109, %f16374, %f16379, %f11105;
	// end inline asm
	// begin inline asm
	fma.rn.f32 %f11113, %f16378, %f16379, %f11101;
	// end inline asm
	// begin inline asm
	fma.rn.f32 %f11117, %f16382, %f16383, %f11113;
	// end inline asm
	// begin inline asm
	fma.rn.f32 %f11121, %f16378, %f16383, %f11109;
	// end inline asm
	// begin inline asm
	fma.rn.f32 %f11125, %f16374, %f16379, %f11121;
	// end inline asm
	// begin inline asm
	fma.rn.f32 %f11129, %f16378, %f16379, %f11117;
	// end inline asm
	// begin inline asm
	fma.rn.f32 %f11133, %f16382, %f16383, %f11129;
	// end inline asm
	// begin inline asm
	fma.rn.f32 %f11137, %f16378, %f16383, %f11125;
	// end inline asm
	// begin inline asm
	fma.rn.f32 %f11141, %f16374, %f16379, %f11137;
	// end inline asm
	// begin inline asm
	fma.rn.f32 %f11145, %f16378, %f16379, %f11133;
	// end inline asm
	// begin inline asm
	fma.rn.f32 %f11149, %f16382, %f16383, %f11145;
	// end inline asm
	// begin inline asm
	fma.rn.f32 %f11153, %f16378, %f16383, %f11141;
	// end inline asm
	// begin inline asm
	fma.rn.f32 %f11157, %f16374, %f16379, %f11153;
	// end inline asm
	// begin inline asm
	fma.rn.f32 %f11161, %f16378, %f16379, %f11149;
	// end inline asm
	// begin inline asm
	fma.rn.f32 %f11165, %f16382, %f16383, %f11161;
	// end inline asm
	// begin inline asm
	fma.rn.f32 %f11169, %f16378, %f16383, %f11157;
	// end inline asm
	// begin inline asm
	fma.rn.f32 %f11173, %f16374, %f16379, %f11169;
	// end inline asm
	// begin inline asm
	fma.rn.f32 %f11177, %f16378, %f16379, %f11165;
	// end inline asm
	// begin inline asm
	fma.rn.f32 %f11181, %f16382, %f16383, %f11177;
	// end inline asm
	// begin inline asm
	fma.rn.f32 %f11185, %f16378, %f16383, %f11173;
	// end inline asm
	// begin inline asm
	fma.rn.f32 %f11189, %f16374, %f16379, %f11185;
	// end inline asm
	// begin inline asm
	fma.rn.f32 %f11193, %f16378, %f16379, %f11181;
	// end inline asm
	// begin inline asm
	fma.rn.f32 %f11197, %f16382, %f16383, %f11193;
	// end inline asm
	// begin inline asm
	fma.rn.f32 %f11201, %f16378, %f16383, %f11189;
	// end inline asm
	// begin inline asm
	fma.rn.f32 %f11205, %f16374, %f16379, %f11201;
	// end inline asm
	// begin inline asm
	fma.rn.f32 %f11209, %f16378, %f16379, %f11197;
	// end inline asm
	// begin inline asm
	fma.rn.f32 %f11213, %f16382, %f16383, %f11209;
	// end inline asm
	// begin inline asm
	fma.rn.f32 %f11217, %f16378, %f16383, %f11205;
	// end inline asm
	// begin inline asm
	fma.rn.f32 %f11221, %f16374, %f16379, %f11217;
	// end inline asm
	// begin inline asm
	fma.rn.f32 %f11225, %f16378, %f16379, %f11213;
	// end inline asm
	// begin inline asm
	fma.rn.f32 %f11229, %f16382, %f16383, %f11225;
	// end inline asm
	// begin inline asm
	fma.rn.f32 %f11233, %f16378, %f16383, %f11221;
	// end inline asm
	// begin inline asm
	fma.rn.f32 %f11237, %f16374, %f16379, %f11233;
	// end inline asm
	// begin inline asm
	fma.rn.f32 %f11241, %f16378, %f16379, %f11229;
	// end inline asm
	// begin inline asm
	fma.rn.f32 %f11245, %f16382, %f16383, %f11241;
	// end inline asm
	// begin inline asm
	fma.rn.f32 %f11249, %f16378, %f16383, %f11237;
	// end inline asm
	// begin inline asm
	fma.rn.f32 %f11253, %f16374, %f16379, %f11249;
	// end inline asm
	// begin inline asm
	fma.rn.f32 %f11257, %f16378, %f16379, %f11245;
	// end inline asm
	// begin inline asm
	fma.rn.f32 %f11261, %f16382, %f16383, %f11257;
	// end inline asm
	// begin inline asm
	fma.rn.f32 %f11265, %f16378, %f16383, %f11253;
	// end inline asm
	// begin inline asm
	fma.rn.f32 %f11269, %f16374, %f16379, %f11265;
	// end inline asm
	// begin inline asm
	fma.rn.f32 %f11273, %f16378, %f16379, %f11261;
	// end inline asm
	// begin inline asm
	fma.rn.f32 %f11277, %f16382, %f16383, %f11273;
	// end inline asm
	// begin inline asm
	fma.rn.f32 %f11281, %f16378, %f16383, %f11269;
	// end inline asm
	// begin inline asm
	fma.rn.f32 %f11285, %f16374, %f16379, %f11281;
	// end inline asm
	// begin inline asm
	fma.rn.f32 %f11289, %f16378, %f16379, %f11277;
	// end inline asm
	// begin inline asm
	fma.rn.f32 %f11293, %f16382, %f16383, %f11289;
	// end inline asm
	// begin inline asm
	fma.rn.f32 %f11297, %f16378, %f16383, %f11285;
	// end inline asm
	// begin inline asm
	fma.rn.f32 %f11301, %f16374, %f16379, %f11297;
	// end inline asm
	// begin inline asm
	fma.rn.f32 %f11305, %f16378, %f16379, %f11293;
	// end inline asm
	// begin inline asm
	fma.rn.f32 %f11309, %f16382, %f16383, %f11305;
	// end inline asm
	// begin inline asm
	fma.rn.f32 %f11313, %f16378, %f16383, %f11301;
	// end inline asm
	// begin inline asm
	fma.rn.f32 %f11317, %f16374, %f16379, %f11313;
	// end inline asm
	// begin inline asm
	fma.rn.f32 %f11321, %f16378, %f16379, %f11309;
	// end inline asm
	// begin inline asm
	fma.rn.f32 %f11325, %f16382, %f16383, %f11321;
	// end inline asm
	// begin inline asm
	fma.rn.f32 %f11329, %f16378, %f16383, %f11317;
	// end inline asm
	// begin inline asm
	fma.rn.f32 %f11333, %f16374, %f16379, %f11329;
	// end inline asm
	// begin inline asm
	fma.rn.f32 %f11337, %f16378, %f16379, %f11325;
	// end inline asm
	// begin inline asm
	fma.rn.f32 %f11341, %f16382, %f16383, %f11337;
	// end inline asm
	// begin inline asm
	fma.rn.f32 %f11345, %f16378, %f16383, %f11333;
	// end inline asm
	// begin inline asm
	fma.rn.f32 %f11349, %f16374, %f16379, %f11345;
	// end inline asm
	// begin inline asm
	fma.rn.f32 %f11353, %f16378, %f16379, %f11341;
	// end inline asm
	// begin inline asm
	fma.rn.f32 %f11357, %f16382, %f16383, %f11353;
	// end inline asm
	// begin inline asm
	fma.rn.f32 %f11361, %f16378, %f16383, %f11349;
	// end inline asm
	// begin inline asm
	fma.rn.f32 %f11365, %f16374, %f16379, %f11361;
	// end inline asm
	// begin inline asm
	fma.rn.f32 %f11369, %f16378, %f16379, %f11357;
	// end inline asm
	// begin inline asm
	fma.rn.f32 %f11373, %f16382, %f16383, %f11369;
	// end inline asm
	// begin inline asm
	fma.rn.f32 %f11377, %f16378, %f16383, %f11365;
	// end inline asm
	// begin inline asm
	fma.rn.f32 %f11381, %f16374, %f16379, %f11377;
	// end inline asm
	// begin inline asm
	fma.rn.f32 %f11385, %f16378, %f16379, %f11373;
	// end inline asm
	// begin inline asm
	fma.rn.f32 %f11389, %f16382, %f16383, %f11385;
	// end inline asm
	// begin inline asm
	fma.rn.f32 %f11393, %f16378, %f16383, %f11381;
	// end inline asm
	// begin inline asm
	fma.rn.f32 %f11397, %f16374, %f16379, %f11393;
	// end inline asm
	// begin inline asm
	fma.rn.f32 %f11401, %f16378, %f16379, %f11389;
	// end inline asm
	// begin inline asm
	fma.rn.f32 %f11405, %f16382, %f16383, %f11401;
	// end inline asm
	// begin inline asm
	fma.rn.f32 %f11409, %f16378, %f16383, %f11397;
	// end inline asm
	// begin inline asm
	fma.rn.f32 %f11413, %f16374, %f16379, %f11409;
	// end inline asm
	// begin inline asm
	fma.rn.f32 %f11417, %f16378, %f16379, %f11405;
	// end inline asm
	// begin inline asm
	fma.rn.f32 %f11421, %f16382, %f16383, %f11417;
	// end inline asm
	// begin inline asm
	fma.rn.f32 %f11425, %f16378, %f16383, %f11413;
	// end inline asm
	// begin inline asm
	fma.rn.f32 %f11429, %f16374, %f16379, %f11425;
	// end inline asm
	// begin inline asm
	fma.rn.f32 %f11433, %f16378, %f16379, %f11421;
	// end inline asm
	// begin inline asm
	fma.rn.f32 %f11437, %f16382, %f16383, %f11433;
	// end inline asm
	// begin inline asm
	fma.rn.f32 %f11441, %f16378, %f16383, %f11429;
	// end inline asm
	// begin inline asm
	fma.rn.f32 %f11445, %f16374, %f16379, %f11441;
	// end inline asm
	// begin inline asm
	fma.rn.f32 %f11449, %f16378, %f16379, %f11437;
	// end inline asm
	// begin inline asm
	fma.rn.f32 %f11453, %f16382, %f16383, %f11449;
	// end inline asm
	// begin inline asm
	fma.rn.f32 %f11457, %f16378, %f16383, %f11445;
	// end inline asm
	// begin inline asm
	fma.rn.f32 %f11461, %f16374, %f16379, %f11457;
	// end inline asm
	// begin inline asm
	fma.rn.f32 %f11465, %f16378, %f16379, %f11453;
	// end inline asm
	// begin inline asm
	fma.rn.f32 %f11469, %f16382, %f16383, %f11465;
	// end inline asm
	// begin inline asm
	fma.rn.f32 %f11473, %f16378, %f16383, %f11461;
	// end inline asm
	// begin inline asm
	fma.rn.f32 %f11477, %f16374, %f16379, %f11473;
	// end inline asm
	// begin inline asm
	fma.rn.f32 %f11481, %f16378, %f16379, %f11469;
	// end inline asm
	// begin inline asm
	fma.rn.f32 %f11485, %f16382, %f16383, %f11481;
	// end inline asm
	// begin inline asm
	fma.rn.f32 %f11489, %f16378, %f16383, %f11477;
	// end inline asm
	// begin inline asm
	fma.rn.f32 %f11493, %f16374, %f16379, %f11489;
	// end inline asm
	// begin inline asm
	fma.rn.f32 %f11497, %f16378, %f16379, %f11485;
	// end inline asm
	// begin inline asm
	fma.rn.f32 %f11501, %f16382, %f16383, %f11497;
	// end inline asm
	// begin inline asm
	fma.rn.f32 %f11505, %f16378, %f16383, %f11493;
	// end inline asm
	// begin inline asm
	fma.rn.f32 %f11509, %f16374, %f16379, %f11505;
	// end inline asm
	// begin inline asm
	fma.rn.f32 %f11513, %f16378, %f16379, %f11501;
	// end inline asm
	// begin inline asm
	fma.rn.f32 %f11517, %f16382, %f16383, %f11513;
	// end inline asm
	// begin inline asm
	fma.rn.f32 %f11521, %f16378, %f16383, %f11509;
	// end inline asm
	// begin inline asm
	fma.rn.f32 %f11525, %f16374, %f16379, %f11521;
	// end inline asm
	// begin inline asm
	fma.rn.f32 %f11529, %f16378, %f16379, %f11517;
	// end inline asm
	// begin inline asm
	fma.rn.f32 %f11533, %f16382, %f16383, %f11529;
	// end inline asm
	// begin inline asm
	fma.rn.f32 %f11537, %f16378, %f16383, %f11525;
	// end inline asm
	// begin inline asm
	fma.rn.f32 %f11541, %f16374, %f16379, %f11537;
	// end inline asm
	// begin inline asm
	fma.rn.f32 %f11545, %f16378, %f16379, %f11533;
	// end inline asm
	// begin inline asm
	fma.rn.f32 %f11549, %f16382, %f16383, %f11545;
	// end inline asm
	// begin inline asm
	fma.rn.f32 %f11553, %f16378, %f16383, %f11541;
	// end inline asm
	// begin inline asm
	fma.rn.f32 %f11557, %f16374, %f16379, %f11553;
	// end inline asm
	// begin inline asm
	fma.rn.f32 %f11561, %f16378, %f16379, %f11549;
	// end inline asm
	// begin inline asm
	fma.rn.f32 %f11565, %f16382, %f16383, %f11561;
	// end inline asm
	// begin inline asm
	fma.rn.f32 %f11569, %f16378, %f16383, %f11557;
	// end inline asm
	// begin inline asm
	fma.rn.f32 %f11573, %f16374, %f16379, %f11569;
	// end inline asm
	// begin inline asm
	fma.rn.f32 %f11577, %f16378, %f16379, %f11565;
	// end inline asm
	// begin inline asm
	fma.rn.f32 %f11581, %f16382, %f16383, %f11577;
	// end inline asm
	// begin inline asm
	fma.rn.f32 %f11585, %f16378, %f16383, %f11573;
	// end inline asm
	// begin inline asm
	fma.rn.f32 %f11589, %f16374, %f16379, %f11585;
	// end inline asm
	// begin inline asm
	fma.rn.f32 %f11593, %f16378, %f16379, %f11581;
	// end inline asm
	// begin inline asm
	fma.rn.f32 %f11597, %f16382, %f16383, %f11593;
	// end inline asm
	// begin inline asm
	fma.rn.f32 %f11601, %f16378, %f16383, %f11589;
	// end inline asm
	// begin inline asm
	fma.rn.f32 %f11605, %f16374, %f16379, %f11601;
	// end inline asm
	// begin inline asm
	fma.rn.f32 %f11609, %f16378, %f16379, %f11597;
	// end inline asm
	// begin inline asm
	fma.rn.f32 %f11613, %f16382, %f16383, %f11609;
	// end inline asm
	// begin inline asm
	fma.rn.f32 %f11617, %f16378, %f16383, %f11605;
	// end inline asm
	// begin inline asm
	fma.rn.f32 %f11621, %f16374, %f16379, %f11617;
	// end inline asm
	// begin inline asm
	fma.rn.f32 %f11625, %f16378, %f16379, %f11613;
	// end inline asm
	// begin inline asm
	fma.rn.f32 %f11629, %f16382, %f16383, %f11625;
	// end inline asm
	// begin inline asm
	fma.rn.f32 %f11633, %f16378, %f16383, %f11621;
	// end inline asm
	// begin inline asm
	fma.rn.f32 %f11637, %f16374, %f16379, %f11633;
	// end inline asm
	// begin inline asm
	fma.rn.f32 %f11641, %f16378, %f16379, %f11629;
	// end inline asm
	// begin inline asm
	fma.rn.f32 %f11645, %f16382, %f16383, %f11641;
	// end inline asm
	// begin inline asm
	fma.rn.f32 %f11649, %f16378, %f16383, %f11637;
	// end inline asm
	// begin inline asm
	fma.rn.f32 %f11653, %f16374, %f16379, %f11649;
	// end inline asm
	// begin inline asm
	fma.rn.f32 %f11657, %f16378, %f16379, %f11645;
	// end inline asm
	// begin inline asm
	fma.rn.f32 %f11661, %f16382, %f16383, %f11657;
	// end inline asm
	// begin inline asm
	fma.rn.f32 %f11665, %f16378, %f16383, %f11653;
	// end inline asm
	// begin inline asm
	fma.rn.f32 %f11669, %f16374, %f16379, %f11665;
	// end inline asm
	// begin inline asm
	fma.rn.f32 %f11673, %f16378, %f16379, %f11661;
	// end inline asm
	// begin inline asm
	fma.rn.f32 %f11677, %f16382, %f16383, %f11673;
	// end inline asm
	// begin inline asm
	fma.rn.f32 %f11681, %f16378, %f16383, %f11669;
	// end inline asm
	// begin inline asm
	fma.rn.f32 %f11685, %f16374, %f16379, %f11681;
	// end inline asm
	// begin inline asm
	fma.rn.f32 %f11689, %f16378, %f16379, %f11677;
	// end inline asm
	// begin inline asm
	fma.rn.f32 %f11693, %f16382, %f16383, %f11689;
	// end inline asm
	// begin inline asm
	fma.rn.f32 %f11697, %f16378, %f16383, %f11685;
	// end inline asm
	// begin inline asm
	fma.rn.f32 %f11701, %f16374, %f16379, %f11697;
	// end inline asm
	// begin inline asm
	fma.rn.f32 %f11705, %f16378, %f16379, %f11693;
	// end inline asm
	// begin inline asm
	fma.rn.f32 %f11709, %f16382, %f16383, %f11705;
	// end inline asm
	// begin inline asm
	fma.rn.f32 %f11713, %f16378, %f16383, %f11701;
	// end inline asm
	// begin inline asm
	fma.rn.f32 %f11717, %f16374, %f16379, %f11713;
	// end inline asm
	// begin inline asm
	fma.rn.f32 %f11721, %f16378, %f16379, %f11709;
	// end inline asm
	// begin inline asm
	fma.rn.f32 %f11725, %f16382, %f16383, %f11721;
	// end inline asm
	// begin inline asm
	fma.rn.f32 %f11729, %f16378, %f16383, %f11717;
	// end inline asm
	// begin inline asm
	fma.rn.f32 %f11733, %f16374, %f16379, %f11729;
	// end inline asm
	// begin inline asm
	fma.rn.f32 %f11737, %f16378, %f16379, %f11725;
	// end inline asm
	// begin inline asm
	fma.rn.f32 %f11741, %f16382, %f16383, %f11737;
	// end inline asm
	// begin inline asm
	fma.rn.f32 %f11745, %f16378, %f16383, %f11733;
	// end inline asm
	// begin inline asm
	fma.rn.f32 %f11749, %f16374, %f16379, %f11745;
	// end inline asm
	// begin inline asm
	fma.rn.f32 %f11753, %f16378, %f16379, %f11741;
	// end inline asm
	// begin inline asm
	fma.rn.f32 %f11757, %f16382, %f16383, %f11753;
	// end inline asm
	// begin inline asm
	fma.rn.f32 %f11761, %f16378, %f16383, %f11749;
	// end inline asm
	// begin inline asm
	fma.rn.f32 %f11765, %f16374, %f16379, %f11761;
	// end inline asm
	// begin inline asm
	fma.rn.f32 %f11769, %f16378, %f16379, %f11757;
	// end inline asm
	// begin inline asm
	fma.rn.f32 %f11773, %f16382, %f16383, %f11769;
	// end inline asm
	// begin inline asm
	fma.rn.f32 %f11777, %f16378, %f16383, %f11765;
	// end inline asm
	// begin inline asm
	fma.rn.f32 %f11781, %f16374, %f16379, %f11777;
	// end inline asm
	// begin inline asm
	fma.rn.f32 %f11785, %f16378, %f16379, %f11773;
	// end inline asm
	// begin inline asm
	fma.rn.f32 %f11789, %f16382, %f16383, %f11785;
	// end inline asm
	// begin inline asm
	fma.rn.f32 %f11793, %f16378, %f16383, %f11781;
	// end inline asm
	// begin inline asm
	fma.rn.f32 %f11797, %f16374, %f16379, %f11793;
	// end inline asm
	// begin inline asm
	fma.rn.f32 %f11801, %f16378, %f16379, %f11789;
	// end inline asm
	// begin inline asm
	fma.rn.f32 %f11805, %f16382, %f16383, %f11801;
	// end inline asm
	// begin inline asm
	fma.rn.f32 %f11809, %f16378, %f16383, %f11797;
	// end inline asm
	// begin inline asm
	fma.rn.f32 %f11813, %f16374, %f16379, %f11809;
	// end inline asm
	// begin inline asm
	fma.rn.f32 %f11817, %f16378, %f16379, %f11805;
	// end inline asm
	// begin inline asm
	fma.rn.f32 %f11821, %f16382, %f16383, %f11817;
	// end inline asm
	// begin inline asm
	fma.rn.f32 %f11825, %f16378, %f16383, %f11813;
	// end inline asm
	// begin inline asm
	fma.rn.f32 %f11829, %f16374, %f16379, %f11825;
	// end inline asm
	// begin inline asm
	fma.rn.f32 %f11833, %f16378, %f16379, %f11821;
	// end inline asm
	// begin inline asm
	fma.rn.f32 %f11837, %f16382, %f16383, %f11833;
	// end inline asm
	// begin inline asm
	fma.rn.f32 %f11841, %f16378, %f16383, %f11829;
	// end inline asm
	// begin inline asm
	fma.rn.f32 %f11845, %f16374, %f16379, %f11841;
	// end inline asm
	// begin inline asm
	fma.rn.f32 %f11849, %f16378, %f16379, %f11837;
	// end inline asm
	// begin inline asm
	fma.rn.f32 %f11853, %f16382, %f16383, %f11849;
	// end inline asm
	// begin inline asm
	fma.rn.f32 %f11857, %f16378, %f16383, %f11845;
	// end inline asm
	// begin inline asm
	fma.rn.f32 %f11861, %f16374, %f16379, %f11857;
	// end inline asm
	// begin inline asm
	fma.rn.f32 %f11865, %f16378, %f16379, %f11853;
	// end inline asm
	// begin inline asm
	fma.rn.f32 %f11869, %f16382, %f16383, %f11865;
	// end inline asm
	// begin inline asm
	fma.rn.f32 %f11873, %f16378, %f16383, %f11861;
	// end inline asm
	// begin inline asm
	fma.rn.f32 %f11877, %f16374, %f16379, %f11873;
	// end inline asm
	// begin inline asm
	fma.rn.f32 %f11881, %f16378, %f16379, %f11869;
	// end inline asm
	// begin inline asm
	fma.rn.f32 %f11885, %f16382, %f16383, %f11881;
	// end inline asm
	// begin inline asm
	fma.rn.f32 %f11889, %f16378, %f16383, %f11877;
	// end inline asm
	// begin inline asm
	fma.rn.f32 %f11893, %f16374, %f16379, %f11889;
	// end inline asm
	// begin inline asm
	fma.rn.f32 %f11897, %f16378, %f16379, %f11885;
	// end inline asm
	// begin inline asm
	fma.rn.f32 %f11901, %f16382, %f16383, %f11897;
	// end inline asm
	// begin inline asm
	fma.rn.f32 %f11905, %f16378, %f16383, %f11893;
	// end inline asm
	// begin inline asm
	fma.rn.f32 %f11909, %f16374, %f16379, %f11905;
	// end inline asm
	// begin inline asm
	fma.rn.f32 %f11913, %f16378, %f16379, %f11901;
	// end inline asm
	// begin inline asm
	fma.rn.f32 %f11917, %f16382, %f16383, %f11913;
	// end inline asm
	// begin inline asm
	fma.rn.f32 %f11921, %f16378, %f16383, %f11909;
	// end inline asm
	// begin inline asm
	fma.rn.f32 %f11925, %f16374, %f16379, %f11921;
	// end inline asm
	// begin inline asm
	fma.rn.f32 %f11929, %f16378, %f16379, %f11917;
	// end inline asm
	// begin inline asm
	fma.rn.f32 %f11933, %f16382, %f16383, %f11929;
	// end inline asm
	// begin inline asm
	fma.rn.f32 %f11937, %f16378, %f16383, %f11925;
	// end inline asm
	// begin inline asm
	fma.rn.f32 %f11941, %f16374, %f16379, %f11937;
	// end inline asm
	// begin inline asm
	fma.rn.f32 %f11945, %f16378, %f16379, %f11933;
	// end inline asm
	// begin inline asm
	fma.rn.f32 %f11949, %f16382, %f16383, %f11945;
	// end inline asm
	// begin inline asm
	fma.rn.f32 %f11953, %f16378, %f16383, %f11941;
	// end inline asm
	// begin inline asm
	fma.rn.f32 %f11957, %f16374, %f16379, %f11953;
	// end inline asm
	// begin inline asm
	fma.rn.f32 %f11961, %f16378, %f16379, %f11949;
	// end inline asm
	// begin inline asm
	fma.rn.f32 %f11965, %f16382, %f16383, %f11961;
	// end inline asm
	// begin inline asm
	fma.rn.f32 %f11969, %f16378, %f16383, %f11957;
	// end inline asm
	// begin inline asm
	fma.rn.f32 %f11973, %f16374, %f16379, %f11969;
	// end inline asm
	// begin inline asm
	fma.rn.f32 %f11977, %f16378, %f16379, %f11965;
	// end inline asm
	// begin inline asm
	fma.rn.f32 %f11981, %f16382, %f16383, %f11977;
	// end inline asm
	// begin inline asm
	fma.rn.f32 %f11985, %f16378, %f16383, %f11973;
	// end inline asm
	// begin inline asm
	fma.rn.f32 %f11989, %f16374, %f16379, %f11985;
	// end inline asm
	// begin inline asm
	fma.rn.f32 %f11993, %f16378, %f16379, %f11981;
	// end inline asm
	// begin inline asm
	fma.rn.f32 %f11997, %f16382, %f16383, %f11993;
	// end inline asm
	// begin inline asm
	fma.rn.f32 %f12001, %f16378, %f16383, %f11989;
	// end inline asm
	// begin inline asm
	fma.rn.f32 %f12005, %f16374, %f16379, %f12001;
	// end inline asm
	// begin inline asm
	fma.rn.f32 %f12009, %f16378, %f16379, %f11997;
	// end inline asm
	// begin inline asm
	fma.rn.f32 %f12013, %f16382, %f16383, %f12009;
	// end inline asm
	// begin inline asm
	fma.rn.f32 %f12017, %f16378, %f16383, %f12005;
	// end inline asm
	// begin inline asm
	fma.rn.f32 %f12021, %f16374, %f16379, %f12017;
	// end inline asm
	// begin inline asm
	fma.rn.f32 %f12025, %f16378, %f16379, %f12013;
	// end inline asm
	// begin inline asm
	fma.rn.f32 %f12029, %f16382, %f16383, %f12025;
	// end inline asm
	// begin inline asm
	fma.rn.f32 %f12033, %f16378, %f16383, %f12021;
	// end inline asm
	// begin inline asm
	fma.rn.f32 %f12037, %f16374, %f16379, %f12033;
	// end inline asm
	// begin inline asm
	fma.rn.f32 %f12041, %f16378, %f16379, %f12029;
	// end inline asm
	// begin inline asm
	fma.rn.f32 %f12045, %f16382, %f16383, %f12041;
	// end inline asm
	// begin inline asm
	fma.rn.f32 %f12049, %f16378, %f16383, %f12037;
	// end inline asm
	// begin inline asm
	fma.rn.f32 %f12053, %f16374, %f16379, %f12049;
	// end inline asm
	// begin inline asm
	fma.rn.f32 %f12057, %f16378, %f16379, %f12045;
	// end inline asm
	// begin inline asm
	fma.rn.f32 %f12061, %f16382, %f16383, %f12057;
	// end inline asm
	// begin inline asm
	fma.rn.f32 %f12065, %f16378, %f16383, %f12053;
	// end inline asm
	// begin inline asm
	fma.rn.f32 %f12069, %f16374, %f16379, %f12065;
	// end inline asm
	// begin inline asm
	fma.rn.f32 %f12073, %f16378, %f16379, %f12061;
	// end inline asm
	// begin inline asm
	fma.rn.f32 %f12077, %f16382, %f16383, %f12073;
	// end inline asm
	// begin inline asm
	fma.rn.f32 %f12081, %f16378, %f16383, %f12069;
	// end inline asm
	// begin inline asm
	fma.rn.f32 %f12085, %f16374, %f16379, %f12081;
	// end inline asm
	// begin inline asm
	fma.rn.f32 %f12089, %f16378, %f16379, %f12077;
	// end inline asm
	// begin inline asm
	fma.rn.f32 %f12093, %f16382, %f16383, %f12089;
	// end inline asm
	// begin inline asm
	fma.rn.f32 %f12097, %f16378, %f16383, %f12085;
	// end inline asm
	// begin inline asm
	fma.rn.f32 %f12101, %f16374, %f16379, %f12097;
	// end inline asm
	// begin inline asm
	fma.rn.f32 %f12105, %f16378, %f16379, %f12093;
	// end inline asm
	// begin inline asm
	fma.rn.f32 %f12109, %f16382, %f16383, %f12105;
	// end inline asm
	// begin inline asm
	fma.rn.f32 %f12113, %f16378, %f16383, %f12101;
	// end inline asm
	// begin inline asm
	fma.rn.f32 %f12117, %f16374, %f16379, %f12113;
	// end inline asm
	// begin inline asm
	fma.rn.f32 %f12121, %f16378, %f16379, %f12109;
	// end inline asm
	// begin inline asm
	fma.rn.f32 %f12125, %f16382, %f16383, %f12121;
	// end inline asm
	// begin inline asm
	fma.rn.f32 %f12129, %f16378, %f16383, %f12117;
	// end inline asm
	// begin inline asm
	fma.rn.f32 %f12133, %f16374, %f16379, %f12129;
	// end inline asm
	// begin inline asm
	fma.rn.f32 %f12137, %f16378, %f16379, %f12125;
	// end inline asm
	// begin inline asm
	fma.rn.f32 %f12141, %f16382, %f16383, %f12137;
	// end inline asm
	// begin inline asm
	fma.rn.f32 %f12145, %f16378, %f16383, %f12133;
	// end inline asm
	// begin inline asm
	fma.rn.f32 %f12149, %f16374, %f16379, %f12145;
	// end inline asm
	// begin inline asm
	fma.rn.f32 %f12153, %f16378, %f16379, %f12141;
	// end inline asm
	// begin inline asm
	fma.rn.f32 %f12157, %f16382, %f16383, %f12153;
	// end inline asm
	// begin inline asm
	fma.rn.f32 %f12161, %f16378, %f16383, %f12149;
	// end inline asm
	// begin inline asm
	fma.rn.f32 %f12165, %f16374, %f16379, %f12161;
	// end inline asm
	// begin inline asm
	fma.rn.f32 %f12169, %f16378, %f16379, %f12157;
	// end inline asm
	// begin inline asm
	fma.rn.f32 %f12173, %f16382, %f16383, %f12169;
	// end inline asm
	// begin inline asm
	fma.rn.f32 %f12177, %f16378, %f16383, %f12165;
	// end inline asm
	// begin inline asm
	fma.rn.f32 %f12181, %f16374, %f16379, %f12177;
	// end inline asm
	// begin inline asm
	fma.rn.f32 %f12185, %f16378, %f16379, %f12173;
	// end inline asm
	// begin inline asm
	fma.rn.f32 %f12189, %f16382, %f16383, %f12185;
	// end inline asm
	// begin inline asm
	fma.rn.f32 %f12193, %f16378, %f16383, %f12181;
	// end inline asm
	// begin inline asm
	fma.rn.f32 %f12197, %f16374, %f16379, %f12193;
	// end inline asm
	// begin inline asm
	fma.rn.f32 %f12201, %f16378, %f16379, %f12189;
	// end inline asm
	// begin inline asm
	fma.rn.f32 %f12205, %f16382, %f16383, %f12201;
	// end inline asm
	// begin inline asm
	fma.rn.f32 %f12209, %f16378, %f16383, %f12197;
	// end inline asm
	// begin inline asm
	fma.rn.f32 %f12213, %f16374, %f16379, %f12209;
	// end inline asm
	// begin inline asm
	fma.rn.f32 %f12217, %f16378, %f16379, %f12205;
	// end inline asm
	// begin inline asm
	fma.rn.f32 %f12221, %f16382, %f16383, %f12217;
	// end inline asm
	// begin inline asm
	fma.rn.f32 %f12225, %f16378, %f16383, %f12213;
	// end inline asm
	// begin inline asm
	fma.rn.f32 %f12229, %f16374, %f16379, %f12225;
	// end inline asm
	// begin inline asm
	fma.rn.f32 %f12233, %f16378, %f16379, %f12221;
	// end inline asm
	// begin inline asm
	fma.rn.f32 %f12237, %f16382, %f16383, %f12233;
	// end inline asm
	// begin inline asm
	fma.rn.f32 %f12241, %f16378, %f16383, %f12229;
	// end inline asm
	// begin inline asm
	fma.rn.f32 %f12245, %f16374, %f16379, %f12241;
	// end inline asm
	// begin inline asm
	fma.rn.f32 %f12249, %f16378, %f16379, %f12237;
	// end inline asm
	// begin inline asm
	fma.rn.f32 %f12253, %f16382, %f16383, %f12249;
	// end inline asm
	// begin inline asm
	fma.rn.f32 %f12257, %f16378, %f16383, %f12245;
	// end inline asm
	// begin inline asm
	fma.rn.f32 %f12261, %f16374, %f16379, %f12257;
	// end inline asm
	// begin inline asm
	fma.rn.f32 %f12265, %f16378, %f16379, %f12253;
	// end inline asm
	// begin inline asm
	fma.rn.f32 %f12269, %f16382, %f16383, %f12265;
	// end inline asm
	// begin inline asm
	fma.rn.f32 %f12273, %f16378, %f16383, %f12261;
	// end inline asm
	// begin inline asm
	fma.rn.f32 %f12277, %f16374, %f16379, %f12273;
	// end inline asm
	// begin inline asm
	fma.rn.f32 %f12281, %f16378, %f16379, %f12269;
	// end inline asm
	// begin inline asm
	fma.rn.f32 %f12285, %f16382, %f16383, %f12281;
	// end inline asm
	// begin inline asm
	fma.rn.f32 %f12289, %f16378, %f16383, %f12277;
	// end inline asm
	// begin inline asm
	fma.rn.f32 %f12293, %f16374, %f16379, %f12289;
	// end inline asm
	// begin inline asm
	fma.rn.f32 %f12297, %f16378, %f16379, %f12285;
	// end inline asm
	// begin inline asm
	fma.rn.f32 %f12301, %f16382, %f16383, %f12297;
	// end inline asm
	// begin inline asm
	fma.rn.f32 %f12305, %f16378, %f16383, %f12293;
	// end inline asm
	// begin inline asm
	fma.rn.f32 %f12309, %f16374, %f16379, %f12305;
	// end inline asm
	// begin inline asm
	fma.rn.f32 %f12313, %f16378, %f16379, %f12301;
	// end inline asm
	// begin inline asm
	fma.rn.f32 %f12317, %f16382, %f16383, %f12313;
	// end inline asm
	// begin inline asm
	fma.rn.f32 %f12321, %f16378, %f16383, %f12309;
	// end inline asm
	// begin inline asm
	fma.rn.f32 %f12325, %f16374, %f16379, %f12321;
	// end inline asm
	// begin inline asm
	fma.rn.f32 %f12329, %f16378, %f16379, %f12317;
	// end inline asm
	// begin inline asm
	fma.rn.f32 %f12333, %f16382, %f16383, %f12329;
	// end inline asm
	// begin inline asm
	fma.rn.f32 %f12337, %f16378, %f16383, %f12325;
	// end inline asm
	// begin inline asm
	fma.rn.f32 %f12341, %f16374, %f16379, %f12337;
	// end inline asm
	// begin inline asm
	fma.rn.f32 %f12345, %f16378, %f16379, %f12333;
	// end inline asm
	// begin inline asm
	fma.rn.f32 %f12349, %f16382, %f16383, %f12345;
	// end inline asm
	// begin inline asm
	fma.rn.f32 %f12353, %f16378, %f16383, %f12341;
	// end inline asm
	// begin inline asm
	fma.rn.f32 %f12357, %f16374, %f16379, %f12353;
	// end inline asm
	// begin inline asm
	fma.rn.f32 %f12361, %f16378, %f16379, %f12349;
	// end inline asm
	// begin inline asm
	fma.rn.f32 %f12365, %f16382, %f16383, %f12361;
	// end inline asm
	// begin inline asm
	fma.rn.f32 %f12369, %f16378, %f16383, %f12357;
	// end inline asm
	// begin inline asm
	fma.rn.f32 %f12373, %f16374, %f16379, %f12369;
	// end inline asm
	// begin inline asm
	fma.rn.f32 %f12377, %f16378, %f16379, %f12365;
	// end inline asm
	// begin inline asm
	fma.rn.f32 %f12381, %f16382, %f16383, %f12377;
	// end inline asm
	// begin inline asm
	fma.rn.f32 %f12385, %f16378, %f16383, %f12373;
	// end inline asm
	// begin inline asm
	fma.rn.f32 %f12389, %f16374, %f16379, %f12385;
	// end inline asm
	// begin inline asm
	fma.rn.f32 %f12393, %f16378, %f16379, %f12381;
	// end inline asm
	// begin inline asm
	fma.rn.f32 %f12397, %f16382, %f16383, %f12393;
	// end inline asm
	// begin inline asm
	fma.rn.f32 %f12401, %f16378, %f16383, %f12389;
	// end inline asm
	// begin inline asm
	fma.rn.f32 %f12405, %f16374, %f16379, %f12401;
	// end inline asm
	// begin inline asm
	fma.rn.f32 %f12409, %f16378, %f16379, %f12397;
	// end inline asm
	// begin inline asm
	fma.rn.f32 %f12413, %f16382, %f16383, %f12409;
	// end inline asm
	// begin inline asm
	fma.rn.f32 %f12417, %f16378, %f16383, %f12405;
	// end inline asm
	// begin inline asm
	fma.rn.f32 %f12421, %f16374, %f16379, %f12417;
	// end inline asm
	// begin inline asm
	fma.rn.f32 %f12425, %f16378, %f16379, %f12413;
	// end inline asm
	// begin inline asm
	fma.rn.f32 %f12429, %f16382, %f16383, %f12425;
	// end inline asm
	// begin inline asm
	fma.rn.f32 %f12433, %f16378, %f16383, %f12421;
	// end inline asm
	// begin inline asm
	fma.rn.f32 %f12437, %f16374, %f16379, %f12433;
	// end inline asm
	// begin inline asm
	fma.rn.f32 %f12441, %f16378, %f16379, %f12429;
	// end inline asm
	// begin inline asm
	fma.rn.f32 %f12445, %f16382, %f16383, %f12441;
	// end inline asm
	// begin inline asm
	fma.rn.f32 %f12449, %f16378, %f16383, %f12437;
	// end inline asm
	// begin inline asm
	fma.rn.f32 %f12453, %f16374, %f16379, %f12449;
	// end inline asm
	// begin inline asm
	fma.rn.f32 %f12457, %f16378, %f16379, %f12445;
	// end inline asm
	// begin inline asm
	fma.rn.f32 %f12461, %f16382, %f16383, %f12457;
	// end inline asm
	// begin inline asm
	fma.rn.f32 %f12465, %f16378, %f16383, %f12453;
	// end inline asm
	// begin inline asm
	fma.rn.f32 %f12469, %f16374, %f16379, %f12465;
	// end inline asm
	// begin inline asm
	fma.rn.f32 %f12473, %f16378, %f16379, %f12461;
	// end inline asm
	// begin inline asm
	fma.rn.f32 %f12477, %f16382, %f16383, %f12473;
	// end inline asm
	// begin inline asm
	fma.rn.f32 %f12481, %f16378, %f16383, %f12469;
	// end inline asm
	// begin inline asm
	fma.rn.f32 %f12485, %f16374, %f16379, %f12481;
	// end inline asm
	// begin inline asm
	fma.rn.f32 %f12489, %f16378, %f16379, %f12477;
	// end inline asm
	// begin inline asm
	fma.rn.f32 %f12493, %f16382, %f16383, %f12489;
	// end inline asm
	// begin inline asm
	fma.rn.f32 %f12497, %f16378, %f16383, %f12485;
	// end inline asm
	// begin inline asm
	fma.rn.f32 %f12501, %f16374, %f16379, %f12497;
	// end inline asm
	// begin inline asm
	fma.rn.f32 %f12505, %f16378, %f16379, %f12493;
	// end inline asm
	// begin inline asm
	fma.rn.f32 %f12509, %f16382, %f16383, %f12505;
	// end inline asm
	// begin inline asm
	fma.rn.f32 %f12513, %f16378, %f16383, %f12501;
	// end inline asm
	// begin inline asm
	fma.rn.f32 %f12517, %f16374, %f16379, %f12513;
	// end inline asm
	// begin inline asm
	fma.rn.f32 %f12521, %f16378, %f16379, %f12509;
	// end inline asm
	// begin inline asm
	fma.rn.f32 %f12525, %f16382, %f16383, %f12521;
	// end inline asm
	// begin inline asm
	fma.rn.f32 %f12529, %f16378, %f16383, %f12517;
	// end inline asm
	// begin inline asm
	fma.rn.f32 %f12533, %f16374, %f16379, %f12529;
	// end inline asm
	// begin inline asm
	fma.rn.f32 %f12537, %f16378, %f16379, %f12525;
	// end inline asm
	// begin inline asm
	fma.rn.f32 %f12541, %f16382, %f16383, %f12537;
	// end inline asm
	// begin inline asm
	fma.rn.f32 %f12545, %f16378, %f16383, %f12533;
	// end inline asm
	// begin inline asm
	fma.rn.f32 %f12549, %f16374, %f16379, %f12545;
	// end inline asm
	// begin inline asm
	fma.rn.f32 %f12553, %f16378, %f16379, %f12541;
	// end inline asm
	// begin inline asm
	fma.rn.f32 %f12557, %f16382, %f16383, %f12553;
	// end inline asm
	// begin inline asm
	fma.rn.f32 %f12561, %f16378, %f16383, %f12549;
	// end inline asm
	// begin inline asm
	fma.rn.f32 %f12565, %f16374, %f16379, %f12561;
	// end inline asm
	// begin inline asm
	fma.rn.f32 %f12569, %f16378, %f16379, %f12557;
	// end inline asm
	// begin inline asm
	fma.rn.f32 %f12573, %f16382, %f16383, %f12569;
	// end inline asm
	// begin inline asm
	fma.rn.f32 %f12577, %f16378, %f16383, %f12565;
	// end inline asm
	// begin inline asm
	fma.rn.f32 %f12581, %f16374, %f16379, %f12577;
	// end inline asm
	// begin inline asm
	fma.rn.f32 %f12585, %f16378, %f16379, %f12573;
	// end inline asm
	// begin inline asm
	fma.rn.f32 %f12589, %f16382, %f16383, %f12585;
	// end inline asm
	// begin inline asm
	fma.rn.f32 %f12593, %f16378, %f16383, %f12581;
	// end inline asm
	// begin inline asm
	fma.rn.f32 %f12597, %f16374, %f16379, %f12593;
	// end inline asm
	// begin inline asm
	fma.rn.f32 %f12601, %f16378, %f16379, %f12589;
	// end inline asm
	// begin inline asm
	fma.rn.f32 %f12605, %f16382, %f16383, %f12601;
	// end inline asm
	// begin inline asm
	fma.rn.f32 %f12609, %f16378, %f16383, %f12597;
	// end inline asm
	// begin inline asm
	fma.rn.f32 %f12613, %f16374, %f16379, %f12609;
	// end inline asm
	// begin inline asm
	fma.rn.f32 %f12617, %f16378, %f16379, %f12605;
	// end inline asm
	// begin inline asm
	fma.rn.f32 %f12621, %f16382, %f16383, %f12617;
	// end inline asm
	// begin inline asm
	fma.rn.f32 %f12625, %f16378, %f16383, %f12613;
	// end inline asm
	// begin inline asm
	fma.rn.f32 %f12629, %f16374, %f16379, %f12625;
	// end inline asm
	// begin inline asm
	fma.rn.f32 %f12633, %f16378, %f16379, %f12621;
	// end inline asm
	// begin inline asm
	fma.rn.f32 %f12637, %f16382, %f16383, %f12633;
	// end inline asm
	// begin inline asm
	fma.rn.f32 %f12641, %f16378, %f16383, %f12629;
	// end inline asm
	// begin inline asm
	fma.rn.f32 %f12645, %f16374, %f16379, %f12641;
	// end inline asm
	// begin inline asm
	fma.rn.f32 %f12649, %f16378, %f16379, %f12637;
	// end inline asm
	// begin inline asm
	fma.rn.f32 %f12653, %f16382, %f16383, %f12649;
	// end inline asm
	// begin inline asm
	fma.rn.f32 %f12657, %f16378, %f16383, %f12645;
	// end inline asm
	// begin inline asm
	fma.rn.f32 %f12661, %f16374, %f16379, %f12657;
	// end inline asm
	// begin inline asm
	fma.rn.f32 %f12665, %f16378, %f16379, %f12653;
	// end inline asm
	// begin inline asm
	fma.rn.f32 %f12669, %f16382, %f16383, %f12665;
	// end inline asm
	// begin inline asm
	fma.rn.f32 %f12673, %f16378, %f16383, %f12661;
	// end inline asm
	// begin inline asm
	fma.rn.f32 %f12677, %f16374, %f16379, %f12673;
	// end inline asm
	// begin inline asm
	fma.rn.f32 %f12681, %f16378, %f16379, %f12669;
	// end inline asm
	// begin inline asm
	fma.rn.f32 %f12685, %f16382, %f16383, %f12681;
	// end inline asm
	// begin inline asm
	fma.rn.f32 %f12689, %f16378, %f16383, %f12677;
	// end inline asm
	// begin inline asm
	fma.rn.f32 %f12693, %f16374, %f16379, %f12689;
	// end inline asm
	// begin inline asm
	fma.rn.f32 %f12697, %f16378, %f16379, %f12685;
	// end inline asm
	// begin inline asm
	fma.rn.f32 %f12701, %f16382, %f16383, %f12697;
	// end inline asm
	// begin inline asm
	fma.rn.f32 %f12705, %f16378, %f16383, %f12693;
	// end inline asm
	// begin inline asm
	fma.rn.f32 %f12709, %f16374, %f16379, %f12705;
	// end inline asm
	// begin inline asm
	fma.rn.f32 %f12713, %f16378, %f16379, %f12701;
	// end inline asm
	// begin inline asm
	fma.rn.f32 %f12717, %f16382, %f16383, %f12713;
	// end inline asm
	// begin inline asm
	fma.rn.f32 %f12721, %f16378, %f16383, %f12709;
	// end inline asm
	// begin inline asm
	fma.rn.f32 %f12725, %f16374, %f16379, %f12721;
	// end inline asm
	// begin inline asm
	fma.rn.f32 %f12729, %f16378, %f16379, %f12717;
	// end inline asm
	// begin inline asm
	fma.rn.f32 %f12733, %f16382, %f16383, %f12729;
	// end inline asm
	// begin inline asm
	fma.rn.f32 %f12737, %f16378, %f16383, %f12725;
	// end inline asm
	// begin inline asm
	fma.rn.f32 %f12741, %f16374, %f16379, %f12737;
	// end inline asm
	// begin inline asm
	fma.rn.f32 %f12745, %f16378, %f16379, %f12733;
	// end inline asm
	// begin inline asm
	fma.rn.f32 %f12749, %f16382, %f16383, %f12745;
	// end inline asm
	// begin inline asm
	fma.rn.f32 %f12753, %f16378, %f16383, %f12741;
	// end inline asm
	// begin inline asm
	fma.rn.f32 %f12757, %f16374, %f16379, %f12753;
	// end inline asm
	// begin inline asm
	fma.rn.f32 %f12761, %f16378, %f16379, %f12749;
	// end inline asm
	// begin inline asm
	fma.rn.f32 %f12765, %f16382, %f16383, %f12761;
	// end inline asm
	// begin inline asm
	fma.rn.f32 %f12769, %f16378, %f16383, %f12757;
	// end inline asm
	// begin inline asm
	fma.rn.f32 %f12773, %f16374, %f16379, %f12769;
	// end inline asm
	// begin inline asm
	fma.rn.f32 %f12777, %f16378, %f16379, %f12765;
	// end inline asm
	// begin inline asm
	fma.rn.f32 %f12781, %f16382, %f16383, %f12777;
	// end inline asm
	// begin inline asm
	fma.rn.f32 %f12785, %f16378, %f16383, %f12773;
	// end inline asm
	// begin inline asm
	fma.rn.f32 %f12789, %f16374, %f16379, %f12785;
	// end inline asm
	// begin inline asm
	fma.rn.f32 %f12793, %f16378, %f16379, %f12781;
	// end inline asm
	// begin inline asm
	fma.rn.f32 %f12797, %f16382, %f16383, %f12793;
	// end inline asm
	// begin inline asm
	fma.rn.f32 %f12801, %f16378, %f16383, %f12789;
	// end inline asm
	// begin inline asm
	fma.rn.f32 %f12805, %f16374, %f16379, %f12801;
	// end inline asm
	// begin inline asm
	fma.rn.f32 %f12809, %f16378, %f16379, %f12797;
	// end inline asm
	// begin inline asm
	fma.rn.f32 %f12813, %f16382, %f16383, %f12809;
	// end inline asm
	// begin inline asm
	fma.rn.f32 %f12817, %f16378, %f16383, %f12805;
	// end inline asm
	// begin inline asm
	fma.rn.f32 %f12821, %f16374, %f16379, %f12817;
	// end inline asm
	// begin inline asm
	fma.rn.f32 %f12825, %f16378, %f16379, %f12813;
	// end inline asm
	// begin inline asm
	fma.rn.f32 %f12829, %f16382, %f16383, %f12825;
	// end inline asm
	// begin inline asm
	fma.rn.f32 %f12833, %f16378, %f16383, %f12821;
	// end inline asm
	// begin inline asm
	fma.rn.f32 %f12837, %f16374, %f16379, %f12833;
	// end inline asm
	// begin inline asm
	fma.rn.f32 %f12841, %f16378, %f16379, %f12829;
	// end inline asm
	// begin inline asm
	fma.rn.f32 %f12845, %f16382, %f16383, %f12841;
	// end inline asm
	// begin inline asm
	fma.rn.f32 %f12849, %f16378, %f16383, %f12837;
	// end inline asm
	// begin inline asm
	fma.rn.f32 %f12853, %f16374, %f16379, %f12849;
	// end inline asm
	// begin inline asm
	fma.rn.f32 %f12857, %f16378, %f16379, %f12845;
	// end inline asm
	// begin inline asm
	fma.rn.f32 %f12861, %f16382, %f16383, %f12857;
	// end inline asm
	// begin inline asm
	fma.rn.f32 %f12865, %f16378, %f16383, %f12853;
	// end inline asm
	// begin inline asm
	fma.rn.f32 %f12869, %f16374, %f16379, %f12865;
	// end inline asm
	// begin inline asm
	fma.rn.f32 %f12873, %f16378, %f16379, %f12861;
	// end inline asm
	// begin inline asm
	fma.rn.f32 %f12877, %f16382, %f16383, %f12873;
	// end inline asm
	// begin inline asm
	fma.rn.f32 %f12881, %f16378, %f16383, %f12869;
	// end inline asm
	// begin inline asm
	fma.rn.f32 %f12885, %f16374, %f16379, %f12881;
	// end inline asm
	// begin inline asm
	fma.rn.f32 %f12889, %f16378, %f16379, %f12877;
	// end inline asm
	// begin inline asm
	fma.rn.f32 %f12893, %f16382, %f16383, %f12889;
	// end inline asm
	// begin inline asm
	fma.rn.f32 %f12897, %f16378, %f16383, %f12885;
	// end inline asm
	// begin inline asm
	fma.rn.f32 %f12901, %f16374, %f16379, %f12897;
	// end inline asm
	// begin inline asm
	fma.rn.f32 %f12905, %f16378, %f16379, %f12893;
	// end inline asm
	// begin inline asm
	fma.rn.f32 %f12909, %f16382, %f16383, %f12905;
	// end inline asm
	// begin inline asm
	fma.rn.f32 %f12913, %f16378, %f16383, %f12901;
	// end inline asm
	// begin inline asm
	fma.rn.f32 %f12917, %f16374, %f16379, %f12913;
	// end inline asm
	// begin inline asm
	fma.rn.f32 %f12921, %f16378, %f16379, %f12909;
	// end inline asm
	// begin inline asm
	fma.rn.f32 %f12925, %f16382, %f16383, %f12921;
	// end inline asm
	// begin inline asm
	fma.rn.f32 %f12929, %f16378, %f16383, %f12917;
	// end inline asm
	// begin inline asm
	fma.rn.f32 %f12933, %f16374, %f16379, %f12929;
	// end inline asm
	// begin inline asm
	fma.rn.f32 %f12937, %f16378, %f16379, %f12925;
	// end inline asm
	// begin inline asm
	fma.rn.f32 %f12941, %f16382, %f16383, %f12937;
	// end inline asm
	// begin inline asm
	fma.rn.f32 %f12945, %f16378, %f16383, %f12933;
	// end inline asm
	// begin inline asm
	fma.rn.f32 %f12949, %f16374, %f16379, %f12945;
	// end inline asm
	// begin inline asm
	fma.rn.f32 %f12953, %f16378, %f16379, %f12941;
	// end inline asm
	// begin inline asm
	fma.rn.f32 %f12957, %f16382, %f16383, %f12953;
	// end inline asm
	// begin inline asm
	fma.rn.f32 %f12961, %f16378, %f16383, %f12949;
	// end inline asm
	// begin inline asm
	fma.rn.f32 %f12965, %f16374, %f16379, %f12961;
	// end inline asm
	// begin inline asm
	fma.rn.f32 %f12969, %f16378, %f16379, %f12957;
	// end inline asm
	// begin inline asm
	fma.rn.f32 %f12973, %f16382, %f16383, %f12969;
	// end inline asm
	// begin inline asm
	fma.rn.f32 %f12977, %f16378, %f16383, %f12965;
	// end inline asm
	// begin inline asm
	fma.rn.f32 %f12981, %f16374, %f16379, %f12977;
	// end inline asm
	// begin inline asm
	fma.rn.f32 %f12985, %f16378, %f16379, %f12973;
	// end inline asm
	// begin inline asm
	fma.rn.f32 %f12989, %f16382, %f16383, %f12985;
	// end inline asm
	// begin inline asm
	fma.rn.f32 %f12993, %f16378, %f16383, %f12981;
	// end inline asm
	// begin inline asm
	fma.rn.f32 %f12997, %f16374, %f16379, %f12993;
	// end inline asm
	// begin inline asm
	fma.rn.f32 %f13001, %f16378, %f16379, %f12989;
	// end inline asm
	// begin inline asm
	fma.rn.f32 %f13005, %f16382, %f16383, %f13001;
	// end inline asm
	// begin inline asm
	fma.rn.f32 %f13009, %f16378, %f16383, %f12997;
	// end inline asm
	// begin inline asm
	fma.rn.f32 %f13013, %f16374, %f16379, %f13009;
	// end inline asm
	// begin inline asm
	fma.rn.f32 %f13017, %f16378, %f16379, %f13005;
	// end inline asm
	// begin inline asm
	fma.rn.f32 %f13021, %f16382, %f16383, %f13017;
	// end inline asm
	// begin inline asm
	fma.rn.f32 %f13025, %f16378, %f16383, %f13013;
	// end inline asm
	// begin inline asm
	fma.rn.f32 %f13029, %f16374, %f16379, %f13025;
	// end inline asm
	// begin inline asm
	fma.rn.f32 %f13033, %f16378, %f16379, %f13021;
	// end inline asm
	// begin inline asm
	fma.rn.f32 %f13037, %f16382, %f16383, %f13033;
	// end inline asm
	// begin inline asm
	fma.rn.f32 %f13041, %f16378, %f16383, %f13029;
	// end inline asm
	// begin inline asm
	fma.rn.f32 %f13045, %f16374, %f16379, %f13041;
	// end inline asm
	// begin inline asm
	fma.rn.f32 %f13049, %f16378, %f16379, %f13037;
	// end inline asm
	// begin inline asm
	fma.rn.f32 %f13053, %f16382, %f16383, %f13049;
	// end inline asm
	// begin inline asm
	fma.rn.f32 %f13057, %f16378, %f16383, %f13045;
	// end inline asm
	// begin inline asm
	fma.rn.f32 %f13061, %f16374, %f16379, %f13057;
	// end inline asm
	// begin inline asm
	fma.rn.f32 %f13065, %f16378, %f16379, %f13053;
	// end inline asm
	// begin inline asm
	fma.rn.f32 %f13069, %f16382, %f16383, %f13065;
	// end inline asm
	// begin inline asm
	fma.rn.f32 %f13073, %f16378, %f16383, %f13061;
	// end inline asm
	// begin inline asm
	fma.rn.f32 %f13077, %f16374, %f16379, %f13073;
	// end inline asm
	// begin inline asm
	fma.rn.f32 %f13081, %f16378, %f16379, %f13069;
	// end inline asm
	// begin inline asm
	fma.rn.f32 %f13085, %f16382, %f16383, %f13081;
	// end inline asm
	// begin inline asm
	fma.rn.f32 %f13089, %f16378, %f16383, %f13077;
	// end inline asm
	// begin inline asm
	fma.rn.f32 %f13093, %f16374, %f16379, %f13089;
	// end inline asm
	// begin inline asm
	fma.rn.f32 %f13097, %f16378, %f16379, %f13085;
	// end inline asm
	// begin inline asm
	fma.rn.f32 %f13101, %f16382, %f16383, %f13097;
	// end inline asm
	// begin inline asm
	fma.rn.f32 %f13105, %f16378, %f16383, %f13093;
	// end inline asm
	// begin inline asm
	fma.rn.f32 %f13109, %f16374, %f16379, %f13105;
	// end inline asm
	// begin inline asm
	fma.rn.f32 %f13113, %f16378, %f16379, %f13101;
	// end inline asm
	// begin inline asm
	fma.rn.f32 %f13117, %f16382, %f16383, %f13113;
	// end inline asm
	// begin inline asm
	fma.rn.f32 %f13121, %f16378, %f16383, %f13109;
	// end inline asm
	// begin inline asm
	fma.rn.f32 %f13125, %f16374, %f16379, %f13121;
	// end inline asm
	// begin inline asm
	fma.rn.f32 %f13129, %f16378, %f16379, %f13117;
	// end inline asm
	// begin inline asm
	fma.rn.f32 %f13133, %f16382, %f16383, %f13129;
	// end inline asm
	// begin inline asm
	fma.rn.f32 %f13137, %f16378, %f16383, %f13125;
	// end inline asm
	// begin inline asm
	fma.rn.f32 %f13141, %f16374, %f16379, %f13137;
	// end inline asm
	// begin inline asm
	fma.rn.f32 %f13145, %f16378, %f16379, %f13133;
	// end inline asm
	// begin inline asm
	fma.rn.f32 %f13149, %f16382, %f16383, %f13145;
	// end inline asm
	// begin inline asm
	fma.rn.f32 %f13153, %f16378, %f16383, %f13141;
	// end inline asm
	// begin inline asm
	fma.rn.f32 %f13157, %f16374, %f16379, %f13153;
	// end inline asm
	// begin inline asm
	fma.rn.f32 %f13161, %f16378, %f16379, %f13149;
	// end inline asm
	// begin inline asm
	fma.rn.f32 %f13165, %f16382, %f16383, %f13161;
	// end inline asm
	// begin inline asm
	fma.rn.f32 %f13169, %f16378, %f16383, %f13157;
	// end inline asm
	// begin inline asm
	fma.rn.f32 %f13173, %f16374, %f16379, %f13169;
	// end inline asm
	// begin inline asm
	fma.rn.f32 %f13177, %f16378, %f16379, %f13165;
	// end inline asm
	// begin inline asm
	fma.rn.f32 %f13181, %f16382, %f16383, %f13177;
	// end inline asm
	// begin inline asm
	fma.rn.f32 %f13185, %f16378, %f16383, %f13173;
	// end inline asm
	// begin inline asm
	fma.rn.f32 %f13189, %f16374, %f16379, %f13185;
	// end inline asm
	// begin inline asm
	fma.rn.f32 %f13193, %f16378, %f16379, %f13181;
	// end inline asm
	// begin inline asm
	fma.rn.f32 %f13197, %f16382, %f16383, %f13193;
	// end inline asm
	// begin inline asm
	fma.rn.f32 %f13201, %f16378, %f16383, %f13189;
	// end inline asm
	// begin inline asm
	fma.rn.f32 %f13205, %f16374, %f16379, %f13201;
	// end inline asm
	// begin inline asm
	fma.rn.f32 %f13209, %f16378, %f16379, %f13197;
	// end inline asm
	// begin inline asm
	fma.rn.f32 %f13213, %f16382, %f16383, %f13209;
	// end inline asm
	// begin inline asm
	fma.rn.f32 %f13217, %f16378, %f16383, %f13205;
	// end inline asm
	// begin inline asm
	fma.rn.f32 %f13221, %f16374, %f16379, %f13217;
	// end inline asm
	// begin inline asm
	fma.rn.f32 %f13225, %f16378, %f16379, %f13213;
	// end inline asm
	// begin inline asm
	fma.rn.f32 %f13229, %f16382, %f16383, %f13225;
	// end inline asm
	// begin inline asm
	fma.rn.f32 %f13233, %f16378, %f16383, %f13221;
	// end inline asm
	// begin inline asm
	fma.rn.f32 %f13237, %f16374, %f16379, %f13233;
	// end inline asm
	// begin inline asm
	fma.rn.f32 %f13241, %f16378, %f16379, %f13229;
	// end inline asm
	// begin inline asm
	fma.rn.f32 %f13245, %f16382, %f16383, %f13241;
	// end inline asm
	// begin inline asm
	fma.rn.f32 %f13249, %f16378, %f16383, %f13237;
	// end inline asm
	// begin inline asm
	fma.rn.f32 %f13253, %f16374, %f16379, %f13249;
	// end inline asm
	// begin inline asm
	fma.rn.f32 %f13257, %f16378, %f16379, %f13245;
	// end inline asm
	// begin inline asm
	fma.rn.f32 %f13261, %f16382, %f16383, %f13257;
	// end inline asm
	// begin inline asm
	fma.rn.f32 %f13265, %f16378, %f16383, %f13253;
	// end inline asm
	// begin inline asm
	fma.rn.f32 %f13269, %f16374, %f16379, %f13265;
	// end inline asm
	// begin inline asm
	fma.rn.f32 %f13273, %f16378, %f16379, %f13261;
	// end inline asm
	// begin inline asm
	fma.rn.f32 %f13277, %f16382, %f16383, %f13273;
	// end inline asm
	// begin inline asm
	fma.rn.f32 %f13281, %f16378, %f16383, %f13269;
	// end inline asm
	// begin inline asm
	fma.rn.f32 %f13285, %f16374, %f16379, %f13281;
	// end inline asm
	// begin inline asm
	fma.rn.f32 %f13289, %f16378, %f16379, %f13277;
	// end inline asm
	// begin inline asm
	fma.rn.f32 %f13293, %f16382, %f16383, %f13289;
	// end inline asm
	// begin inline asm
	fma.rn.f32 %f13297, %f16378, %f16383, %f13285;
	// end inline asm
	// begin inline asm
	fma.rn.f32 %f13301, %f16374, %f16379, %f13297;
	// end inline asm
	// begin inline asm
	fma.rn.f32 %f13305, %f16378, %f16379, %f13293;
	// end inline asm
	// begin inline asm
	fma.rn.f32 %f13309, %f16382, %f16383, %f13305;
	// end inline asm
	// begin inline asm
	fma.rn.f32 %f13313, %f16378, %f16383, %f13301;
	// end inline asm
	// begin inline asm
	fma.rn.f32 %f13317, %f16374, %f16379, %f13313;
	// end inline asm
	// begin inline asm
	fma.rn.f32 %f13321, %f16378, %f16379, %f13309;
	// end inline asm
	// begin inline asm
	fma.rn.f32 %f13325, %f16382, %f16383, %f13321;
	// end inline asm
	// begin inline asm
	fma.rn.f32 %f13329, %f16378, %f16383, %f13317;
	// end inline asm
	// begin inline asm
	fma.rn.f32 %f13333, %f16374, %f16379, %f13329;
	// end inline asm
	// begin inline asm
	fma.rn.f32 %f13337, %f16378, %f16379, %f13325;
	// end inline asm
	// begin inline asm
	fma.rn.f32 %f13341, %f16382, %f16383, %f13337;
	// end inline asm
	// begin inline asm
	fma.rn.f32 %f13345, %f16378, %f16383, %f13333;
	// end inline asm
	// begin inline asm
	fma.rn.f32 %f13349, %f16374, %f16379, %f13345;
	// end inline asm
	// begin inline asm
	fma.rn.f32 %f13353, %f16378, %f16379, %f13341;
	// end inline asm
	// begin inline asm
	fma.rn.f32 %f13357, %f16382, %f16383, %f13353;
	// end inline asm
	// begin inline asm
	fma.rn.f32 %f13361, %f16378, %f16383, %f13349;
	// end inline asm
	// begin inline asm
	fma.rn.f32 %f13365, %f16374, %f16379, %f13361;
	// end inline asm
	// begin inline asm
	fma.rn.f32 %f13369, %f16378, %f16379, %f13357;
	// end inline asm
	// begin inline asm
	fma.rn.f32 %f13373, %f16382, %f16383, %f13369;
	// end inline asm
	// begin inline asm
	fma.rn.f32 %f13377, %f16378, %f16383, %f13365;
	// end inline asm
	// begin inline asm
	fma.rn.f32 %f13381, %f16374, %f16379, %f13377;
	// end inline asm
	// begin inline asm
	fma.rn.f32 %f13385, %f16378, %f16379, %f13373;
	// end inline asm
	// begin inline asm
	fma.rn.f32 %f13389, %f16382, %f16383, %f13385;
	// end inline asm
	// begin inline asm
	fma.rn.f32 %f13393, %f16378, %f16383, %f13381;
	// end inline asm
	// begin inline asm
	fma.rn.f32 %f13397, %f16374, %f16379, %f13393;
	// end inline asm
	// begin inline asm
	fma.rn.f32 %f13401, %f16378, %f16379, %f13389;
	// end inline asm
	// begin inline asm
	fma.rn.f32 %f13405, %f16382, %f16383, %f13401;
	// end inline asm
	// begin inline asm
	fma.rn.f32 %f13409, %f16378, %f16383, %f13397;
	// end inline asm
	// begin inline asm
	fma.rn.f32 %f13413, %f16374, %f16379, %f13409;
	// end inline asm
	// begin inline asm
	fma.rn.f32 %f13417, %f16378, %f16379, %f13405;
	// end inline asm
	// begin inline asm
	fma.rn.f32 %f13421, %f16382, %f16383, %f13417;
	// end inline asm
	// begin inline asm
	fma.rn.f32 %f13425, %f16378, %f16383, %f13413;
	// end inline asm
	// begin inline asm
	fma.rn.f32 %f13429, %f16374, %f16379, %f13425;
	// end inline asm
	// begin inline asm
	fma.rn.f32 %f13433, %f16378, %f16379, %f13421;
	// end inline asm
	// begin inline asm
	fma.rn.f32 %f13437, %f16382, %f16383, %f13433;
	// end inline asm
	// begin inline asm
	fma.rn.f32 %f13441, %f16378, %f16383, %f13429;
	// end inline asm
	// begin inline asm
	fma.rn.f32 %f13445, %f16374, %f16379, %f13441;
	// end inline asm
	// begin inline asm
	fma.rn.f32 %f13449, %f16378, %f16379, %f13437;
	// end inline asm
	// begin inline asm
	fma.rn.f32 %f13453, %f16382, %f16383, %f13449;
	// end inline asm
	// begin inline asm
	fma.rn.f32 %f13457, %f16378, %f16383, %f13445;
	// end inline asm
	// begin inline asm
	fma.rn.f32 %f13461, %f16374, %f16379, %f13457;
	// end inline asm
	// begin inline asm
	fma.rn.f32 %f13465, %f16378, %f16379, %f13453;
	// end inline asm
	// begin inline asm
	fma.rn.f32 %f13469, %f16382, %f16383, %f13465;
	// end inline asm
	// begin inline asm
	fma.rn.f32 %f13473, %f16378, %f16383, %f13461;
	// end inline asm
	// begin inline asm
	fma.rn.f32 %f13477, %f16374, %f16379, %f13473;
	// end inline asm
	// begin inline asm
	fma.rn.f32 %f13481, %f16378, %f16379, %f13469;
	// end inline asm
	// begin inline asm
	fma.rn.f32 %f13485, %f16382, %f16383, %f13481;
	// end inline asm
	// begin inline asm
	fma.rn.f32 %f13489, %f16378, %f16383, %f13477;
	// end inline asm
	// begin inline asm
	fma.rn.f32 %f13493, %f16374, %f16379, %f13489;
	// end inline asm
	// begin inline asm
	fma.rn.f32 %f13497, %f16378, %f16379, %f13485;
	// end inline asm
	// begin inline asm
	fma.rn.f32 %f13501, %f16382, %f16383, %f13497;
	// end inline asm
	// begin inline asm
	fma.rn.f32 %f13505, %f16378, %f16383, %f13493;
	// end inline asm
	// begin inline asm
	fma.rn.f32 %f13509, %f16374, %f16379, %f13505;
	// end inline asm
	// begin inline asm
	fma.rn.f32 %f13513, %f16378, %f16379, %f13501;
	// end inline asm
	// begin inline asm
	fma.rn.f32 %f13517, %f16382, %f16383, %f13513;
	// end inline asm
	// begin inline asm
	fma.rn.f32 %f13521, %f16378, %f16383, %f13509;
	// end inline asm
	// begin inline asm
	fma.rn.f32 %f13525, %f16374, %f16379, %f13521;
	// end inline asm
	// begin inline asm
	fma.rn.f32 %f13529, %f16378, %f16379, %f13517;
	// end inline asm
	// begin inline asm
	fma.rn.f32 %f13533, %f16382, %f16383, %f13529;
	// end inline asm
	// begin inline asm
	fma.rn.f32 %f13537, %f16378, %f16383, %f13525;
	// end inline asm
	// begin inline asm
	fma.rn.f32 %f13541, %f16374, %f16379, %f13537;
	// end inline asm
	// begin inline asm
	fma.rn.f32 %f13545, %f16378, %f16379, %f13533;
	// end inline asm
	// begin inline asm
	fma.rn.f32 %f13549, %f16382, %f16383, %f13545;
	// end inline asm
	// begin inline asm
	fma.rn.f32 %f13553, %f16378, %f16383, %f13541;
	// end inline asm
	// begin inline asm
	fma.rn.f32 %f13557, %f16374, %f16379, %f13553;
	// end inline asm
	// begin inline asm
	fma.rn.f32 %f13561, %f16378, %f16379, %f13549;
	// end inline asm
	// begin inline asm
	fma.rn.f32 %f13565, %f16382, %f16383, %f13561;
	// end inline asm
	// begin inline asm
	fma.rn.f32 %f13569, %f16378, %f16383, %f13557;
	// end inline asm
	// begin inline asm
	fma.rn.f32 %f13573, %f16374, %f16379, %f13569;
	// end inline asm
	// begin inline asm
	fma.rn.f32 %f13577, %f16378, %f16379, %f13565;
	// end inline asm
	// begin inline asm
	fma.rn.f32 %f13581, %f16382, %f16383, %f13577;
	// end inline asm
	// begin inline asm
	fma.rn.f32 %f13585, %f16378, %f16383, %f13573;
	// end inline asm
	// begin inline asm
	fma.rn.f32 %f13589, %f16374, %f16379, %f13585;
	// end inline asm
	// begin inline asm
	fma.rn.f32 %f13593, %f16378, %f16379, %f13581;
	// end inline asm
	// begin inline asm
	fma.rn.f32 %f13597, %f16382, %f16383, %f13593;
	// end inline asm
	// begin inline asm
	fma.rn.f32 %f13601, %f16378, %f16383, %f13589;
	// end inline asm
	// begin inline asm
	fma.rn.f32 %f13605, %f16374, %f16379, %f13601;
	// end inline asm
	// begin inline asm
	fma.rn.f32 %f13609, %f16378, %f16379, %f13597;
	// end inline asm
	// begin inline asm
	fma.rn.f32 %f13613, %f16382, %f16383, %f13609;
	// end inline asm
	// begin inline asm
	fma.rn.f32 %f13617, %f16378, %f16383, %f13605;
	// end inline asm
	// begin inline asm
	fma.rn.f32 %f13621, %f16374, %f16379, %f13617;
	// end inline asm
	// begin inline asm
	fma.rn.f32 %f13625, %f16378, %f16379, %f13613;
	// end inline asm
	// begin inline asm
	fma.rn.f32 %f13629, %f16382, %f16383, %f13625;
	// end inline asm
	// begin inline asm
	fma.rn.f32 %f13633, %f16378, %f16383, %f13621;
	// end inline asm
	// begin inline asm
	fma.rn.f32 %f13637, %f16374, %f16379, %f13633;
	// end inline asm
	// begin inline asm
	fma.rn.f32 %f13641, %f16378, %f16379, %f13629;
	// end inline asm
	// begin inline asm
	fma.rn.f32 %f13645, %f16382, %f16383, %f13641;
	// end inline asm
	// begin inline asm
	fma.rn.f32 %f13649, %f16378, %f16383, %f13637;
	// end inline asm
	// begin inline asm
	fma.rn.f32 %f13653, %f16374, %f16379, %f13649;
	// end inline asm
	// begin inline asm
	fma.rn.f32 %f13657, %f16378, %f16379, %f13645;
	// end inline asm
	// begin inline asm
	fma.rn.f32 %f13661, %f16382, %f16383, %f13657;
	// end inline asm
	// begin inline asm
	fma.rn.f32 %f13665, %f16378, %f16383, %f13653;
	// end inline asm
	// begin inline asm
	fma.rn.f32 %f13669, %f16374, %f16379, %f13665;
	// end inline asm
	// begin inline asm
	fma.rn.f32 %f13673, %f16378, %f16379, %f13661;
	// end inline asm
	// begin inline asm
	fma.rn.f32 %f13677, %f16382, %f16383, %f13673;
	// end inline asm
	// begin inline asm
	fma.rn.f32 %f13681, %f16378, %f16383, %f13669;
	// end inline asm
	// begin inline asm
	fma.rn.f32 %f13685, %f16374, %f16379, %f13681;
	// end inline asm
	// begin inline asm
	fma.rn.f32 %f13689, %f16378, %f16379, %f13677;
	// end inline asm
	// begin inline asm
	fma.rn.f32 %f13693, %f16382, %f16383, %f13689;
	// end inline asm
	// begin inline asm
	fma.rn.f32 %f13697, %f16378, %f16383, %f13685;
	// end inline asm
	// begin inline asm
	fma.rn.f32 %f13701, %f16374, %f16379, %f13697;
	// end inline asm
	// begin inline asm
	fma.rn.f32 %f13705, %f16378, %f16379, %f13693;
	// end inline asm
	// begin inline asm
	fma.rn.f32 %f13709, %f16382, %f16383, %f13705;
	// end inline asm
	// begin inline asm
	fma.rn.f32 %f13713, %f16378, %f16383, %f13701;
	// end inline asm
	// begin inline asm
	fma.rn.f32 %f13717, %f16374, %f16379, %f13713;
	// end inline asm
	// begin inline asm
	fma.rn.f32 %f13721, %f16378, %f16379, %f13709;
	// end inline asm
	// begin inline asm
	fma.rn.f32 %f13725, %f16382, %f16383, %f13721;
	// end inline asm
	// begin inline asm
	fma.rn.f32 %f13729, %f16378, %f16383, %f13717;
	// end inline asm
	// begin inline asm
	fma.rn.f32 %f13733, %f16374, %f16379, %f13729;
	// end inline asm
	// begin inline asm
	fma.rn.f32 %f13737, %f16378, %f16379, %f13725;
	// end inline asm
	// begin inline asm
	fma.rn.f32 %f13741, %f16382, %f16383, %f13737;
	// end inline asm
	// begin inline asm
	fma.rn.f32 %f13745, %f16378, %f16383, %f13733;
	// end inline asm
	// begin inline asm
	fma.rn.f32 %f13749, %f16374, %f16379, %f13745;
	// end inline asm
	// begin inline asm
	fma.rn.f32 %f13753, %f16378, %f16379, %f13741;
	// end inline asm
	// begin inline asm
	fma.rn.f32 %f13757, %f16382, %f16383, %f13753;
	// end inline asm
	// begin inline asm
	fma.rn.f32 %f13761, %f16378, %f16383, %f13749;
	// end inline asm
	// begin inline asm
	fma.rn.f32 %f13765, %f16374, %f16379, %f13761;
	// end inline asm
	// begin inline asm
	fma.rn.f32 %f13769, %f16378, %f16379, %f13757;
	// end inline asm
	// begin inline asm
	fma.rn.f32 %f13773, %f16382, %f16383, %f13769;
	// end inline asm
	// begin inline asm
	fma.rn.f32 %f13777, %f16378, %f16383, %f13765;
	// end inline asm
	// begin inline asm
	fma.rn.f32 %f13781, %f16374, %f16379, %f13777;
	// end inline asm
	// begin inline asm
	fma.rn.f32 %f13785, %f16378, %f16379, %f13773;
	// end inline asm
	// begin inline asm
	fma.rn.f32 %f13789, %f16382, %f16383, %f13785;
	// end inline asm
	// begin inline asm
	fma.rn.f32 %f13793, %f16378, %f16383, %f13781;
	// end inline asm
	// begin inline asm
	fma.rn.f32 %f13797, %f16374, %f16379, %f13793;
	// end inline asm
	// begin inline asm
	fma.rn.f32 %f13801, %f16378, %f16379, %f13789;
	// end inline asm
	// begin inline asm
	fma.rn.f32 %f13805, %f16382, %f16383, %f13801;
	// end inline asm
	// begin inline asm
	fma.rn.f32 %f13809, %f16378, %f16383, %f13797;
	// end inline asm
	// begin inline asm
	fma.rn.f32 %f13813, %f16374, %f16379, %f13809;
	// end inline asm
	// begin inline asm
	fma.rn.f32 %f13817, %f16378, %f16379, %f13805;
	// end inline asm
	// begin inline asm
	fma.rn.f32 %f13821, %f16382, %f16383, %f13817;
	// end inline asm
	// begin inline asm
	fma.rn.f32 %f13825, %f16378, %f16383, %f13813;
	// end inline asm
	// begin inline asm
	fma.rn.f32 %f13829, %f16374, %f16379, %f13825;
	// end inline asm
	// begin inline asm
	fma.rn.f32 %f13833, %f16378, %f16379, %f13821;
	// end inline asm
	// begin inline asm
	fma.rn.f32 %f13837, %f16382, %f16383, %f13833;
	// end inline asm
	// begin inline asm
	fma.rn.f32 %f13841, %f16378, %f16383, %f13829;
	// end inline asm
	// begin inline asm
	fma.rn.f32 %f13845, %f16374, %f16379, %f13841;
	// end inline asm
	// begin inline asm
	fma.rn.f32 %f13849, %f16378, %f16379, %f13837;
	// end inline asm
	// begin inline asm
	fma.rn.f32 %f13853, %f16382, %f16383, %f13849;
	// end inline asm
	// begin inline asm
	fma.rn.f32 %f13857, %f16378, %f16383, %f13845;
	// end inline asm
	// begin inline asm
	fma.rn.f32 %f13861, %f16374, %f16379, %f13857;
	// end inline asm
	// begin inline asm
	fma.rn.f32 %f13865, %f16378, %f16379, %f13853;
	// end inline asm
	// begin inline asm
	fma.rn.f32 %f13869, %f16382, %f16383, %f13865;
	// end inline asm
	// begin inline asm
	fma.rn.f32 %f13873, %f16378, %f16383, %f13861;
	// end inline asm
	// begin inline asm
	fma.rn.f32 %f13877, %f16374, %f16379, %f13873;
	// end inline asm
	// begin inline asm
	fma.rn.f32 %f13881, %f16378, %f16379, %f13869;
	// end inline asm
	// begin inline asm
	fma.rn.f32 %f13885, %f16382, %f16383, %f13881;
	// end inline asm
	// begin inline asm
	fma.rn.f32 %f13889, %f16378, %f16383, %f13877;
	// end inline asm
	// begin inline asm
	fma.rn.f32 %f13893, %f16374, %f16379, %f13889;
	// end inline asm
	// begin inline asm
	fma.rn.f32 %f13897, %f16378, %f16379, %f13885;
	// end inline asm
	// begin inline asm
	fma.rn.f32 %f13901, %f16382, %f16383, %f13897;
	// end inline asm
	// begin inline asm
	fma.rn.f32 %f13905, %f16378, %f16383, %f13893;
	// end inline asm
	// begin inline asm
	fma.rn.f32 %f13909, %f16374, %f16379, %f13905;
	// end inline asm
	// begin inline asm
	fma.rn.f32 %f13913, %f16378, %f16379, %f13901;
	// end inline asm
	// begin inline asm
	fma.rn.f32 %f13917, %f16382, %f16383, %f13913;
	// end inline asm
	// begin inline asm
	fma.rn.f32 %f13921, %f16378, %f16383, %f13909;
	// end inline asm
	// begin inline asm
	fma.rn.f32 %f13925, %f16374, %f16379, %f13921;
	// end inline asm
	// begin inline asm
	fma.rn.f32 %f13929, %f16378, %f16379, %f13917;
	// end inline asm
	// begin inline asm
	fma.rn.f32 %f13933, %f16382, %f16383, %f13929;
	// end inline asm
	// begin inline asm
	fma.rn.f32 %f13937, %f16378, %f16383, %f13925;
	// end inline asm
	// begin inline asm
	fma.rn.f32 %f13941, %f16374, %f16379, %f13937;
	// end inline asm
	// begin inline asm
	fma.rn.f32 %f13945, %f16378, %f16379, %f13933;
	// end inline asm
	// begin inline asm
	fma.rn.f32 %f13949, %f16382, %f16383, %f13945;
	// end inline asm
	// begin inline asm
	fma.rn.f32 %f13953, %f16378, %f16383, %f13941;
	// end inline asm
	// begin inline asm
	fma.rn.f32 %f13957, %f16374, %f16379, %f13953;
	// end inline asm
	// begin inline asm
	fma.rn.f32 %f13961, %f16378, %f16379, %f13949;
	// end inline asm
	// begin inline asm
	fma.rn.f32 %f13965, %f16382, %f16383, %f13961;
	// end inline asm
	// begin inline asm
	fma.rn.f32 %f13969, %f16378, %f16383, %f13957;
	// end inline asm
	// begin inline asm
	fma.rn.f32 %f13973, %f16374, %f16379, %f13969;
	// end inline asm
	// begin inline asm
	fma.rn.f32 %f13977, %f16378, %f16379, %f13965;
	// end inline asm
	// begin inline asm
	fma.rn.f32 %f13981, %f16382, %f16383, %f13977;
	// end inline asm
	// begin inline asm
	fma.rn.f32 %f13985, %f16378, %f16383, %f13973;
	// end inline asm
	// begin inline asm
	fma.rn.f32 %f13989, %f16374, %f16379, %f13985;
	// end inline asm
	// begin inline asm
	fma.rn.f32 %f13993, %f16378, %f16379, %f13981;
	// end inline asm
	// begin inline asm
	fma.rn.f32 %f13997, %f16382, %f16383, %f13993;
	// end inline asm
	// begin inline asm
	fma.rn.f32 %f14001, %f16378, %f16383, %f13989;
	// end inline asm
	// begin inline asm
	fma.rn.f32 %f14005, %f16374, %f16379, %f14001;
	// end inline asm
	// begin inline asm
	fma.rn.f32 %f14009, %f16378, %f16379, %f13997;
	// end inline asm
	// begin inline asm
	fma.rn.f32 %f14013, %f16382, %f16383, %f14009;
	// end inline asm
	// begin inline asm
	fma.rn.f32 %f14017, %f16378, %f16383, %f14005;
	// end inline asm
	// begin inline asm
	fma.rn.f32 %f14021, %f16374, %f16379, %f14017;
	// end inline asm
	// begin inline asm
	fma.rn.f32 %f14025, %f16378, %f16379, %f14013;
	// end inline asm
	// begin inline asm
	fma.rn.f32 %f14029, %f16382, %f16383, %f14025;
	// end inline asm
	// begin inline asm
	fma.rn.f32 %f14033, %f16378, %f16383, %f14021;
	// end inline asm
	// begin inline asm
	fma.rn.f32 %f14037, %f16374, %f16379, %f14033;
	// end inline asm
	// begin inline asm
	fma.rn.f32 %f14041, %f16378, %f16379, %f14029;
	// end inline asm
	// begin inline asm
	fma.rn.f32 %f14045, %f16382, %f16383, %f14041;
	// end inline asm
	// begin inline asm
	fma.rn.f32 %f14049, %f16378, %f16383, %f14037;
	// end inline asm
	// begin inline asm
	fma.rn.f32 %f14053, %f16374, %f16379, %f14049;
	// end inline asm
	// begin inline asm
	fma.rn.f32 %f14057, %f16378, %f16379, %f14045;
	// end inline asm
	// begin inline asm
	fma.rn.f32 %f14061, %f16382, %f16383, %f14057;
	// end inline asm
	// begin inline asm
	fma.rn.f32 %f14065, %f16378, %f16383, %f14053;
	// end inline asm
	// begin inline asm
	fma.rn.f32 %f14069, %f16374, %f16379, %f14065;
	// end inline asm
	// begin inline asm
	fma.rn.f32 %f14073, %f16378, %f16379, %f14061;
	// end inline asm
	// begin inline asm
	fma.rn.f32 %f14077, %f16382, %f16383, %f14073;
	// end inline asm
	// begin inline asm
	fma.rn.f32 %f14081, %f16378, %f16383, %f14069;
	// end inline asm
	// begin inline asm
	fma.rn.f32 %f14085, %f16374, %f16379, %f14081;
	// end inline asm
	// begin inline asm
	fma.rn.f32 %f14089, %f16378, %f16379, %f14077;
	// end inline asm
	// begin inline asm
	fma.rn.f32 %f14093, %f16382, %f16383, %f14089;
	// end inline asm
	// begin inline asm
	fma.rn.f32 %f14097, %f16378, %f16383, %f14085;
	// end inline asm
	// begin inline asm
	fma.rn.f32 %f14101, %f16374, %f16379, %f14097;
	// end inline asm
	// begin inline asm
	fma.rn.f32 %f14105, %f16378, %f16379, %f14093;
	// end inline asm
	// begin inline asm
	fma.rn.f32 %f14109, %f16382, %f16383, %f14105;
	// end inline asm
	// begin inline asm
	fma.rn.f32 %f14113, %f16378, %f16383, %f14101;
	// end inline asm
	// begin inline asm
	fma.rn.f32 %f14117, %f16374, %f16379, %f14113;
	// end inline asm
	// begin inline asm
	fma.rn.f32 %f14121, %f16378, %f16379, %f14109;
	// end inline asm
	// begin inline asm
	fma.rn.f32 %f14125, %f16382, %f16383, %f14121;
	// end inline asm
	// begin inline asm
	fma.rn.f32 %f14129, %f16378, %f16383, %f14117;
	// end inline asm
	// begin inline asm
	fma.rn.f32 %f14133, %f16374, %f16379, %f14129;
	// end inline asm
	// begin inline asm
	fma.rn.f32 %f14137, %f16378, %f16379, %f14125;
	// end inline asm
	// begin inline asm
	fma.rn.f32 %f14141, %f16382, %f16383, %f14137;
	// end inline asm
	// begin inline asm
	fma.rn.f32 %f14145, %f16378, %f16383, %f14133;
	// end inline asm
	// begin inline asm
	fma.rn.f32 %f14149, %f16374, %f16379, %f14145;
	// end inline asm
	// begin inline asm
	fma.rn.f32 %f14153, %f16378, %f16379, %f14141;
	// end inline asm
	// begin inline asm
	fma.rn.f32 %f14157, %f16382, %f16383, %f14153;
	// end inline asm
	// begin inline asm
	fma.rn.f32 %f14161, %f16378, %f16383, %f14149;
	// end inline asm
	// begin inline asm
	fma.rn.f32 %f14165, %f16374, %f16379, %f14161;
	// end inline asm
	// begin inline asm
	fma.rn.f32 %f14169, %f16378, %f16379, %f14157;
	// end inline asm
	// begin inline asm
	fma.rn.f32 %f14173, %f16382, %f16383, %f14169;
	// end inline asm
	// begin inline asm
	fma.rn.f32 %f14177, %f16378, %f16383, %f14165;
	// end inline asm
	// begin inline asm
	fma.rn.f32 %f14181, %f16374, %f16379, %f14177;
	// end inline asm
	// begin inline asm
	fma.rn.f32 %f14185, %f16378, %f16379, %f14173;
	// end inline asm
	// begin inline asm
	fma.rn.f32 %f14189, %f16382, %f16383, %f14185;
	// end inline asm
	// begin inline asm
	fma.rn.f32 %f14193, %f16378, %f16383, %f14181;
	// end inline asm
	// begin inline asm
	fma.rn.f32 %f14197, %f16374, %f16379, %f14193;
	// end inline asm
	// begin inline asm
	fma.rn.f32 %f14201, %f16378, %f16379, %f14189;
	// end inline asm
	// begin inline asm
	fma.rn.f32 %f14205, %f16382, %f16383, %f14201;
	// end inline asm
	// begin inline asm
	fma.rn.f32 %f14209, %f16378, %f16383, %f14197;
	// end inline asm
	// begin inline asm
	fma.rn.f32 %f14213, %f16374, %f16379, %f14209;
	// end inline asm
	// begin inline asm
	fma.rn.f32 %f14217, %f16378, %f16379, %f14205;
	// end inline asm
	// begin inline asm
	fma.rn.f32 %f14221, %f16382, %f16383, %f14217;
	// end inline asm
	// begin inline asm
	fma.rn.f32 %f14225, %f16378, %f16383, %f14213;
	// end inline asm
	// begin inline asm
	fma.rn.f32 %f14229, %f16374, %f16379, %f14225;
	// end inline asm
	// begin inline asm
	fma.rn.f32 %f14233, %f16378, %f16379, %f14221;
	// end inline asm
	// begin inline asm
	fma.rn.f32 %f14237, %f16382, %f16383, %f14233;
	// end inline asm
	// begin inline asm
	fma.rn.f32 %f14241, %f16378, %f16383, %f14229;
	// end inline asm
	// begin inline asm
	fma.rn.f32 %f14245, %f16374, %f16379, %f14241;
	// end inline asm
	// begin inline asm
	fma.rn.f32 %f14249, %f16378, %f16379, %f14237;
	// end inline asm
	// begin inline asm
	fma.rn.f32 %f14253, %f16382, %f16383, %f14249;
	// end inline asm
	// begin inline asm
	fma.rn.f32 %f14257, %f16378, %f16383, %f14245;
	// end inline asm
	// begin inline asm
	fma.rn.f32 %f14261, %f16374, %f16379, %f14257;
	// end inline asm
	// begin inline asm
	fma.rn.f32 %f14265, %f16378, %f16379, %f14253;
	// end inline asm
	// begin inline asm
	fma.rn.f32 %f14269, %f16382, %f16383, %f14265;
	// end inline asm
	// begin inline asm
	fma.rn.f32 %f14273, %f16378, %f16383, %f14261;
	// end inline asm
	// begin inline asm
	fma.rn.f32 %f14277, %f16374, %f16379, %f14273;
	// end inline asm
	// begin inline asm
	fma.rn.f32 %f14281, %f16378, %f16379, %f14269;
	// end inline asm
	// begin inline asm
	fma.rn.f32 %f14285, %f16382, %f16383, %f14281;
	// end inline asm
	// begin inline asm
	fma.rn.f32 %f14289, %f16378, %f16383, %f14277;
	// end inline asm
	// begin inline asm
	fma.rn.f32 %f14293, %f16374, %f16379, %f14289;
	// end inline asm
	// begin inline asm
	fma.rn.f32 %f14297, %f16378, %f16379, %f14285;
	// end inline asm
	// begin inline asm
	fma.rn.f32 %f14301, %f16382, %f16383, %f14297;
	// end inline asm
	// begin inline asm
	fma.rn.f32 %f14305, %f16378, %f16383, %f14293;
	// end inline asm
	// begin inline asm
	fma.rn.f32 %f14309, %f16374, %f16379, %f14305;
	// end inline asm
	// begin inline asm
	fma.rn.f32 %f14313, %f16378, %f16379, %f14301;
	// end inline asm
	// begin inline asm
	fma.rn.f32 %f14317, %f16382, %f16383, %f14313;
	// end inline asm
	// begin inline asm
	fma.rn.f32 %f14321, %f16378, %f16383, %f14309;
	// end inline asm
	// begin inline asm
	fma.rn.f32 %f14325, %f16374, %f16379, %f14321;
	// end inline asm
	// begin inline asm
	fma.rn.f32 %f14329, %f16378, %f16379, %f14317;
	// end inline asm
	// begin inline asm
	fma.rn.f32 %f14333, %f16382, %f16383, %f14329;
	// end inline asm
	// begin inline asm
	fma.rn.f32 %f14337, %f16378, %f16383, %f14325;
	// end inline asm
	// begin inline asm
	fma.rn.f32 %f14341, %f16374, %f16379, %f14337;
	// end inline asm
	// begin inline asm
	fma.rn.f32 %f14345, %f16378, %f16379, %f14333;
	// end inline asm
	// begin inline asm
	fma.rn.f32 %f14349, %f16382, %f16383, %f14345;
	// end inline asm
	// begin inline asm
	fma.rn.f32 %f14353, %f16378, %f16383, %f14341;
	// end inline asm
	// begin inline asm
	fma.rn.f32 %f14357, %f16374, %f16379, %f14353;
	// end inline asm
	// begin inline asm
	fma.rn.f32 %f14361, %f16378, %f16379, %f14349;
	// end inline asm
	// begin inline asm
	fma.rn.f32 %f14365, %f16382, %f16383, %f14361;
	// end inline asm
	// begin inline asm
	fma.rn.f32 %f14369, %f16378, %f16383, %f14357;
	// end inline asm
	// begin inline asm
	fma.rn.f32 %f14373, %f16374, %f16379, %f14369;
	// end inline asm
	// begin inline asm
	fma.rn.f32 %f14377, %f16378, %f16379, %f14365;
	// end inline asm
	// begin inline asm
	fma.rn.f32 %f14381, %f16382, %f16383, %f14377;
	// end inline asm
	// begin inline asm
	fma.rn.f32 %f14385, %f16378, %f16383, %f14373;
	// end inline asm
	// begin inline asm
	fma.rn.f32 %f14389, %f16374, %f16379, %f14385;
	// end inline asm
	// begin inline asm
	fma.rn.f32 %f14393, %f16378, %f16379, %f14381;
	// end inline asm
	// begin inline asm
	fma.rn.f32 %f14397, %f16382, %f16383, %f14393;
	// end inline asm
	// begin inline asm
	fma.rn.f32 %f14401, %f16378, %f16383, %f14389;
	// end inline asm
	// begin inline asm
	fma.rn.f32 %f14405, %f16374, %f16379, %f14401;
	// end inline asm
	// begin inline asm
	fma.rn.f32 %f14409, %f16378, %f16379, %f14397;
	// end inline asm
	// begin inline asm
	fma.rn.f32 %f14413, %f16382, %f16383, %f14409;
	// end inline asm
	// begin inline asm
	fma.rn.f32 %f14417, %f16378, %f16383, %f14405;
	// end inline asm
	// begin inline asm
	fma.rn.f32 %f14421, %f16374, %f16379, %f14417;
	// end inline asm
	// begin inline asm
	fma.rn.f32 %f14425, %f16378, %f16379, %f14413;
	// end inline asm
	// begin inline asm
	fma.rn.f32 %f14429, %f16382, %f16383, %f14425;
	// end inline asm
	// begin inline asm
	fma.rn.f32 %f14433, %f16378, %f16383, %f14421;
	// end inline asm
	// begin inline asm
	fma.rn.f32 %f14437, %f16374, %f16379, %f14433;
	// end inline asm
	// begin inline asm
	fma.rn.f32 %f14441, %f16378, %f16379, %f14429;
	// end inline asm
	// begin inline asm
	fma.rn.f32 %f14445, %f16382, %f16383, %f14441;
	// end inline asm
	// begin inline asm
	fma.rn.f32 %f14449, %f16378, %f16383, %f14437;
	// end inline asm
	// begin inline asm
	fma.rn.f32 %f14453, %f16374, %f16379, %f14449;
	// end inline asm
	// begin inline asm
	fma.rn.f32 %f14457, %f16378, %f16379, %f14445;
	// end inline asm
	// begin inline asm
	fma.rn.f32 %f14461, %f16382, %f16383, %f14457;
	// end inline asm
	// begin inline asm
	fma.rn.f32 %f14465, %f16378, %f16383, %f14453;
	// end inline asm
	// begin inline asm
	fma.rn.f32 %f14469, %f16374, %f16379, %f14465;
	// end inline asm
	// begin inline asm
	fma.rn.f32 %f14473, %f16378, %f16379, %f14461;
	// end inline asm
	// begin inline asm
	fma.rn.f32 %f14477, %f16382, %f16383, %f14473;
	// end inline asm
	// begin inline asm
	fma.rn.f32 %f14481, %f16378, %f16383, %f14469;
	// end inline asm
	// begin inline asm
	fma.rn.f32 %f14485, %f16374, %f16379, %f14481;
	// end inline asm
	// begin inline asm
	fma.rn.f32 %f14489, %f16378, %f16379, %f14477;
	// end inline asm
	// begin inline asm
	fma.rn.f32 %f14493, %f16382, %f16383, %f14489;
	// end inline asm
	// begin inline asm
	fma.rn.f32 %f14497, %f16378, %f16383, %f14485;
	// end inline asm
	// begin inline asm
	fma.rn.f32 %f14501, %f16374, %f16379, %f14497;
	// end inline asm
	// begin inline asm
	fma.rn.f32 %f14505, %f16378, %f16379, %f14493;
	// end inline asm
	// begin inline asm
	fma.rn.f32 %f14509, %f16382, %f16383, %f14505;
	// end inline asm
	// begin inline asm
	fma.rn.f32 %f14513, %f16378, %f16383, %f14501;
	// end inline asm
	// begin inline asm
	fma.rn.f32 %f14517, %f16374, %f16379, %f14513;
	// end inline asm
	// begin inline asm
	fma.rn.f32 %f14521, %f16378, %f16379, %f14509;
	// end inline asm
	// begin inline asm
	fma.rn.f32 %f14525, %f16382, %f16383, %f14521;
	// end inline asm
	// begin inline asm
	fma.rn.f32 %f14529, %f16378, %f16383, %f14517;
	// end inline asm
	// begin inline asm
	fma.rn.f32 %f14533, %f16374, %f16379, %f14529;
	// end inline asm
	// begin inline asm
	fma.rn.f32 %f14537, %f16378, %f16379, %f14525;
	// end inline asm
	// begin inline asm
	fma.rn.f32 %f14541, %f16382, %f16383, %f14537;
	// end inline asm
	// begin inline asm
	fma.rn.f32 %f14545, %f16378, %f16383, %f14533;
	// end inline asm
	// begin inline asm
	fma.rn.f32 %f14549, %f16374, %f16379, %f14545;
	// end inline asm
	// begin inline asm
	fma.rn.f32 %f14553, %f16378, %f16379, %f14541;
	// end inline asm
	// begin inline asm
	fma.rn.f32 %f14557, %f16382, %f16383, %f14553;
	// end inline asm
	// begin inline asm
	fma.rn.f32 %f14561, %f16378, %f16383, %f14549;
	// end inline asm
	// begin inline asm
	fma.rn.f32 %f14565, %f16374, %f16379, %f14561;
	// end inline asm
	// begin inline asm
	fma.rn.f32 %f14569, %f16378, %f16379, %f14557;
	// end inline asm
	// begin inline asm
	fma.rn.f32 %f14573, %f16382, %f16383, %f14569;
	// end inline asm
	// begin inline asm
	fma.rn.f32 %f14577, %f16378, %f16383, %f14565;
	// end inline asm
	// begin inline asm
	fma.rn.f32 %f14581, %f16374, %f16379, %f14577;
	// end inline asm
	// begin inline asm
	fma.rn.f32 %f14585, %f16378, %f16379, %f14573;
	// end inline asm
	// begin inline asm
	fma.rn.f32 %f14589, %f16382, %f16383, %f14585;
	// end inline asm
	// begin inline asm
	fma.rn.f32 %f14593, %f16378, %f16383, %f14581;
	// end inline asm
	// begin inline asm
	fma.rn.f32 %f14597, %f16374, %f16379, %f14593;
	// end inline asm
	// begin inline asm
	fma.rn.f32 %f14601, %f16378, %f16379, %f14589;
	// end inline asm
	// begin inline asm
	fma.rn.f32 %f14605, %f16382, %f16383, %f14601;
	// end inline asm
	// begin inline asm
	fma.rn.f32 %f14609, %f16378, %f16383, %f14597;
	// end inline asm
	// begin inline asm
	fma.rn.f32 %f14613, %f16374, %f16379, %f14609;
	// end inline asm
	// begin inline asm
	fma.rn.f32 %f14617, %f16378, %f16379, %f14605;
	// end inline asm
	// begin inline asm
	fma.rn.f32 %f14621, %f16382, %f16383, %f14617;
	// end inline asm
	// begin inline asm
	fma.rn.f32 %f14625, %f16378, %f16383, %f14613;
	// end inline asm
	// begin inline asm
	fma.rn.f32 %f14629, %f16374, %f16379, %f14625;
	// end inline asm
	// begin inline asm
	fma.rn.f32 %f14633, %f16378, %f16379, %f14621;
	// end inline asm
	// begin inline asm
	fma.rn.f32 %f14637, %f16382, %f16383, %f14633;
	// end inline asm
	// begin inline asm
	fma.rn.f32 %f14641, %f16378, %f16383, %f14629;
	// end inline asm
	// begin inline asm
	fma.rn.f32 %f14645, %f16374, %f16379, %f14641;
	// end inline asm
	// begin inline asm
	fma.rn.f32 %f14649, %f16378, %f16379, %f14637;
	// end inline asm
	// begin inline asm
	fma.rn.f32 %f14653, %f16382, %f16383, %f14649;
	// end inline asm
	// begin inline asm
	fma.rn.f32 %f14657, %f16378, %f16383, %f14645;
	// end inline asm
	// begin inline asm
	fma.rn.f32 %f14661, %f16374, %f16379, %f14657;
	// end inline asm
	// begin inline asm
	fma.rn.f32 %f14665, %f16378, %f16379, %f14653;
	// end inline asm
	// begin inline asm
	fma.rn.f32 %f14669, %f16382, %f16383, %f14665;
	// end inline asm
	// begin inline asm
	fma.rn.f32 %f14673, %f16378, %f16383, %f14661;
	// end inline asm
	// begin inline asm
	fma.rn.f32 %f14677, %f16374, %f16379, %f14673;
	// end inline asm
	// begin inline asm
	fma.rn.f32 %f14681, %f16378, %f16379, %f14669;
	// end inline asm
	// begin inline asm
	fma.rn.f32 %f14685, %f16382, %f16383, %f14681;
	// end inline asm
	// begin inline asm
	fma.rn.f32 %f14689, %f16378, %f16383, %f14677;
	// end inline asm
	// begin inline asm
	fma.rn.f32 %f14693, %f16374, %f16379, %f14689;
	// end inline asm
	// begin inline asm
	fma.rn.f32 %f14697, %f16378, %f16379, %f14685;
	// end inline asm
	// begin inline asm
	fma.rn.f32 %f14701, %f16382, %f16383, %f14697;
	// end inline asm
	// begin inline asm
	fma.rn.f32 %f14705, %f16378, %f16383, %f14693;
	// end inline asm
	// begin inline asm
	fma.rn.f32 %f14709, %f16374, %f16379, %f14705;
	// end inline asm
	// begin inline asm
	fma.rn.f32 %f14713, %f16378, %f16379, %f14701;
	// end inline asm
	// begin inline asm
	fma.rn.f32 %f14717, %f16382, %f16383, %f14713;
	// end inline asm
	// begin inline asm
	fma.rn.f32 %f14721, %f16378, %f16383, %f14709;
	// end inline asm
	// begin inline asm
	fma.rn.f32 %f14725, %f16374, %f16379, %f14721;
	// end inline asm
	// begin inline asm
	fma.rn.f32 %f14729, %f16378, %f16379, %f14717;
	// end inline asm
	// begin inline asm
	fma.rn.f32 %f14733, %f16382, %f16383, %f14729;
	// end inline asm
	// begin inline asm
	fma.rn.f32 %f14737, %f16378, %f16383, %f14725;
	// end inline asm
	// begin inline asm
	fma.rn.f32 %f14741, %f16374, %f16379, %f14737;
	// end inline asm
	// begin inline asm
	fma.rn.f32 %f14745, %f16378, %f16379, %f14733;
	// end inline asm
	// begin inline asm
	fma.rn.f32 %f14749, %f16382, %f16383, %f14745;
	// end inline asm
	// begin inline asm
	fma.rn.f32 %f14753, %f16378, %f16383, %f14741;
	// end inline asm
	// begin inline asm
	fma.rn.f32 %f14757, %f16374, %f16379, %f14753;
	// end inline asm
	// begin inline asm
	fma.rn.f32 %f14761, %f16378, %f16379, %f14749;
	// end inline asm
	// begin inline asm
	fma.rn.f32 %f14765, %f16382, %f16383, %f14761;
	// end inline asm
	// begin inline asm
	fma.rn.f32 %f14769, %f16378, %f16383, %f14757;
	// end inline asm
	// begin inline asm
	fma.rn.f32 %f14773, %f16374, %f16379, %f14769;
	// end inline asm
	// begin inline asm
	fma.rn.f32 %f14777, %f16378, %f16379, %f14765;
	// end inline asm
	// begin inline asm
	fma.rn.f32 %f14781, %f16382, %f16383, %f14777;
	// end inline asm
	// begin inline asm
	fma.rn.f32 %f14785, %f16378, %f16383, %f14773;
	// end inline asm
	// begin inline asm
	fma.rn.f32 %f14789, %f16374, %f16379, %f14785;
	// end inline asm
	// begin inline asm
	fma.rn.f32 %f14793, %f16378, %f16379, %f14781;
	// end inline asm
	// begin inline asm
	fma.rn.f32 %f14797, %f16382, %f16383, %f14793;
	// end inline asm
	// begin inline asm
	fma.rn.f32 %f14801, %f16378, %f16383, %f14789;
	// end inline asm
	// begin inline asm
	fma.rn.f32 %f14805, %f16374, %f16379, %f14801;
	// end inline asm
	// begin inline asm
	fma.rn.f32 %f14809, %f16378, %f16379, %f14797;
	// end inline asm
	// begin inline asm
	fma.rn.f32 %f14813, %f16382, %f16383, %f14809;
	// end inline asm
	// begin inline asm
	fma.rn.f32 %f14817, %f16378, %f16383, %f14805;
	// end inline asm
	// begin inline asm
	fma.rn.f32 %f14821, %f16374, %f16379, %f14817;
	// end inline asm
	// begin inline asm
	fma.rn.f32 %f14825, %f16378, %f16379, %f14813;
	// end inline asm
	// begin inline asm
	fma.rn.f32 %f14829, %f16382, %f16383, %f14825;
	// end inline asm
	// begin inline asm
	fma.rn.f32 %f14833, %f16378, %f16383, %f14821;
	// end inline asm
	// begin inline asm
	fma.rn.f32 %f14837, %f16374, %f16379, %f14833;
	// end inline asm
	// begin inline asm
	fma.rn.f32 %f14841, %f16378, %f16379, %f14829;
	// end inline asm
	// begin inline asm
	fma.rn.f32 %f14845, %f16382, %f16383, %f14841;
	// end inline asm
	// begin inline asm
	fma.rn.f32 %f14849, %f16378, %f16383, %f14837;
	// end inline asm
	// begin inline asm
	fma.rn.f32 %f14853, %f16374, %f16379, %f14849;
	// end inline asm
	// begin inline asm
	fma.rn.f32 %f14857, %f16378, %f16379, %f14845;
	// end inline asm
	// begin inline asm
	fma.rn.f32 %f14861, %f16382, %f16383, %f14857;
	// end inline asm
	// begin inline asm
	fma.rn.f32 %f14865, %f16378, %f16383, %f14853;
	// end inline asm
	// begin inline asm
	fma.rn.f32 %f14869, %f16374, %f16379, %f14865;
	// end inline asm
	// begin inline asm
	fma.rn.f32 %f14873, %f16378, %f16379, %f14861;
	// end inline asm
	// begin inline asm
	fma.rn.f32 %f14877, %f16382, %f16383, %f14873;
	// end inline asm
	// begin inline asm
	fma.rn.f32 %f14881, %f16378, %f16383, %f14869;
	// end inline asm
	// begin inline asm
	fma.rn.f32 %f14885, %f16374, %f16379, %f14881;
	// end inline asm
	// begin inline asm
	fma.rn.f32 %f14889, %f16378, %f16379, %f14877;
	// end inline asm
	// begin inline asm
	fma.rn.f32 %f14893, %f16382, %f16383, %f14889;
	// end inline asm
	// begin inline asm
	fma.rn.f32 %f14897, %f16378, %f16383, %f14885;
	// end inline asm
	// begin inline asm
	fma.rn.f32 %f14901, %f16374, %f16379, %f14897;
	// end inline asm
	// begin inline asm
	fma.rn.f32 %f14905, %f16378, %f16379, %f14893;
	// end inline asm
	// begin inline asm
	fma.rn.f32 %f14909, %f16382, %f16383, %f14905;
	// end inline asm
	// begin inline asm
	fma.rn.f32 %f14913, %f16378, %f16383, %f14901;
	// end inline asm
	// begin inline asm
	fma.rn.f32 %f14917, %f16374, %f16379, %f14913;
	// end inline asm
	// begin inline asm
	fma.rn.f32 %f14921, %f16378, %f16379, %f14909;
	// end inline asm
	// begin inline asm
	fma.rn.f32 %f14925, %f16382, %f16383, %f14921;
	// end inline asm
	// begin inline asm
	fma.rn.f32 %f14929, %f16378, %f16383, %f14917;
	// end inline asm
	// begin inline asm
	fma.rn.f32 %f14933, %f16374, %f16379, %f14929;
	// end inline asm
	// begin inline asm
	fma.rn.f32 %f14937, %f16378, %f16379, %f14925;
	// end inline asm
	// begin inline asm
	fma.rn.f32 %f14941, %f16382, %f16383, %f14937;
	// end inline asm
	// begin inline asm
	fma.rn.f32 %f14945, %f16378, %f16383, %f14933;
	// end inline asm
	// begin inline asm
	fma.rn.f32 %f14949, %f16374, %f16379, %f14945;
	// end inline asm
	// begin inline asm
	fma.rn.f32 %f14953, %f16378, %f16379, %f14941;
	// end inline asm
	// begin inline asm
	fma.rn.f32 %f14957, %f16382, %f16383, %f14953;
	// end inline asm
	// begin inline asm
	fma.rn.f32 %f14961, %f16378, %f16383, %f14949;
	// end inline asm
	// begin inline asm
	fma.rn.f32 %f14965, %f16374, %f16379, %f14961;
	// end inline asm
	// begin inline asm
	fma.rn.f32 %f14969, %f16378, %f16379, %f14957;
	// end inline asm
	// begin inline asm
	fma.rn.f32 %f14973, %f16382, %f16383, %f14969;
	// end inline asm
	// begin inline asm
	fma.rn.f32 %f14977, %f16378, %f16383, %f14965;
	// end inline asm
	// begin inline asm
	fma.rn.f32 %f14981, %f16374, %f16379, %f14977;
	// end inline asm
	// begin inline asm
	fma.rn.f32 %f14985, %f16378, %f16379, %f14973;
	// end inline asm
	// begin inline asm
	fma.rn.f32 %f14989, %f16382, %f16383, %f14985;
	// end inline asm
	// begin inline asm
	fma.rn.f32 %f14993, %f16378, %f16383, %f14981;
	// end inline asm
	// begin inline asm
	fma.rn.f32 %f14997, %f16374, %f16379, %f14993;
	// end inline asm
	// begin inline asm
	fma.rn.f32 %f15001, %f16378, %f16379, %f14989;
	// end inline asm
	// begin inline asm
	fma.rn.f32 %f15005, %f16382, %f16383, %f15001;
	// end inline asm
	// begin inline asm
	fma.rn.f32 %f15009, %f16378, %f16383, %f14997;
	// end inline asm
	// begin inline asm
	fma.rn.f32 %f15013, %f16374, %f16379, %f15009;
	// end inline asm
	// begin inline asm
	fma.rn.f32 %f15017, %f16378, %f16379, %f15005;
	// end inline asm
	// begin inline asm
	fma.rn.f32 %f15021, %f16382, %f16383, %f15017;
	// end inline asm
	// begin inline asm
	fma.rn.f32 %f15025, %f16378, %f16383, %f15013;
	// end inline asm
	// begin inline asm
	fma.rn.f32 %f15029, %f16374, %f16379, %f15025;
	// end inline asm
	// begin inline asm
	fma.rn.f32 %f15033, %f16378, %f16379, %f15021;
	// end inline asm
	// begin inline asm
	fma.rn.f32 %f15037, %f16382, %f16383, %f15033;
	// end inline asm
	// begin inline asm
	fma.rn.f32 %f15041, %f16378, %f16383, %f15029;
	// end inline asm
	// begin inline asm
	fma.rn.f32 %f15045, %f16374, %f16379, %f15041;
	// end inline asm
	// begin inline asm
	fma.rn.f32 %f15049, %f16378, %f16379, %f15037;
	// end inline asm
	// begin inline asm
	fma.rn.f32 %f15053, %f16382, %f16383, %f15049;
	// end inline asm
	// begin inline asm
	fma.rn.f32 %f15057, %f16378, %f16383, %f15045;
	// end inline asm
	// begin inline asm
	fma.rn.f32 %f15061, %f16374, %f16379, %f15057;
	// end inline asm
	// begin inline asm
	fma.rn.f32 %f15065, %f16378, %f16379, %f15053;
	// end inline asm
	// begin inline asm
	fma.rn.f32 %f15069, %f16382, %f16383, %f15065;
	// end inline asm
	// begin inline asm
	fma.rn.f32 %f15073, %f16378, %f16383, %f15061;
	// end inline asm
	// begin inline asm
	fma.rn.f32 %f15077, %f16374, %f16379, %f15073;
	// end inline asm
	// begin inline asm
	fma.rn.f32 %f15081, %f16378, %f16379, %f15069;
	// end inline asm
	// begin inline asm
	fma.rn.f32 %f15085, %f16382, %f16383, %f15081;
	// end inline asm
	// begin inline asm
	fma.rn.f32 %f15089, %f16378, %f16383, %f15077;
	// end inline asm
	// begin inline asm
	fma.rn.f32 %f15093, %f16374, %f16379, %f15089;
	// end inline asm
	// begin inline asm
	fma.rn.f32 %f15097, %f16378, %f16379, %f15085;
	// end inline asm
	// begin inline asm
	fma.rn.f32 %f15101, %f16382, %f16383, %f15097;
	// end inline asm
	// begin inline asm
	fma.rn.f32 %f15105, %f16378, %f16383, %f15093;
	// end inline asm
	// begin inline asm
	fma.rn.f32 %f15109, %f16374, %f16379, %f15105;
	// end inline asm
	// begin inline asm
	fma.rn.f32 %f15113, %f16378, %f16379, %f15101;
	// end inline asm
	// begin inline asm
	fma.rn.f32 %f15117, %f16382, %f16383, %f15113;
	// end inline asm
	// begin inline asm
	fma.rn.f32 %f15121, %f16378, %f16383, %f15109;
	// end inline asm
	// begin inline asm
	fma.rn.f32 %f15125, %f16374, %f16379, %f15121;
	// end inline asm
	// begin inline asm
	fma.rn.f32 %f15129, %f16378, %f16379, %f15117;
	// end inline asm
	// begin inline asm
	fma.rn.f32 %f15133, %f16382, %f16383, %f15129;
	// end inline asm
	// begin inline asm
	fma.rn.f32 %f15137, %f16378, %f16383, %f15125;
	// end inline asm
	// begin inline asm
	fma.rn.f32 %f15141, %f16374, %f16379, %f15137;
	// end inline asm
	// begin inline asm
	fma.rn.f32 %f15145, %f16378, %f16379, %f15133;
	// end inline asm
	// begin inline asm
	fma.rn.f32 %f15149, %f16382, %f16383, %f15145;
	// end inline asm
	// begin inline asm
	fma.rn.f32 %f15153, %f16378, %f16383, %f15141;
	// end inline asm
	// begin inline asm
	fma.rn.f32 %f15157, %f16374, %f16379, %f15153;
	// end inline asm
	// begin inline asm
	fma.rn.f32 %f15161, %f16378, %f16379, %f15149;
	// end inline asm
	// begin inline asm
	fma.rn.f32 %f15165, %f16382, %f16383, %f15161;
	// end inline asm
	// begin inline asm
	fma.rn.f32 %f15169, %f16378, %f16383, %f15157;
	// end inline asm
	// begin inline asm
	fma.rn.f32 %f15173, %f16374, %f16379, %f15169;
	// end inline asm
	// begin inline asm
	fma.rn.f32 %f15177, %f16378, %f16379, %f15165;
	// end inline asm
	// begin inline asm
	fma.rn.f32 %f15181, %f16382, %f16383, %f15177;
	// end inline asm
	// begin inline asm
	fma.rn.f32 %f15185, %f16378, %f16383, %f15173;
	// end inline asm
	// begin inline asm
	fma.rn.f32 %f15189, %f16374, %f16379, %f15185;
	// end inline asm
	// begin inline asm
	fma.rn.f32 %f15193, %f16378, %f16379, %f15181;
	// end inline asm
	// begin inline asm
	fma.rn.f32 %f15197, %f16382, %f16383, %f15193;
	// end inline asm
	// begin inline asm
	fma.rn.f32 %f15201, %f16378, %f16383, %f15189;
	// end inline asm
	// begin inline asm
	fma.rn.f32 %f15205, %f16374, %f16379, %f15201;
	// end inline asm
	// begin inline asm
	fma.rn.f32 %f15209, %f16378, %f16379, %f15197;
	// end inline asm
	// begin inline asm
	fma.rn.f32 %f15213, %f16382, %f16383, %f15209;
	// end inline asm
	// begin inline asm
	fma.rn.f32 %f15217, %f16378, %f16383, %f15205;
	// end inline asm
	// begin inline asm
	fma.rn.f32 %f15221, %f16374, %f16379, %f15217;
	// end inline asm
	// begin inline asm
	fma.rn.f32 %f15225, %f16378, %f16379, %f15213;
	// end inline asm
	// begin inline asm
	fma.rn.f32 %f15229, %f16382, %f16383, %f15225;
	// end inline asm
	// begin inline asm
	fma.rn.f32 %f15233, %f16378, %f16383, %f15221;
	// end inline asm
	// begin inline asm
	fma.rn.f32 %f15237, %f16374, %f16379, %f15233;
	// end inline asm
	// begin inline asm
	fma.rn.f32 %f15241, %f16378, %f16379, %f15229;
	// end inline asm
	// begin inline asm
	fma.rn.f32 %f15245, %f16382, %f16383, %f15241;
	// end inline asm
	// begin inline asm
	fma.rn.f32 %f15249, %f16378, %f16383, %f15237;
	// end inline asm
	// begin inline asm
	fma.rn.f32 %f15253, %f16374, %f16379, %f15249;
	// end inline asm
	// begin inline asm
	fma.rn.f32 %f15257, %f16378, %f16379, %f15245;
	// end inline asm
	// begin inline asm
	fma.rn.f32 %f15261, %f16382, %f16383, %f15257;
	// end inline asm
	// begin inline asm
	fma.rn.f32 %f15265, %f16378, %f16383, %f15253;
	// end inline asm
	// begin inline asm
	fma.rn.f32 %f15269, %f16374, %f16379, %f15265;
	// end inline asm
	// begin inline asm
	fma.rn.f32 %f15273, %f16378, %f16379, %f15261;
	// end inline asm
	// begin inline asm
	fma.rn.f32 %f15277, %f16382, %f16383, %f15273;
	// end inline asm
	// begin inline asm
	fma.rn.f32 %f15281, %f16378, %f16383, %f15269;
	// end inline asm
	// begin inline asm
	fma.rn.f32 %f15285, %f16374, %f16379, %f15281;
	// end inline asm
	// begin inline asm
	fma.rn.f32 %f15289, %f16378, %f16379, %f15277;
	// end inline asm
	// begin inline asm
	fma.rn.f32 %f15293, %f16382, %f16383, %f15289;
	// end inline asm
	// begin inline asm
	fma.rn.f32 %f15297, %f16378, %f16383, %f15285;
	// end inline asm
	// begin inline asm
	fma.rn.f32 %f15301, %f16374, %f16379, %f15297;
	// end inline asm
	// begin inline asm
	fma.rn.f32 %f15305, %f16378, %f16379, %f15293;
	// end inline asm
	// begin inline asm
	fma.rn.f32 %f15309, %f16382, %f16383, %f15305;
	// end inline asm
	// begin inline asm
	fma.rn.f32 %f15313, %f16378, %f16383, %f15301;
	// end inline asm
	// begin inline asm
	fma.rn.f32 %f15317, %f16374, %f16379, %f15313;
	// end inline asm
	// begin inline asm
	fma.rn.f32 %f15321, %f16378, %f16379, %f15309;
	// end inline asm
	// begin inline asm
	fma.rn.f32 %f15325, %f16382, %f16383, %f15321;
	// end inline asm
	// begin inline asm
	fma.rn.f32 %f15329, %f16378, %f16383, %f15317;
	// end inline asm
	// begin inline asm
	fma.rn.f32 %f15333, %f16374, %f16379, %f15329;
	// end inline asm
	// begin inline asm
	fma.rn.f32 %f15337, %f16378, %f16379, %f15325;
	// end inline asm
	// begin inline asm
	fma.rn.f32 %f15341, %f16382, %f16383, %f15337;
	// end inline asm
	// begin inline asm
	fma.rn.f32 %f15345, %f16378, %f16383, %f15333;
	// end inline asm
	// begin inline asm
	fma.rn.f32 %f15349, %f16374, %f16379, %f15345;
	// end inline asm
	// begin inline asm
	fma.rn.f32 %f15353, %f16378, %f16379, %f15341;
	// end inline asm
	// begin inline asm
	fma.rn.f32 %f15357, %f16382, %f16383, %f15353;
	// end inline asm
	// begin inline asm
	fma.rn.f32 %f15361, %f16378, %f16383, %f15349;
	// end inline asm
	// begin inline asm
	fma.rn.f32 %f15365, %f16374, %f16379, %f15361;
	// end inline asm
	// begin inline asm
	fma.rn.f32 %f15369, %f16378, %f16379, %f15357;
	// end inline asm
	// begin inline asm
	fma.rn.f32 %f15373, %f16382, %f16383, %f15369;
	// end inline asm
	// begin inline asm
	fma.rn.f32 %f15377, %f16378, %f16383, %f15365;
	// end inline asm
	// begin inline asm
	fma.rn.f32 %f15381, %f16374, %f16379, %f15377;
	// end inline asm
	// begin inline asm
	fma.rn.f32 %f15385, %f16378, %f16379, %f15373;
	// end inline asm
	// begin inline asm
	fma.rn.f32 %f15389, %f16382, %f16383, %f15385;
	// end inline asm
	// begin inline asm
	fma.rn.f32 %f15393, %f16378, %f16383, %f15381;
	// end inline asm
	// begin inline asm
	fma.rn.f32 %f15397, %f16374, %f16379, %f15393;
	// end inline asm
	// begin inline asm
	fma.rn.f32 %f15401, %f16378, %f16379, %f15389;
	// end inline asm
	// begin inline asm
	fma.rn.f32 %f15405, %f16382, %f16383, %f15401;
	// end inline asm
	// begin inline asm
	fma.rn.f32 %f15409, %f16378, %f16383, %f15397;
	// end inline asm
	// begin inline asm
	fma.rn.f32 %f15413, %f16374, %f16379, %f15409;
	// end inline asm
	// begin inline asm
	fma.rn.f32 %f15417, %f16378, %f16379, %f15405;
	// end inline asm
	// begin inline asm
	fma.rn.f32 %f15421, %f16382, %f16383, %f15417;
	// end inline asm
	// begin inline asm
	fma.rn.f32 %f15425, %f16378, %f16383, %f15413;
	// end inline asm
	// begin inline asm
	fma.rn.f32 %f15429, %f16374, %f16379, %f15425;
	// end inline asm
	// begin inline asm
	fma.rn.f32 %f15433, %f16378, %f16379, %f15421;
	// end inline asm
	// begin inline asm
	fma.rn.f32 %f15437, %f16382, %f16383, %f15433;
	// end inline asm
	// begin inline asm
	fma.rn.f32 %f15441, %f16378, %f16383, %f15429;
	// end inline asm
	// begin inline asm
	fma.rn.f32 %f15445, %f16374, %f16379, %f15441;
	// end inline asm
	// begin inline asm
	fma.rn.f32 %f15449, %f16378, %f16379, %f15437;
	// end inline asm
	// begin inline asm
	fma.rn.f32 %f15453, %f16382, %f16383, %f15449;
	// end inline asm
	// begin inline asm
	fma.rn.f32 %f15457, %f16378, %f16383, %f15445;
	// end inline asm
	// begin inline asm
	fma.rn.f32 %f15461, %f16374, %f16379, %f15457;
	// end inline asm
	// begin inline asm
	fma.rn.f32 %f15465, %f16378, %f16379, %f15453;
	// end inline asm
	// begin inline asm
	fma.rn.f32 %f15469, %f16382, %f16383, %f15465;
	// end inline asm
	// begin inline asm
	fma.rn.f32 %f15473, %f16378, %f16383, %f15461;
	// end inline asm
	// begin inline asm
	fma.rn.f32 %f15477, %f16374, %f16379, %f15473;
	// end inline asm
	// begin inline asm
	fma.rn.f32 %f15481, %f16378, %f16379, %f15469;
	// end inline asm
	// begin inline asm
	fma.rn.f32 %f15485, %f16382, %f16383, %f15481;
	// end inline asm
	// begin inline asm
	fma.rn.f32 %f15489, %f16378, %f16383, %f15477;
	// end inline asm
	// begin inline asm
	fma.rn.f32 %f15493, %f16374, %f16379, %f15489;
	// end inline asm
	// begin inline asm
	fma.rn.f32 %f15497, %f16378, %f16379, %f15485;
	// end inline asm
	// begin inline asm
	fma.rn.f32 %f15501, %f16382, %f16383, %f15497;
	// end inline asm
	// begin inline asm
	fma.rn.f32 %f15505, %f16378, %f16383, %f15493;
	// end inline asm
	// begin inline asm
	fma.rn.f32 %f15509, %f16374, %f16379, %f15505;
	// end inline asm
	// begin inline asm
	fma.rn.f32 %f15513, %f16378, %f16379, %f15501;
	// end inline asm
	// begin inline asm
	fma.rn.f32 %f15517, %f16382, %f16383, %f15513;
	// end inline asm
	// begin inline asm
	fma.rn.f32 %f15521, %f16378, %f16383, %f15509;
	// end inline asm
	// begin inline asm
	fma.rn.f32 %f15525, %f16374, %f16379, %f15521;
	// end inline asm
	// begin inline asm
	fma.rn.f32 %f15529, %f16378, %f16379, %f15517;
	// end inline asm
	// begin inline asm
	fma.rn.f32 %f15533, %f16382, %f16383, %f15529;
	// end inline asm
	// begin inline asm
	fma.rn.f32 %f15537, %f16378, %f16383, %f15525;
	// end inline asm
	// begin inline asm
	fma.rn.f32 %f15541, %f16374, %f16379, %f15537;
	// end inline asm
	// begin inline asm
	fma.rn.f32 %f15545, %f16378, %f16379, %f15533;
	// end inline asm
	// begin inline asm
	fma.rn.f32 %f15549, %f16382, %f16383, %f15545;
	// end inline asm
	// begin inline asm
	fma.rn.f32 %f15553, %f16378, %f16383, %f15541;
	// end inline asm
	// begin inline asm
	fma.rn.f32 %f15557, %f16374, %f16379, %f15553;
	// end inline asm
	// begin inline asm
	fma.rn.f32 %f15561, %f16378, %f16379, %f15549;
	// end inline asm
	// begin inline asm
	fma.rn.f32 %f15565, %f16382, %f16383, %f15561;
	// end inline asm
	// begin inline asm
	fma.rn.f32 %f15569, %f16378, %f16383, %f15557;
	// end inline asm
	// begin inline asm
	fma.rn.f32 %f15573, %f16374, %f16379, %f15569;
	// end inline asm
	// begin inline asm
	fma.rn.f32 %f15577, %f16378, %f16379, %f15565;
	// end inline asm
	// begin inline asm
	fma.rn.f32 %f15581, %f16382, %f16383, %f15577;
	// end inline asm
	// begin inline asm
	fma.rn.f32 %f15585, %f16378, %f16383, %f15573;
	// end inline asm
	// begin inline asm
	fma.rn.f32 %f15589, %f16374, %f16379, %f15585;
	// end inline asm
	// begin inline asm
	fma.rn.f32 %f15593, %f16378, %f16379, %f15581;
	// end inline asm
	// begin inline asm
	fma.rn.f32 %f15597, %f16382, %f16383, %f15593;
	// end inline asm
	// begin inline asm
	fma.rn.f32 %f15601, %f16378, %f16383, %f15589;
	// end inline asm
	// begin inline asm
	fma.rn.f32 %f15605, %f16374, %f16379, %f15601;
	// end inline asm
	// begin inline asm
	fma.rn.f32 %f15609, %f16378, %f16379, %f15597;
	// end inline asm
	// begin inline asm
	fma.rn.f32 %f15613, %f16382, %f16383, %f15609;
	// end inline asm
	// begin inline asm
	fma.rn.f32 %f15617, %f16378, %f16383, %f15605;
	// end inline asm
	// begin inline asm
	fma.rn.f32 %f15621, %f16374, %f16379, %f15617;
	// end inline asm
	// begin inline asm
	fma.rn.f32 %f15625, %f16378, %f16379, %f15613;
	// end inline asm
	// begin inline asm
	fma.rn.f32 %f15629, %f16382, %f16383, %f15625;
	// end inline asm
	// begin inline asm
	fma.rn.f32 %f15633, %f16378, %f16383, %f15621;
	// end inline asm
	// begin inline asm
	fma.rn.f32 %f15637, %f16374, %f16379, %f15633;
	// end inline asm
	// begin inline asm
	fma.rn.f32 %f15641, %f16378, %f16379, %f15629;
	// end inline asm
	// begin inline asm
	fma.rn.f32 %f15645, %f16382, %f16383, %f15641;
	// end inline asm
	// begin inline asm
	fma.rn.f32 %f15649, %f16378, %f16383, %f15637;
	// end inline asm
	// begin inline asm
	fma.rn.f32 %f15653, %f16374, %f16379, %f15649;
	// end inline asm
	// begin inline asm
	fma.rn.f32 %f15657, %f16378, %f16379, %f15645;
	// end inline asm
	// begin inline asm
	fma.rn.f32 %f15661, %f16382, %f16383, %f15657;
	// end inline asm
	// begin inline asm
	fma.rn.f32 %f15665, %f16378, %f16383, %f15653;
	// end inline asm
	// begin inline asm
	fma.rn.f32 %f15669, %f16374, %f16379, %f15665;
	// end inline asm
	// begin inline asm
	fma.rn.f32 %f15673, %f16378, %f16379, %f15661;
	// end inline asm
	// begin inline asm
	fma.rn.f32 %f15677, %f16382, %f16383, %f15673;
	// end inline asm
	// begin inline asm
	fma.rn.f32 %f15681, %f16378, %f16383, %f15669;
	// end inline asm
	// begin inline asm
	fma.rn.f32 %f15685, %f16374, %f16379, %f15681;
	// end inline asm
	// begin inline asm
	fma.rn.f32 %f15689, %f16378, %f16379, %f15677;
	// end inline asm
	// begin inline asm
	fma.rn.f32 %f15693, %f16382, %f16383, %f15689;
	// end inline asm
	// begin inline asm
	fma.rn.f32 %f15697, %f16378, %f16383, %f15685;
	// end inline asm
	// begin inline asm
	fma.rn.f32 %f15701, %f16374, %f16379, %f15697;
	// end inline asm
	// begin inline asm
	fma.rn.f32 %f15705, %f16378, %f16379, %f15693;
	// end inline asm
	// begin inline asm
	fma.rn.f32 %f15709, %f16382, %f16383, %f15705;
	// end inline asm
	// begin inline asm
	fma.rn.f32 %f15713, %f16378, %f16383, %f15701;
	// end inline asm
	// begin inline asm
	fma.rn.f32 %f15717, %f16374, %f16379, %f15713;
	// end inline asm
	// begin inline asm
	fma.rn.f32 %f15721, %f16378, %f16379, %f15709;
	// end inline asm
	// begin inline asm
	fma.rn.f32 %f15725, %f16382, %f16383, %f15721;
	// end inline asm
	// begin inline asm
	fma.rn.f32 %f15729, %f16378, %f16383, %f15717;
	// end inline asm
	// begin inline asm
	fma.rn.f32 %f15733, %f16374, %f16379, %f15729;
	// end inline asm
	// begin inline asm
	fma.rn.f32 %f15737, %f16378, %f16379, %f15725;
	// end inline asm
	// begin inline asm
	fma.rn.f32 %f15741, %f16382, %f16383, %f15737;
	// end inline asm
	// begin inline asm
	fma.rn.f32 %f15745, %f16378, %f16383, %f15733;
	// end inline asm
	// begin inline asm
	fma.rn.f32 %f15749, %f16374, %f16379, %f15745;
	// end inline asm
	// begin inline asm
	fma.rn.f32 %f15753, %f16378, %f16379, %f15741;
	// end inline asm
	// begin inline asm
	fma.rn.f32 %f15757, %f16382, %f16383, %f15753;
	// end inline asm
	// begin inline asm
	fma.rn.f32 %f15761, %f16378, %f16383, %f15749;
	// end inline asm
	// begin inline asm
	fma.rn.f32 %f15765, %f16374, %f16379, %f15761;
	// end inline asm
	// begin inline asm
	fma.rn.f32 %f15769, %f16378, %f16379, %f15757;
	// end inline asm
	// begin inline asm
	fma.rn.f32 %f15773, %f16382, %f16383, %f15769;
	// end inline asm
	// begin inline asm
	fma.rn.f32 %f15777, %f16378, %f16383, %f15765;
	// end inline asm
	// begin inline asm
	fma.rn.f32 %f15781, %f16374, %f16379, %f15777;
	// end inline asm
	// begin inline asm
	fma.rn.f32 %f15785, %f16378, %f16379, %f15773;
	// end inline asm
	// begin inline asm
	fma.rn.f32 %f15789, %f16382, %f16383, %f15785;
	// end inline asm
	// begin inline asm
	fma.rn.f32 %f15793, %f16378, %f16383, %f15781;
	// end inline asm
	// begin inline asm
	fma.rn.f32 %f15797, %f16374, %f16379, %f15793;
	// end inline asm
	// begin inline asm
	fma.rn.f32 %f15801, %f16378, %f16379, %f15789;
	// end inline asm
	// begin inline asm
	fma.rn.f32 %f15805, %f16382, %f16383, %f15801;
	// end inline asm
	// begin inline asm
	fma.rn.f32 %f15809, %f16378, %f16383, %f15797;
	// end inline asm
	// begin inline asm
	fma.rn.f32 %f15813, %f16374, %f16379, %f15809;
	// end inline asm
	// begin inline asm
	fma.rn.f32 %f15817, %f16378, %f16379, %f15805;
	// end inline asm
	// begin inline asm
	fma.rn.f32 %f15821, %f16382, %f16383, %f15817;
	// end inline asm
	// begin inline asm
	fma.rn.f32 %f15825, %f16378, %f16383, %f15813;
	// end inline asm
	// begin inline asm
	fma.rn.f32 %f15829, %f16374, %f16379, %f15825;
	// end inline asm
	// begin inline asm
	fma.rn.f32 %f15833, %f16378, %f16379, %f15821;
	// end inline asm
	// begin inline asm
	fma.rn.f32 %f15837, %f16382, %f16383, %f15833;
	// end inline asm
	// begin inline asm
	fma.rn.f32 %f15841, %f16378, %f16383, %f15829;
	// end inline asm
	// begin inline asm
	fma.rn.f32 %f15845, %f16374, %f16379, %f15841;
	// end inline asm
	// begin inline asm
	fma.rn.f32 %f15849, %f16378, %f16379, %f15837;
	// end inline asm
	// begin inline asm
	fma.rn.f32 %f15853, %f16382, %f16383, %f15849;
	// end inline asm
	// begin inline asm
	fma.rn.f32 %f15857, %f16378, %f16383, %f15845;
	// end inline asm
	// begin inline asm
	fma.rn.f32 %f15861, %f16374, %f16379, %f15857;
	// end inline asm
	// begin inline asm
	fma.rn.f32 %f15865, %f16378, %f16379, %f15853;
	// end inline asm
	// begin inline asm
	fma.rn.f32 %f15869, %f16382, %f16383, %f15865;
	// end inline asm
	// begin inline asm
	fma.rn.f32 %f15873, %f16378, %f16383, %f15861;
	// end inline asm
	// begin inline asm
	fma.rn.f32 %f15877, %f16374, %f16379, %f15873;
	// end inline asm
	// begin inline asm
	fma.rn.f32 %f15881, %f16378, %f16379, %f15869;
	// end inline asm
	// begin inline asm
	fma.rn.f32 %f15885, %f16382, %f16383, %f15881;
	// end inline asm
	// begin inline asm
	fma.rn.f32 %f15889, %f16378, %f16383, %f15877;
	// end inline asm
	// begin inline asm
	fma.rn.f32 %f15893, %f16374, %f16379, %f15889;
	// end inline asm
	// begin inline asm
	fma.rn.f32 %f15897, %f16378, %f16379, %f15885;
	// end inline asm
	// begin inline asm
	fma.rn.f32 %f15901, %f16382, %f16383, %f15897;
	// end inline asm
	// begin inline asm
	fma.rn.f32 %f15905, %f16378, %f16383, %f15893;
	// end inline asm
	// begin inline asm
	fma.rn.f32 %f15909, %f16374, %f16379, %f15905;
	// end inline asm
	// begin inline asm
	fma.rn.f32 %f15913, %f16378, %f16379, %f15901;
	// end inline asm
	// begin inline asm
	fma.rn.f32 %f15917, %f16382, %f16383, %f15913;
	// end inline asm
	// begin inline asm
	fma.rn.f32 %f15921, %f16378, %f16383, %f15909;
	// end inline asm
	// begin inline asm
	fma.rn.f32 %f15925, %f16374, %f16379, %f15921;
	// end inline asm
	// begin inline asm
	fma.rn.f32 %f15929, %f16378, %f16379, %f15917;
	// end inline asm
	// begin inline asm
	fma.rn.f32 %f15933, %f16382, %f16383, %f15929;
	// end inline asm
	// begin inline asm
	fma.rn.f32 %f15937, %f16378, %f16383, %f15925;
	// end inline asm
	// begin inline asm
	fma.rn.f32 %f15941, %f16374, %f16379, %f15937;
	// end inline asm
	// begin inline asm
	fma.rn.f32 %f15945, %f16378, %f16379, %f15933;
	// end inline asm
	// begin inline asm
	fma.rn.f32 %f15949, %f16382, %f16383, %f15945;
	// end inline asm
	// begin inline asm
	fma.rn.f32 %f15953, %f16378, %f16383, %f15941;
	// end inline asm
	// begin inline asm
	fma.rn.f32 %f15957, %f16374, %f16379, %f15953;
	// end inline asm
	// begin inline asm
	fma.rn.f32 %f15961, %f16378, %f16379, %f15949;
	// end inline asm
	// begin inline asm
	fma.rn.f32 %f15965, %f16382, %f16383, %f15961;
	// end inline asm
	// begin inline asm
	fma.rn.f32 %f15969, %f16378, %f16383, %f15957;
	// end inline asm
	// begin inline asm
	fma.rn.f32 %f15973, %f16374, %f16379, %f15969;
	// end inline asm
	// begin inline asm
	fma.rn.f32 %f15977, %f16378, %f16379, %f15965;
	// end inline asm
	// begin inline asm
	fma.rn.f32 %f15981, %f16382, %f16383, %f15977;
	// end inline asm
	// begin inline asm
	fma.rn.f32 %f15985, %f16378, %f16383, %f15973;
	// end inline asm
	// begin inline asm
	fma.rn.f32 %f15989, %f16374, %f16379, %f15985;
	// end inline asm
	// begin inline asm
	fma.rn.f32 %f15993, %f16378, %f16379, %f15981;
	// end inline asm
	// begin inline asm
	fma.rn.f32 %f15997, %f16382, %f16383, %f15993;
	// end inline asm
	// begin inline asm
	fma.rn.f32 %f16001, %f16378, %f16383, %f15989;
	// end inline asm
	// begin inline asm
	fma.rn.f32 %f16005, %f16374, %f16379, %f16001;
	// end inline asm
	// begin inline asm
	fma.rn.f32 %f16009, %f16378, %f16379, %f15997;
	// end inline asm
	// begin inline asm
	fma.rn.f32 %f16013, %f16382, %f16383, %f16009;
	// end inline asm
	// begin inline asm
	fma.rn.f32 %f16017, %f16378, %f16383, %f16005;
	// end inline asm
	// begin inline asm
	fma.rn.f32 %f16021, %f16374, %f16379, %f16017;
	// end inline asm
	// begin inline asm
	fma.rn.f32 %f16025, %f16378, %f16379, %f16013;
	// end inline asm
	// begin inline asm
	fma.rn.f32 %f16029, %f16382, %f16383, %f16025;
	// end inline asm
	// begin inline asm
	fma.rn.f32 %f16033, %f16378, %f16383, %f16021;
	// end inline asm
	// begin inline asm
	fma.rn.f32 %f16037, %f16374, %f16379, %f16033;
	// end inline asm
	// begin inline asm
	fma.rn.f32 %f16041, %f16378, %f16379, %f16029;
	// end inline asm
	// begin inline asm
	fma.rn.f32 %f16045, %f16382, %f16383, %f16041;
	// end inline asm
	// begin inline asm
	fma.rn.f32 %f16049, %f16378, %f16383, %f16037;
	// end inline asm
	// begin inline asm
	fma.rn.f32 %f16053, %f16374, %f16379, %f16049;
	// end inline asm
	// begin inline asm
	fma.rn.f32 %f16057, %f16378, %f16379, %f16045;
	// end inline asm
	// begin inline asm
	fma.rn.f32 %f16061, %f16382, %f16383, %f16057;
	// end inline asm
	// begin inline asm
	fma.rn.f32 %f16065, %f16378, %f16383, %f16053;
	// end inline asm
	// begin inline asm
	fma.rn.f32 %f16069, %f16374, %f16379, %f16065;
	// end inline asm
	// begin inline asm
	fma.rn.f32 %f16073, %f16378, %f16379, %f16061;
	// end inline asm
	// begin inline asm
	fma.rn.f32 %f16077, %f16382, %f16383, %f16073;
	// end inline asm
	// begin inline asm
	fma.rn.f32 %f16081, %f16378, %f16383, %f16069;
	// end inline asm
	// begin inline asm
	fma.rn.f32 %f16085, %f16374, %f16379, %f16081;
	// end inline asm
	// begin inline asm
	fma.rn.f32 %f16089, %f16378, %f16379, %f16077;
	// end inline asm
	// begin inline asm
	fma.rn.f32 %f16093, %f16382, %f16383, %f16089;
	// end inline asm
	// begin inline asm
	fma.rn.f32 %f16097, %f16378, %f16383, %f16085;
	// end inline asm
	// begin inline asm
	fma.rn.f32 %f16101, %f16374, %f16379, %f16097;
	// end inline asm
	// begin inline asm
	fma.rn.f32 %f16105, %f16378, %f16379, %f16093;
	// end inline asm
	// begin inline asm
	fma.rn.f32 %f16109, %f16382, %f16383, %f16105;
	// end inline asm
	// begin inline asm
	fma.rn.f32 %f16113, %f16378, %f16383, %f16101;
	// end inline asm
	// begin inline asm
	fma.rn.f32 %f16117, %f16374, %f16379, %f16113;
	// end inline asm
	// begin inline asm
	fma.rn.f32 %f16121, %f16378, %f16379, %f16109;
	// end inline asm
	// begin inline asm
	fma.rn.f32 %f16125, %f16382, %f16383, %f16121;
	// end inline asm
	// begin inline asm
	fma.rn.f32 %f16129, %f16378, %f16383, %f16117;
	// end inline asm
	// begin inline asm
	fma.rn.f32 %f16133, %f16374, %f16379, %f16129;
	// end inline asm
	// begin inline asm
	fma.rn.f32 %f16137, %f16378, %f16379, %f16125;
	// end inline asm
	// begin inline asm
	fma.rn.f32 %f16141, %f16382, %f16383, %f16137;
	// end inline asm
	// begin inline asm
	fma.rn.f32 %f16145, %f16378, %f16383, %f16133;
	// end inline asm
	// begin inline asm
	fma.rn.f32 %f16149, %f16374, %f16379, %f16145;
	// end inline asm
	// begin inline asm
	fma.rn.f32 %f16153, %f16378, %f16379, %f16141;
	// end inline asm
	// begin inline asm
	fma.rn.f32 %f16157, %f16382, %f16383, %f16153;
	// end inline asm
	// begin inline asm
	fma.rn.f32 %f16161, %f16378, %f16383, %f16149;
	// end inline asm
	// begin inline asm
	fma.rn.f32 %f16165, %f16374, %f16379, %f16161;
	// end inline asm
	// begin inline asm
	fma.rn.f32 %f16169, %f16378, %f16379, %f16157;
	// end inline asm
	// begin inline asm
	fma.rn.f32 %f16173, %f16382, %f16383, %f16169;
	// end inline asm
	// begin inline asm
	fma.rn.f32 %f16177, %f16378, %f16383, %f16165;
	// end inline asm
	// begin inline asm
	fma.rn.f32 %f16181, %f16374, %f16379, %f16177;
	// end inline asm
	// begin inline asm
	fma.rn.f32 %f16185, %f16378, %f16379, %f16173;
	// end inline asm
	// begin inline asm
	fma.rn.f32 %f16189, %f16382, %f16383, %f16185;
	// end inline asm
	// begin inline asm
	fma.rn.f32 %f16193, %f16378, %f16383, %f16181;
	// end inline asm
	// begin inline asm
	fma.rn.f32 %f16197, %f16374, %f16379, %f16193;
	// end inline asm
	// begin inline asm
	fma.rn.f32 %f16201, %f16378, %f16379, %f16189;
	// end inline asm
	// begin inline asm
	fma.rn.f32 %f16205, %f16382, %f16383, %f16201;
	// end inline asm
	// begin inline asm
	fma.rn.f32 %f16209, %f16378, %f16383, %f16197;
	// end inline asm
	// begin inline asm
	fma.rn.f32 %f16213, %f16374, %f16379, %f16209;
	// end inline asm
	// begin inline asm
	fma.rn.f32 %f16217, %f16378, %f16379, %f16205;
	// end inline asm
	// begin inline asm
	fma.rn.f32 %f16221, %f16382, %f16383, %f16217;
	// end inline asm
	// begin inline asm
	fma.rn.f32 %f16225, %f16378, %f16383, %f16213;
	// end inline asm
	// begin inline asm
	fma.rn.f32 %f16229, %f16374, %f16379, %f16225;
	// end inline asm
	// begin inline asm
	fma.rn.f32 %f16233, %f16378, %f16379, %f16221;
	// end inline asm
	// begin inline asm
	fma.rn.f32 %f16237, %f16382, %f16383, %f16233;
	// end inline asm
	// begin inline asm
	fma.rn.f32 %f16241, %f16378, %f16383, %f16229;
	// end inline asm
	// begin inline asm
	fma.rn.f32 %f16245, %f16374, %f16379, %f16241;
	// end inline asm
	// begin inline asm
	fma.rn.f32 %f16249, %f16378, %f16379, %f16237;
	// end inline asm
	// begin inline asm
	fma.rn.f32 %f16253, %f16382, %f16383, %f16249;
	// end inline asm
	// begin inline asm
	fma.rn.f32 %f16257, %f16378, %f16383, %f16245;
	// end inline asm
	// begin inline asm
	fma.rn.f32 %f16261, %f16374, %f16379, %f16257;
	// end inline asm
	// begin inline asm
	fma.rn.f32 %f16265, %f16378, %f16379, %f16253;
	// end inline asm
	// begin inline asm
	fma.rn.f32 %f16269, %f16382, %f16383, %f16265;
	// end inline asm
	// begin inline asm
	fma.rn.f32 %f16273, %f16378, %f16383, %f16261;
	// end inline asm
	// begin inline asm
	fma.rn.f32 %f16277, %f16374, %f16379, %f16273;
	// end inline asm
	// begin inline asm
	fma.rn.f32 %f16281, %f16378, %f16379, %f16269;
	// end inline asm
	// begin inline asm
	fma.rn.f32 %f16285, %f16382, %f16383, %f16281;
	// end inline asm
	// begin inline asm
	fma.rn.f32 %f16289, %f16378, %f16383, %f16277;
	// end inline asm
	// begin inline asm
	fma.rn.f32 %f16293, %f16374, %f16379, %f16289;
	// end inline asm
	// begin inline asm
	fma.rn.f32 %f16297, %f16378, %f16379, %f16285;
	// end inline asm
	// begin inline asm
	fma.rn.f32 %f16301, %f16382, %f16383, %f16297;
	// end inline asm
	// begin inline asm
	fma.rn.f32 %f16305, %f16378, %f16383, %f16293;
	// end inline asm
	// begin inline asm
	fma.rn.f32 %f16309, %f16374, %f16379, %f16305;
	// end inline asm
	// begin inline asm
	fma.rn.f32 %f16313, %f16378, %f16379, %f16301;
	// end inline asm
	// begin inline asm
	fma.rn.f32 %f16317, %f16382, %f16383, %f16313;
	// end inline asm
	// begin inline asm
	fma.rn.f32 %f16321, %f16378, %f16383, %f16309;
	// end inline asm
	// begin inline asm
	fma.rn.f32 %f16325, %f16374, %f16379, %f16321;
	// end inline asm
	// begin inline asm
	fma.rn.f32 %f16329, %f16378, %f16379, %f16317;
	// end inline asm
	// begin inline asm
	fma.rn.f32 %f16333, %f16382, %f16383, %f16329;
	// end inline asm
	// begin inline asm
	fma.rn.f32 %f16337, %f16378, %f16383, %f16325;
	// end inline asm
	// begin inline asm
	fma.rn.f32 %f16341, %f16374, %f16379, %f16337;
	// end inline asm
	// begin inline asm
	fma.rn.f32 %f16345, %f16378, %f16379, %f16333;
	// end inline asm
	// begin inline asm
	fma.rn.f32 %f16349, %f16382, %f16383, %f16345;
	// end inline asm
	// begin inline asm
	fma.rn.f32 %f16353, %f16378, %f16383, %f16341;
	// end inline asm
	// begin inline asm
	fma.rn.f32 %f16357, %f16374, %f16379, %f16353;
	// end inline asm
	// begin inline asm
	fma.rn.f32 %f16361, %f16378, %f16379, %f16349;
	// end inline asm
	// begin inline asm
	fma.rn.f32 %f16365, %f16382, %f16383, %f16361;
	// end inline asm
	// begin inline asm
	fma.rn.f32 %f16369, %f16378, %f16383, %f16357;
	// end inline asm
	// begin inline asm
	fma.rn.f32 %f16373, %f16374, %f16379, %f16369;
	// end inline asm
	// begin inline asm
	fma.rn.f32 %f16377, %f16378, %f16379, %f16365;
	// end inline asm
	// begin inline asm
	fma.rn.f32 %f16381, %f16382, %f16383, %f16377;
	// end inline asm
	mad.lo.s32 	%r8, %r4, -15, %r6;
	mul.wide.u32 	%rd5, %r8, 16;
	add.s64 	%rd6, %rd2, %rd5;
	mov.f32 	%f16385, 0f00000000;
	st.global.v4.f32 	[%rd6], {%f16373, %f16381, %f16385, %f16385};
	ret;

}
	// .globl	_Z13fp32_dmem_128P6float4
.visible .entry _Z13fp32_dmem_128P6float4(
	.param .u64 .ptr .align 1 _Z13fp32_dmem_128P6float4_param_0
)
{
	.reg .b32 	%r<9>;
	.reg .b32 	%f<32770>;
	.reg .b64 	%rd<7>;

	ld.param.u64 	%rd1, [_Z13fp32_dmem_128P6float4_param_0];
	cvta.to.global.u64 	%rd2, %rd1;
	mov.u32 	%r1, %tid.x;
	mov.u32 	%r2, %ctaid.x;
	mov.u32 	%r3, %ntid.x;
	mul.lo.s32 	%r4, %r2, %r3;
	shl.b32 	%r5, %r4, 4;
	add.s32 	%r6, %r5, %r1;
	mul.wide.s32 	%rd3, %r6, 16;
	add.s64 	%rd4, %rd2, %rd3;
	ld.global.v4.f32 	{%f32762, %f32766, %f32767, %f32763}, [%rd4];
	neg.f32 	%f32758, %f32766;
	add.s32 	%r7, %r1, 1;
	cvt.rn.f32.u32 	%f12, %r7;
	cvt.rn.f32.u32 	%f4, %r1;
	// begin inline asm
	fma.rn.f32 %f1, %f32762, %f32767, %f4;
	// end inline asm
	// begin inline asm
	fma.rn.f32 %f5, %f32758, %f32763, %f1;
	// end inline asm
	// begin inline asm
	fma.rn.f32 %f9, %f32762, %f32763, %f12;
	// end inline asm
	// begin inline asm
	fma.rn.f32 %f13, %f32766, %f32767, %f9;
	// end inline asm
	// begin inline asm
	fma.rn.f32 %f17, %f32762, %f32767, %f5;
	// end inline asm
	// begin inline asm
	fma.rn.f32 %f21, %f32758, %f32763, %f17;
	// end inline asm
	// begin inline asm
	fma.rn.f32 %f25, %f32762, %f32763, %f13;
	// end inline asm
	// begin inline asm
	fma.rn.f32 %f29, %f32766, %f32767, %f25;
	// end inline asm
	// begin inline asm
	fma.rn.f32 %f33, %f32762, %f32767, %f21;
	// end inline asm
	// begin inline asm
	fma.rn.f32 %f37, %f32758, %f32763, %f33;
	// end inline asm
	// begin inline asm
	fma.rn.f32 %f41, %f32762, %f32763, %f29;
	// end inline asm
	// begin inline asm
	fma.rn.f32 %f45, %f32766, %f32767, %f41;
	// end inline asm
	// begin inline asm
	fma.rn.f32 %f49, %f32762, %f32767, %f37;
	// end inline asm
	// begin inline asm
	fma.rn.f32 %f53, %f32758, %f32763, %f49;
	// end inline asm
	// begin inline asm
	fma.rn.f32 %f57, %f32762, %f32763, %f45;
	// end inline asm
	// begin inline asm
	fma.rn.f32 %f61, %f32766, %f32767, %f57;
	// end inline asm
	// begin inline asm
	fma.rn.f32 %f65, %f32762, %f32767, %f53;
	// end inline asm
	// begin inline asm
	fma.rn.f32 %f69, %f32758, %f32763, %f65;
	// end inline asm
	// begin inline asm
	fma.rn.f32 %f73, %f32762, %f32763, %f61;
	// end inline asm
	// begin inline asm
	fma.rn.f32 %f77, %f32766, %f32767, %f73;
	// end inline asm
	// begin inline asm
	fma.rn.f32 %f81, %f32762, %f32767, %f69;
	// end inline asm
	// begin inline asm
	fma.rn.f32 %f85, %f32758, %f32763, %f81;
	// end inline asm
	// begin inline asm
	fma.rn.f32 %f89, %f32762, %f32763, %f77;
	// end inline asm
	// begin inline asm
	fma.rn.f32 %f93, %f32766, %f32767, %f89;
	// end inline asm
	// begin inline asm
	fma.rn.f32 %f97, %f32762, %f32767, %f85;
	// end inline asm
	// begin inline asm
	fma.rn.f32 %f101, %f32758, %f32763, %f97;
	// end inline asm
	// begin inline asm
	fma.rn.f32 %f105, %f32762, %f32763, %f93;
	// end inline asm
	// begin inline asm
	fma.rn.f32 %f109, %f32766, %f32767, %f105;
	// end inline asm
	// begin inline asm
	fma.rn.f32 %f113, %f32762, %f32767, %f101;
	// end inline asm
	// begin inline asm
	fma.rn.f32 %f117, %f32758, %f32763, %f113;
	// end inline asm
	// begin inline asm
	fma.rn.f32 %f121, %f32762, %f32763, %f109;
	// end inline asm
	// begin inline asm
	fma.rn.f32 %f125, %f32766, %f32767, %f121;
	// end inline asm
	// begin inline asm
	fma.rn.f32 %f129, %f32762, %f32767, %f117;
	// end inline asm
	// begin inline asm
	fma.rn.f32 %f133, %f32758, %f32763, %f129;
	// end inline asm
	// begin inline asm
	fma.rn.f32 %f137, %f32762, %f32763, %f125;
	// end inline asm
	// begin inline asm
	fma.rn.f32 %f141, %f32766, %f32767, %f137;
	// end inline asm
	// begin inline asm
	fma.rn.f32 %f145, %f32762, %f32767, %f133;
	// end inline asm
	// begin inline asm
	fma.rn.f32 %f149, %f32758, %f32763, %f145;
	// end inline asm
	// begin inline asm
	fma.rn.f32 %f153, %f32762, %f32763, %f141;
	// end inline asm
	// begin inline asm
	fma.rn.f32 %f157, %f32766, %f32767, %f153;
	// end inline asm
	// begin inline asm
	fma.rn.f32 %f161, %f32762, %f32767, %f149;
	// end inline asm
	// begin inline asm
	fma.rn.f32 %f165, %f32758, %f32763, %f161;
	// end inline asm
	// begin inline asm
	fma.rn.f32 %f169, %f32762, %f32763, %f157;
	// end inline asm
	// begin inline asm
	fma.rn.f32 %f173, %f32766, %f32767, %f169;
	// end inline asm
	// begin inline asm
	fma.rn.f32 %f177, %f32762, %f32767, %f165;
	// end inline asm
	// begin inline asm
	fma.rn.f32 %f181, %f32758, %f32763, %f177;
	// end inline asm
	// begin inline asm
	fma.rn.f32 %f185, %f32762, %f32763, %f173;
	// end inline asm
	// begin inline asm
	fma.rn.f32 %f189, %f32766, %f32767, %f185;
	// end inline asm
	// begin inline asm
	fma.rn.f32 %f193, %f32762, %f32767, %f181;
	// end inline asm
	// begin inline asm
	fma.rn.f32 %f197, %f32758, %f32763, %f193;
	// end inline asm
	// begin inline asm
	fma.rn.f32 %f201, %f32762, %f32763, %f189;
	// end inline asm
	// begin inline asm
	fma.rn.f32 %f205, %f32766, %f32767, %f201;
	// end inline asm
	// begin inline asm
	fma.rn.f32 %f209, %f32762, %f32767, %f197;
	// end inline asm
	// begin inline asm
	fma.rn.f32 %f213, %f32758, %f32763, %f209;
	// end inline asm
	// begin inline asm
	fma.rn.f32 %f217, %f32762, %f32763, %f205;
	// end inline asm
	// begin inline asm
	fma.rn.f32 %f221, %f32766, %f32767, %f217;
	// end inline asm
	// begin inline asm
	fma.rn.f32 %f225, %f32762, %f32767, %f213;
	// end inline asm
	// begin inline asm
	fma.rn.f32 %f229, %f32758, %f32763, %f225;
	// end inline asm
	// begin inline asm
	fma.rn.f32 %f233, %f32762, %f32763, %f221;
	// end inline asm
	// begin inline asm
	fma.rn.f32 %f237, %f32766, %f32767, %f233;
	// end inline asm
	// begin inline asm
	fma.rn.f32 %f241, %f32762, %f32767, %f229;
	// end inline asm
	// begin inline asm
	fma.rn.f32 %f245, %f32758, %f32763, %f241;
	// end inline asm
	// begin inline asm
	fma.rn.f32 %f249, %f32762, %f32763, %f237;
	// end inline asm
	// begin inline asm
	fma.rn.f32 %f253, %f32766, %f32767, %f249;
	// end inline asm
	// begin inline asm
	fma.rn.f32 %f257, %f32762, %f32767, %f245;
	// end inline asm
	// begin inline asm
	fma.rn.f32 %f261, %f32758, %f32763, %f257;
	// end inline asm
	// begin inline asm
	fma.rn.f32 %f265, %f32762, %f32763, %f253;
	// end inline asm
	// begin inline asm
	fma.rn.f32 %f269, %f32766, %f32767, %f265;
	// end inline asm
	// begin inline asm
	fma.rn.f32 %f273, %f32762, %f32767, %f261;
	// end inline asm
	// begin inline asm
	fma.rn.f32 %f277, %f32758, %f32763, %f273;
	// end inline asm
	// begin inline asm
	fma.rn.f32 %f281, %f32762, %f32763, %f269;
	// end inline asm
	// begin inline asm
	fma.rn.f32 %f285, %f32766, %f32767, %f281;
	// end inline asm
	// begin inline asm
	fma.rn.f32 %f289, %f32762, %f32767, %f277;
	// end inline asm
	// begin inline asm
	fma.rn.f32 %f293, %f32758, %f32763, %f289;
	// end inline asm
	// begin inline asm
	fma.rn.f32 %f297, %f32762, %f32763, %f285;
	// end inline asm
	// begin inline asm
	fma.rn.f32 %f301, %f32766, %f32767, %f297;
	// end inline asm
	// begin inline asm
	fma.rn.f32 %f305, %f32762, %f32767, %f293;
	// end inline asm
	// begin inline asm
	fma.rn.f32 %f309, %f32758, %f32763, %f305;
	// end inline asm
	// begin inline asm
	fma.rn.f32 %f313, %f32762, %f32763, %f301;
	// end inline asm
	// begin inline asm
	fma.rn.f32 %f317, %f32766, %f32767, %f313;
	// end inline asm
	// begin inline asm
	fma.rn.f32 %f321, %f32762, %f32767, %f309;
	// end inline asm
	// begin inline asm
	fma.rn.f32 %f325, %f32758, %f32763, %f321;
	// end inline asm
	// begin inline asm
	fma.rn.f32 %f329, %f32762, %f32763, %f317;
	// end inline asm
	// begin inline asm
	fma.rn.f32 %f333, %f32766, %f32767, %f329;
	// end inline asm
	// begin inline asm
	fma.rn.f32 %f337, %f32762, %f32767, %f325;
	// end inline asm
	// begin inline asm
	fma.rn.f32 %f341, %f32758, %f32763, %f337;
	// end inline asm
	// begin inline asm
	fma.rn.f32 %f345, %f32762, %f32763, %f333;
	// end inline asm
	// begin inline asm
	fma.rn.f32 %f349, %f32766, %f32767, %f345;
	// end inline asm
	// begin inline asm
	fma.rn.f32 %f353, %f32762, %f32767, %f341;
	// end inline asm
	// begin inline asm
	fma.rn.f32 %f357, %f32758, %f32763, %f353;
	// end inline asm
	// begin inline asm
	fma.rn.f32 %f361, %f32762, %f32763, %f349;
	// end inline asm
	// begin inline asm
	fma.rn.f32 %f365, %f32766, %f32767, %f361;
	// end inline asm
	// begin inline asm
	fma.rn.f32 %f369, %f32762, %f32767, %f357;
	// end inline asm
	// begin inline asm
	fma.rn.f32 %f373, %f32758, %f32763, %f369;
	// end inline asm
	// begin inline asm
	fma.rn.f32 %f377, %f32762, %f32763, %f365;
	// end inline asm
	// begin inline asm
	fma.rn.f32 %f381, %f32766, %f32767, %f377;
	// end inline asm
	// begin inline asm
	fma.rn.f32 %f385, %f32762, %f32767, %f373;
	// end inline asm
	// begin inline asm
	fma.rn.f32 %f389, %f32758, %f32763, %f385;
	// end inline asm
	// begin inline asm
	fma.rn.f32 %f393, %f32762, %f32763, %f381;
	// end inline asm
	// begin inline asm
	fma.rn.f32 %f397, %f32766, %f32767, %f393;
	// end inline asm
	// begin inline asm
	fma.rn.f32 %f401, %f32762, %f32767, %f389;
	// end inline asm
	// begin inline asm
	fma.rn.f32 %f405, %f32758, %f32763, %f401;
	// end inline asm
	// begin inline asm
	fma.rn.f32 %f409, %f32762, %f32763, %f397;
	// end inline asm
	// begin inline asm
	fma.rn.f32 %f413, %f32766, %f32767, %f409;
	// end inline asm
	// begin inline asm
	fma.rn.f32 %f417, %f32762, %f32767, %f405;
	// end inline asm
	// begin inline asm
	fma.rn.f32 %f421, %f32758, %f32763, %f417;
	// end inline asm
	// begin inline asm
	fma.rn.f32 %f425, %f32762, %f32763, %f413;
	// end inline asm
	// begin inline asm
	fma.rn.f32 %f429, %f32766, %f32767, %f425;
	// end inline asm
	// begin inline asm
	fma.rn.f32 %f433, %f32762, %f32767, %f421;
	// end inline asm
	// begin inline asm
	fma.rn.f32 %f437, %f32758, %f32763, %f433;
	// end inline asm
	// begin inline asm
	fma.rn.f32 %f441, %f32762, %f32763, %f429;
	// end inline asm
	// begin inline asm
	fma.rn.f32 %f445, %f32766, %f32767, %f441;
	// end inline asm
	// begin inline asm
	fma.rn.f32 %f449, %f32762, %f32767, %f437;
	// end inline asm
	// begin inline asm
	fma.rn.f32 %f453, %f32758, %f32763, %f449;
	// end inline asm
	// begin inline asm
	fma.rn.f32 %f457, %f32762, %f32763, %f445;
	// end inline asm
	// begin inline asm
	fma.rn.f32 %f461, %f32766, %f32767, %f457;
	// end inline asm
	// begin inline asm
	fma.rn.f32 %f465, %f32762, %f32767, %f453;
	// end inline asm
	// begin inline asm
	fma.rn.f32 %f469, %f32758, %f32763, %f465;
	// end inline asm
	// begin inline asm
	fma.rn.f32 %f473, %f32762, %f32763, %f461;
	// end inline asm
	// begin inline asm
	fma.rn.f32 %f477, %f32766, %f32767, %f473;
	// end inline asm
	// begin inline asm
	fma.rn.f32 %f481, %f32762, %f32767, %f469;
	// end inline asm
	// begin inline asm
	fma.rn.f32 %f485, %f32758, %f32763, %f481;
	// end inline asm
	// begin inline asm
	fma.rn.f32 %f489, %f32762, %f32763, %f477;
	// end inline asm
	// begin inline asm
	fma.rn.f32 %f493, %f32766, %f32767, %f489;
	// end inline asm
	// begin inline asm
	fma.rn.f32 %f497, %f32762, %f32767, %f485;
	// end inline asm
	// begin inline asm
	fma.rn.f32 %f501, %f32758, %f32763, %f497;
	// end inline asm
	// begin inline asm
	fma.rn.f32 %f505, %f32762, %f32763, %f493;
	// end inline asm
	// begin inline asm
	fma.rn.f32 %f509, %f32766, %f32767, %f505;
	// end inline asm
	// begin inline asm
	fma.rn.f32 %f513, %f32762, %f32767, %f501;
	// end inline asm
	// begin inline asm
	fma.rn.f32 %f517, %f32758, %f32763, %f513;
	// end inline asm
	// begin inline asm
	fma.rn.f32 %f521, %f32762, %f32763, %f509;
	// end inline asm
	// begin inline asm
	fma.rn.f32 %f525, %f32766, %f32767, %f521;
	// end inline asm
	// begin inline asm
	fma.rn.f32 %f529, %f32762, %f32767, %f517;
	// end inline asm
	// begin inline asm
	fma.rn.f32 %f533, %f32758, %f32763, %f529;
	// end inline asm
	// begin inline asm
	fma.rn.f32 %f537, %f32762, %f32763, %f525;
	// end inline asm
	// begin inline asm
	fma.rn.f32 %f541, %f32766, %f32767, %f537;
	// end inline asm
	// begin inline asm
	fma.rn.f32 %f545, %f32762, %f32767, %f533;
	// end inline asm
	// begin inline asm
	fma.rn.f32 %f549, %f32758, %f32763, %f545;
	// end inline asm
	// begin inline asm
	fma.rn.f32 %f553, %f32762, %f32763, %f541;
	// end inline asm
	// begin inline asm
	fma.rn.f32 %f557, %f32766, %f32767, %f553;
	// end inline asm
	// begin inline asm
	fma.rn.f32 %f561, %f32762, %f32767, %f549;
	// end inline asm
	// begin inline asm
	fma.rn.f32 %f565, %f32758, %f32763, %f561;
	// end inline asm
	// begin inline asm
	fma.rn.f32 %f569, %f32762, %f32763, %f557;
	// end inline asm
	// begin inline asm
	fma.rn.f32 %f573, %f32766, %f32767, %f569;
	// end inline asm
	// begin inline asm
	fma.rn.f32 %f577, %f32762, %f32767, %f565;
	// end inline asm
	// begin inline asm
	fma.rn.f32 %f581, %f32758, %f32763, %f577;
	// end inline asm
	// begin inline asm
	fma.rn.f32 %f585, %f32762, %f32763, %f573;
	// end inline asm
	// begin inline asm
	fma.rn.f32 %f589, %f32766, %f32767, %f585;
	// end inline asm
	// begin inline asm
	fma.rn.f32 %f593, %f32762, %f32767, %f581;
	// end inline asm
	// begin inline asm
	fma.rn.f32 %f597, %f32758, %f32763, %f593;
	// end inline asm
	// begin inline asm
	fma.rn.f32 %f601, %f32762, %f32763, %f589;
	// end inline asm
	// begin inline asm
	fma.rn.f32 %f605, %f32766, %f32767, %f601;
	// end inline asm
	// begin inline asm
	fma.rn.f32 %f609, %f32762, %f32767, %f597;
	// end inline asm
	// begin inline asm
	fma.rn.f32 %f613, %f32758, %f32763, %f609;
	// end inline asm
	// begin inline asm
	fma.rn.f32 %f617, %f32762, %f32763, %f605;
	// end inline asm
	// begin inline asm
	fma.rn.f32 %f621, %f32766, %f32767, %f617;
	// end inline asm
	// begin inline asm
	fma.rn.f32 %f625, %f32762, %f32767, %f613;
	// end inline asm
	// begin inline asm
	fma.rn.f32 %f629, %f32758, %f32763, %f625;
	// end inline asm
	// begin inline asm
	fma.rn.f32 %f633, %f32762, %f32763, %f621;
	// end inline asm
	// begin inline asm
	fma.rn.f32 %f637, %f32766, %f32767, %f633;
	// end inline asm
	// begin inline asm
	fma.rn.f32 %f641, %f32762, %f32767, %f629;
	// end inline asm
	// begin inline asm
	fma.rn.f32 %f645, %f32758, %f32763, %f641;
	// end inline asm
	// begin inline asm
	fma.rn.f32 %f649, %f32762, %f32763, %f637;
	// end inline asm
	// begin inline asm
	fma.rn.f32 %f653, %f32766, %f32767, %f649;
	// end inline asm
	// begin inline asm
	fma.rn.f32 %f657, %f32762, %f32767, %f645;
	// end inline asm
	// begin inline asm
	fma.rn.f32 %f661, %f32758, %f32763, %f657;
	// end inline asm
	// begin inline asm
	fma.rn.f32 %f665, %f32762, %f32763, %f653;
	// end inline asm
	// begin inline asm
	fma.rn.f32 %f669, %f32766, %f32767, %f665;
	// end inline asm
	// begin inline asm
	fma.rn.f32 %f673, %f32762, %f32767, %f661;
	// end inline asm
	// begin inline asm
	fma.rn.f32 %f677, %f32758, %f32763, %f673;
	// end inline asm
	// begin inline asm
	fma.rn.f32 %f681, %f32762, %f32763, %f669;
	// end inline asm
	// begin inline asm
	fma.rn.f32 %f685, %f32766, %f32767, %f681;
	// end inline asm
	// begin inline asm
	fma.rn.f32 %f689, %f32762, %f32767, %f677;
	// end inline asm
	// begin inline asm
	fma.rn.f32 %f693, %f32758, %f32763, %f689;
	// end inline asm
	// begin inline asm
	fma.rn.f32 %f697, %f32762, %f32763, %f685;
	// end inline asm
	// begin inline asm
	fma.rn.f32 %f701, %f32766, %f32767, %f697;
	// end inline asm
	// begin inline asm
	fma.rn.f32 %f705, %f32762, %f32767, %f693;
	// end inline asm
	// begin inline asm
	fma.rn.f32 %f709, %f32758, %f32763, %f705;
	// end inline asm
	// begin inline asm
	fma.rn.f32 %f713, %f32762, %f32763, %f701;
	// end inline asm
	// begin inline asm
	fma.rn.f32 %f717, %f32766, %f32767, %f713;
	// end inline asm
	// begin inline asm
	fma.rn.f32 %f721, %f32762, %f32767, %f709;
	// end inline asm
	// begin inline asm
	fma.rn.f32 %f725, %f32758, %f32763, %f721;
	// end inline asm
	// begin inline asm
	fma.rn.f32 %f729, %f32762, %f32763, %f717;
	// end inline asm
	// begin inline asm
	fma.rn.f32 %f733, %f32766, %f32767, %f729;
	// end inline asm
	// begin inline asm
	fma.rn.f32 %f737, %f32762, %f32767, %f725;
	// end inline asm
	// begin inline asm
	fma.rn.f32 %f741, %f32758, %f32763, %f737;
	// end inline asm
	// begin inline asm
	fma.rn.f32 %f745, %f32762, %f32763, %f733;
	// end inline asm
	// begin inline asm
	fma.rn.f32 %f749, %f32766, %f32767, %f745;
	// end inline asm
	// begin inline asm
	fma.rn.f32 %f753, %f32762, %f32767, %f741;
	// end inline asm
	// begin inline asm
	fma.rn.f32 %f757, %f32758, %f32763, %f753;
	// end inline asm
	// begin inline asm
	fma.rn.f32 %f761, %f32762, %f32763, %f749;
	// end inline asm
	// begin inline asm
	fma.rn.f32 %f765, %f32766, %f32767, %f761;
	// end inline asm
	// begin inline asm
	fma.rn.f32 %f769, %f32762, %f32767, %f757;
	// end inline asm
	// begin inline asm
	fma.rn.f32 %f773, %f32758, %f32763, %f769;
	// end inline asm
	// begin inline asm
	fma.rn.f32 %f777, %f32762, %f32763, %f765;
	// end inline asm
	// begin inline asm
	fma.rn.f32 %f781, %f32766, %f32767, %f777;
	// end inline asm
	// begin inline asm
	fma.rn.f32 %f785, %f32762, %f32767, %f773;
	// end inline asm
	// begin inline asm
	fma.rn.f32 %f789, %f32758, %f32763, %f785;
	// end inline asm
	// begin inline asm
	fma.rn.f32 %f793, %f32762, %f32763, %f781;
	// end inline asm
	// begin inline asm
	fma.rn.f32 %f797, %f32766, %f32767, %f793;
	// end inline asm
	// begin inline asm
	fma.rn.f32 %f801, %f32762, %f32767, %f789;
	// end inline asm
	// begin inline asm
	fma.rn.f32 %f805, %f32758, %f32763, %f801;
	// end inline asm
	// begin inline asm
	fma.rn.f32 %f809, %f32762, %f32763, %f797;
	// end inline asm
	// begin inline asm
	fma.rn.f32 %f813, %f32766, %f32767, %f809;
	// end inline asm
	// begin inline asm
	fma.rn.f32 %f817, %f32762, %f32767, %f805;
	// end inline asm
	// begin inline asm
	fma.rn.f32 %f821, %f32758, %f32763, %f817;
	// end inline asm
	// begin inline asm
	fma.rn.f32 %f825, %f32762, %f32763, %f813;
	// end inline asm
	// begin inline asm
	fma.rn.f32 %f829, %f32766, %f32767, %f825;
	// end inline asm
	// begin inline asm
	fma.rn.f32 %f833, %f32762, %f32767, %f821;
	// end inline asm
	// begin inline asm
	fma.rn.f32 %f837, %f32758, %f32763, %f833;
	// end inline asm
	// begin inline asm
	fma.rn.f32 %f841, %f32762, %f32763, %f829;
	// end inline asm
	// begin inline asm
	fma.rn.f32 %f845, %f32766, %f32767, %f841;
	// end inline asm
	// begin inline asm
	fma.rn.f32 %f849, %f32762, %f32767, %f837;
	// end inline asm
	// begin inline asm
	fma.rn.f32 %f853, %f32758, %f32763, %f849;
	// end inline asm
	// begin inline asm
	fma.rn.f32 %f857, %f32762, %f32763, %f845;
	// end inline asm
	// begin inline asm
	fma.rn.f32 %f861, %f32766, %f32767, %f857;
	// end inline asm
	// begin inline asm
	fma.rn.f32 %f865, %f32762, %f32767, %f853;
	// end inline asm
	// begin inline asm
	fma.rn.f32 %f869, %f32758, %f32763, %f865;
	// end inline asm
	// begin inline asm
	fma.rn.f32 %f873, %f32762, %f32763, %f861;
	// end inline asm
	// begin inline asm
	fma.rn.f32 %f877, %f32766, %f32767, %f873;
	// end inline asm
	// begin inline asm
	fma.rn.f32 %f881, %f32762, %f32767, %f869;
	// end inline asm
	// begin inline asm
	fma.rn.f32 %f885, %f32758, %f32763, %f881;
	// end inline asm
	// begin inline asm
	fma.rn.f32 %f889, %f32762, %f32763, %f877;
	// end inline asm
	// begin inline asm
	fma.rn.f32 %f893, %f32766, %f32767, %f889;
	// end inline asm
	// begin inline asm
	fma.rn.f32 %f897, %f32762, %f32767, %f885;
	// end inline asm
	// begin inline asm
	fma.rn.f32 %f901, %f32758, %f32763, %f897;
	// end inline asm
	// begin inline asm
	fma.rn.f32 %f905, %f32762, %f32763, %f893;
	// end inline asm
	// begin inline asm
	fma.rn.f32 %f909, %f32766, %f32767, %f905;
	// end inline asm
	// begin inline asm
	fma.rn.f32 %f913, %f32762, %f32767, %f901;
	// end inline asm
	// begin inline asm
	fma.rn.f32 %f917, %f32758, %f32763, %f913;
	// end inline asm
	// begin inline asm
	fma.rn.f32 %f921, %f32762, %f32763, %f909;
	// end inline asm
	// begin inline asm
	fma.rn.f32 %f925, %f32766, %f32767, %f921;
	// end inline asm
	// begin inline asm
	fma.rn.f32 %f929, %f32762, %f32767, %f917;
	// end inline asm
	// begin inline asm
	fma.rn.f32 %f933, %f32758, %f32763, %f929;
	// end inline asm
	// begin inline asm
	fma.rn.f32 %f937, %f32762, %f32763, %f925;
	// end inline asm
	// begin inline asm
	fma.rn.f32 %f941, %f32766, %f32767, %f937;
	// end inline asm
	// begin inline asm
	fma.rn.f32 %f945, %f32762, %f32767, %f933;
	// end inline asm
	// begin inline asm
	fma.rn.f32 %f949, %f32758, %f32763, %f945;
	// end inline asm
	// begin inline asm
	fma.rn.f32 %f953, %f32762, %f32763, %f941;
	// end inline asm
	// begin inline asm
	fma.rn.f32 %f957, %f32766, %f32767, %f953;
	// end inline asm
	// begin inline asm
	fma.rn.f32 %f961, %f32762, %f32767, %f949;
	// end inline asm
	// begin inline asm
	fma.rn.f32 %f965, %f32758, %f32763, %f961;
	// end inline asm
	// begin inline asm
	fma.rn.f32 %f969, %f32762, %f32763, %f957;
	// end inline asm
	// begin inline asm
	fma.rn.f32 %f973, %f32766, %f32767, %f969;
	// end inline asm
	// begin inline asm
	fma.rn.f32 %f977, %f32762, %f32767, %f965;
	// end inline asm
	// begin inline asm
	fma.rn.f32 %f981, %f32758, %f32763, %f977;
	// end inline asm
	// begin inline asm
	fma.rn.f32 %f985, %f32762, %f32763, %f973;
	// end inline asm
	// begin inline asm
	fma.rn.f32 %f989, %f32766, %f32767, %f985;
	// end inline asm
	// begin inline asm
	fma.rn.f32 %f993, %f32762, %f32767, %f981;
	// end inline asm
	// begin inline asm
	fma.rn.f32 %f997, %f32758, %f32763, %f993;
	// end inline asm
	// begin inline asm
	fma.rn.f32 %f1001, %f32762, %f32763, %f989;
	// end inline asm
	// begin inline asm
	fma.rn.f32 %f1005, %f32766, %f32767, %f1001;
	// end inline asm
	// begin inline asm
	fma.rn.f32 %f1009, %f32762, %f32767, %f997;
	// end inline asm
	// begin inline asm
	fma.rn.f32 %f1013, %f32758, %f32763, %f1009;
	// end inline asm
	// begin inline asm
	fma.rn.f32 %f1017, %f32762, %f32763, %f1005;
	// end inline asm
	// begin inline asm
	fma.rn.f32 %f1021, %f32766, %f32767, %f1017;
	// end inline asm
	// begin inline asm
	fma.rn.f32 %f1025, %f32762, %f32767, %f1013;
	// end inline asm
	// begin inline asm
	fma.rn.f32 %f1029, %f32758, %f32763, %f1025;
	// end inline asm
	// begin inline asm
	fma.rn.f32 %f1033, %f32762, %f32763, %f1021;
	// end inline asm
	// begin inline asm
	fma.rn.f32 %f1037, %f32766, %f32767, %f1033;
	// end inline asm
	// begin inline asm
	fma.rn.f32 %f1041, %f32762, %f32767, %f1029;
	// end inline asm
	// begin inline asm
	fma.rn.f32 %f1045, %f32758, %f32763, %f1041;
	// end inline asm
	// begin inline asm
	fma.rn.f32 %f1049, %f32762, %f32763, %f1037;
	// end inline asm
	// begin inline asm
	fma.rn.f32 %f1053, %f32766, %f32767, %f1049;
	// end inline asm
	// begin inline asm
	fma.rn.f32 %f1057, %f32762, %f32767, %f1045;
	// end inline asm
	// begin inline asm
	fma.rn.f32 %f1061, %f32758, %f32763, %f1057;
	// end inline asm
	// begin inline asm
	fma.rn.f32 %f1065, %f32762, %f32763, %f1053;
	// end inline asm
	// begin inline asm
	fma.rn.f32 %f1069, %f32766, %f32767, %f1065;
	// end inline asm
	// begin inline asm
	fma.rn.f32 %f1073, %f32762, %f32767, %f1061;
	// end inline asm
	// begin inline asm
	fma.rn.f32 %f1077, %f32758, %f32763, %f1073;
	// end inline asm
	// begin inline asm
	fma.rn.f32 %f1081, %f32762, %f32763, %f1069;
	// end inline asm
	// begin inline asm
	fma.rn.f32 %f1085, %f32766, %f32767, %f1081;
	// end inline asm
	// begin inline asm
	fma.rn.f32 %f1089, %f32762, %f32767, %f1077;
	// end inline asm
	// begin inline asm
	fma.rn.f32 %f1093, %f32758, %f32763, %f1089;
	// end inline asm
	// begin inline asm
	fma.rn.f32 %f1097, %f32762, %f32763, %f1085;
	// end inline asm
	// begin inline asm
	fma.rn.f32 %f1101, %f32766, %f32767, %f1097;
	// end inline asm
	// begin inline asm
	fma.rn.f32 %f1105, %f32762, %f32767, %f1093;
	// end inline asm
	// begin inline asm
	fma.rn.f32 %f1109, %f32758, %f32763, %f1105;
	// end inline asm
	// begin inline asm
	fma.rn.f32 %f1113, %f32762, %f32763, %f1101;
	// end inline asm
	// begin inline asm
	fma.rn.f32 %f1117, %f32766, %f32767, %f1113;
	// end inline asm
	// begin inline asm
	fma.rn.f32 %f1121, %f32762, %f32767, %f1109;
	// end inline asm
	// begin inline asm
	fma.rn.f32 %f1125, %f32758, %f32763, %f1121;
	// end inline asm
	// begin inline asm
	fma.rn.f32 %f1129, %f32762, %f32763, %f1117;
	// end inline asm
	// begin inline asm
	fma.rn.f32 %f1133, %f32766, %f32767, %f1129;
	// end inline asm
	// begin inline asm
	fma.rn.f32 %f1137, %f32762, %f32767, %f1125;
	// end inline asm
	// begin inline asm
	fma.rn.f32 %f1141, %f32758, %f32763, %f1137;
	// end inline asm
	// begin inline asm
	fma.rn.f32 %f1145, %f32762, %f32763, %f1133;
	// end inline asm
	// begin inline asm
	fma.rn.f32 %f1149, %f32766, %f32767, %f1145;
	// end inline asm
	// begin inline asm
	fma.rn.f32 %f1153, %f32762, %f32767, %f1141;
	// end inline asm
	// begin inline asm
	fma.rn.f32 %f1157, %f32758, %f32763, %f1153;
	// end inline asm
	// begin inline asm
	fma.rn.f32 %f1161, %f32762, %f32763, %f1149;
	// end inline asm
	// begin inline asm
	fma.rn.f32 %f1165, %f32766, %f32767, %f1161;
	// end inline asm
	// begin inline asm
	fma.rn.f32 %f1169, %f32762, %f32767, %f1157;
	// end inline asm
	// begin inline asm
	fma.rn.f32 %f1173, %f32758, %f32763, %f1169;
	// end inline asm
	// begin inline asm
	fma.rn.f32 %f1177, %f32762, %f32763, %f1165;
	// end inline asm
	// begin inline asm
	fma.rn.f32 %f1181, %f32766, %f32767, %f1177;
	// end inline asm
	// begin inline asm
	fma.rn.f32 %f1185, %f32762, %f32767, %f1173;
	// end inline asm
	// begin inline asm
	fma.rn.f32 %f1189, %f32758, %f32763, %f1185;
	// end inline asm
	// begin inline asm
	fma.rn.f32 %f1193, %f32762, %f32763, %f1181;
	// end inline asm
	// begin inline asm
	fma.rn.f32 %f1197, %f32766, %f32767, %f1193;
	// end inline asm
	// begin inline asm
	fma.rn.f32 %f1201, %f32762, %f32767, %f1189;
	// end inline asm
	// begin inline asm
	fma.rn.f32 %f1205, %f32758, %f32763, %f1201;
	// end inline asm
	// begin inline asm
	fma.rn.f32 %f1209, %f32762, %f32763, %f1197;
	// end inline asm
	// begin inline asm
	fma.rn.f32 %f1213, %f32766, %f32767, %f1209;
	// end inline asm
	// begin inline asm
	fma.rn.f32 %f1217, %f32762, %f32767, %f1205;
	// end inline asm
	// begin inline asm
	fma.rn.f32 %f1221, %f32758, %f32763, %f1217;
	// end inline asm
	// begin inline asm
	fma.rn.f32 %f1225, %f32762, %f32763, %f1213;
	// end inline asm
	// begin inline asm
	fma.rn.f32 %f1229, %f32766, %f32767, %f1225;
	// end inline asm
	// begin inline asm
	fma.rn.f32 %f1233, %f32762, %f32767, %f1221;
	// end inline asm
	// begin inline asm
	fma.rn.f32 %f1237, %f32758, %f32763, %f1233;
	// end inline asm
	// begin inline asm
	fma.rn.f32 %f1241, %f32762, %f32763, %f1229;
	// end inline asm
	// begin inline asm
	fma.rn.f32 %f1245, %f32766, %f32767, %f1241;
	// end inline asm
	// begin inline asm
	fma.rn.f32 %f1249, %f32762, %f32767, %f1237;
	// end inline asm
	// begin inline asm
	fma.rn.f32 %f1253, %f32758, %f32763, %f1249;
	// end inline asm
	// begin inline asm
	fma.rn.f32 %f1257, %f32762, %f32763, %f1245;
	// end inline asm
	// begin inline asm
	fma.rn.f32 %f1261, %f32766, %f32767, %f1257;
	// end inline asm
	// begin inline asm
	fma.rn.f32 %f1265, %f32762, %f32767, %f1253;
	// end inline asm
	// begin inline asm
	fma.rn.f32 %f1269, %f32758, %f32763, %f1265;
	// end inline asm
	// begin inline asm
	fma.rn.f32 %f1273, %f32762, %f32763, %f1261;
	// end inline asm
	// begin inline asm
	fma.rn.f32 %f1277, %f32766, %f32767, %f1273;
	// end inline asm
	// begin inline asm
	fma.rn.f32 %f1281, %f32762, %f32767, %f1269;
	// end inline asm
	// begin inline asm
	fma.rn.f32 %f1285, %f32758, %f32763, %f1281;
	// end inline asm
	// begin inline asm
	fma.rn.f32 %f1289, %f32762, %f32763, %f1277;
	// end inline asm
	// begin inline asm
	fma.rn.f32 %f1293, %f32766, %f32767, %f1289;
	// end inline asm
	// begin inline asm
	fma.rn.f32 %f1297, %f32762, %f32767, %f1285;
	// end inline asm
	// begin inline asm
	fma.rn.f32 %f1301, %f32758, %f32763, %f1297;
	// end inline asm
	// begin inline asm
	fma.rn.f32 %f1305, %f32762, %f32763, %f1293;
	// end inline asm
	// begin inline asm
	fma.rn.f32 %f1309, %f32766, %f32767, %f1305;
	// end inline asm
	// begin inline asm
	fma.rn.f32 %f1313, %f32762, %f32767, %f1301;
	// end inline asm
	// begin inline asm
	fma.rn.f32 %f1317, %f32758, %f32763, %f1313;
	// end inline asm
	// begin inline asm
	fma.rn.f32 %f1321, %f32762, %f32763, %f1309;
	// end inline asm
	// begin inline asm
	fma.rn.f32 %f1325, %f32766, %f32767, %f1321;
	// end inline asm
	// begin inline asm
	fma.rn.f32 %f1329, %f32762, %f32767, %f1317;
	// end inline asm
	// begin inline asm
	fma.rn.f32 %f1333, %f32758, %f32763, %f1329;
	// end inline asm
	// begin inline asm
	fma.rn.f32 %f1337, %f32762, %f32763, %f1325;
	// end inline asm
	// begin inline asm
	fma.rn.f32 %f1341, %f32766, %f32767, %f1337;
	// end inline asm
	// begin inline asm
	fma.rn.f32 %f1345, %f32762, %f32767, %f1333;
	// end inline asm
	// begin inline asm
	fma.rn.f32 %f1349, %f32758, %f32763, %f1345;
	// end inline asm
	// begin inline asm
	fma.rn.f32 %f1353, %f32762, %f32763, %f1341;
	// end inline asm
	// begin inline asm
	fma.rn.f32 %f1357, %f32766, %f32767, %f1353;
	// end inline asm
	// begin inline asm
	fma.rn.f32 %f1361, %f32762, %f32767, %f1349;
	// end inline asm
	// begin inline asm
	fma.rn.f32 %f1365, %f32758, %f32763, %f1361;
	// end inline asm
	// begin inline asm
	fma.rn.f32 %f1369, %f32762, %f32763, %f1357;
	// end inline asm
	// begin inline asm
	fma.rn.f32 %f1373, %f32766, %f32767, %f1369;
	// end inline asm
	// begin inline asm
	fma.rn.f32 %f1377, %f32762, %f32767, %f1365;
	// end inline asm
	// begin inline asm
	fma.rn.f32 %f1381, %f32758, %f32763, %f1377;
	// end inline asm
	// begin inline asm
	fma.rn.f32 %f1385, %f32762, %f32763, %f1373;
	// end inline asm
	// begin inline asm
	fma.rn.f32 %f1389, %f32766, %f32767, %f1385;
	// end inline asm
	// begin inline asm
	fma.rn.f32 %f1393, %f32762, %f32767, %f1381;
	// end inline asm
	// begin inline asm
	fma.rn.f32 %f1397, %f32758, %f32763, %f1393;
	// end inline asm
	// begin inline asm
	fma.rn.f32 %f1401, %f32762, %f32763, %f1389;
	// end inline asm
	// begin inline asm
	fma.rn.f32 %f1405, %f32766, %f32767, %f1401;
	// end inline asm
	// begin inline asm
	fma.rn.f32 %f1409, %f32762, %f32767, %f1397;
	// end inline asm
	// begin inline asm
	fma.rn.f32 %f1413, %f32758, %f32763, %f1409;
	// end inline asm
	// begin inline asm
	fma.rn.f32 %f1417, %f32762, %f32763, %f1405;
	// end inline asm
	// begin inline asm
	fma.rn.f32 %f1421, %f32766, %f32767, %f1417;
	// end inline asm
	// begin inline asm
	fma.rn.f32 %f1425, %f32762, %f32767, %f1413;
	// end inline asm
	// begin inline asm
	fma.rn.f32 %f1429, %f32758, %f32763, %f1425;
	// end inline asm
	// begin inline asm
	fma.rn.f32 %f1433, %f32762, %f32763, %f1421;
	// end inline asm
	// begin inline asm
	fma.rn.f32 %f1437, %f32766, %f32767, %f1433;
	// end inline asm
	// begin inline asm
	fma.rn.f32 %f1441, %f32762, %f32767, %f1429;
	// end inline asm
	// begin inline asm
	fma.rn.f32 %f1445, %f32758, %f32763, %f1441;
	// end inline asm
	// begin inline asm
	fma.rn.f32 %f1449, %f32762, %f32763, %f1437;
	// end inline asm
	// begin inline asm
	fma.rn.f32 %f1453, %f32766, %f32767, %f1449;
	// end inline asm
	// begin inline asm
	fma.rn.f32 %f1457, %f32762, %f32767, %f1445;
	// end inline asm
	// begin inline asm
	fma.rn.f32 %f1461, %f32758, %f32763, %f1457;
	// end inline asm
	// begin inline asm
	fma.rn.f32 %f1465, %f32762, %f32763, %f1453;
	// end inline asm
	// begin inline asm
	fma.rn.f32 %f1469, %f32766, %f32767, %f1465;
	// end inline asm
	// begin inline asm
	fma.rn.f32 %f1473, %f32762, %f32767, %f1461;
	// end inline asm
	// begin inline asm
	fma.rn.f32 %f1477, %f32758, %f32763, %f1473;
	// end inline asm
	// begin inline asm
	fma.rn.f32 %f1481, %f32762, %f32763, %f1469;
	// end inline asm
	// begin inline asm
	fma.rn.f32 %f1485, %f32766, %f32767, %f1481;
	// end inline asm
	// begin inline asm
	fma.rn.f32 %f1489, %f32762, %f32767, %f1477;
	// end inline asm
	// begin inline asm
	fma.rn.f32 %f1493, %f32758, %f32763, %f1489;
	// end inline asm
	// begin inline asm
	fma.rn.f32 %f1497, %f32762, %f32763, %f1485;
	// end inline asm
	// begin inline asm
	fma.rn.f32 %f1501, %f32766, %f32767, %f1497;
	// end inline asm
	// begin inline asm
	fma.rn.f32 %f1505, %f32762, %f32767, %f1493;
	// end inline asm
	// begin inline asm
	fma.rn.f32 %f1509, %f32758, %f32763, %f1505;
	// end inline asm
	// begin inline asm
	fma.rn.f32 %f1513, %f32762, %f32763, %f1501;
	// end inline asm
	// begin inline asm
	fma.rn.f32 %f1517, %f32766, %f32767, %f1513;
	// end inline asm
	// begin inline asm
	fma.rn.f32 %f1521, %f32762, %f32767, %f1509;
	// end inline asm
	// begin inline asm
	fma.rn.f32 %f1525, %f32758, %f32763, %f1521;
	// end inline asm
	// begin inline asm
	fma.rn.f32 %f1529, %f32762, %f32763, %f1517;
	// end inline asm
	// begin inline asm
	fma.rn.f32 %f1533, %f32766, %f32767, %f1529;
	// end inline asm
	// begin inline asm
	fma.rn.f32 %f1537, %f32762, %f32767, %f1525;
	// end inline asm
	// begin inline asm
	fma.rn.f32 %f1541, %f32758, %f32763, %f1537;
	// end inline asm
	// begin inline asm
	fma.rn.f32 %f1545, %f32762, %f32763, %f1533;
	// end inline asm
	// begin inline asm
	fma.rn.f32 %f1549, %f32766, %f32767, %f1545;
	// end inline asm
	// begin inline asm
	fma.rn.f32 %f1553, %f32762, %f32767, %f1541;
	// end inline asm
	// begin inline asm
	fma.rn.f32 %f1557, %f32758, %f32763, %f1553;
	// end inline asm
	// begin inline asm
	fma.rn.f32 %f1561, %f32762, %f32763, %f1549;
	// end inline asm
	// begin inline asm
	fma.rn.f32 %f1565, %f32766, %f32767, %f1561;
	// end inline asm
	// begin inline asm
	fma.rn.f32 %f1569, %f32762, %f32767, %f1557;
	// end inline asm
	// begin inline asm
	fma.rn.f32 %f1573, %f32758, %f32763, %f1569;
	// end inline asm
	// begin inline asm
	fma.rn.f32 %f1577, %f32762, %f32763, %f1565;
	// end inline asm
	// begin inline asm
	fma.rn.f32 %f1581, %f32766, %f32767, %f1577;
	// end inline asm
	// begin inline asm
	fma.rn.f32 %f1585, %f32762, %f32767, %f1573;
	// end inline asm
	// begin inline asm
	fma.rn.f32 %f1589, %f32758, %f32763, %f1585;
	// end inline asm
	// begin inline asm
	fma.rn.f32 %f1593, %f32762, %f32763, %f1581;
	// end inline asm
	// begin inline asm
	fma.rn.f32 %f1597, %f32766, %f32767, %f1593;
	// end inline asm
	// begin inline asm
	fma.rn.f32 %f1601, %f32762, %f32767, %f1589;
	// end inline asm
	// begin inline asm
	fma.rn.f32 %f1605, %f32758, %f32763, %f1601;
	// end inline asm
	// begin inline asm
	fma.rn.f32 %f1609, %f32762, %f32763, %f1597;
	// end inline asm
	// begin inline asm
	fma.rn.f32 %f1613, %f32766, %f32767, %f1609;
	// end inline asm
	// begin inline asm
	fma.rn.f32 %f1617, %f32762, %f32767, %f1605;
	// end inline asm
	// begin inline asm
	fma.rn.f32 %f1621, %f32758, %f32763, %f1617;
	// end inline asm
	// begin inline asm
	fma.rn.f32 %f1625, %f32762, %f32763, %f1613;
	// end inline asm
	// begin inline asm
	fma.rn.f32 %f1629, %f32766, %f32767, %f1625;
	// end inline asm
	// begin inline asm
	fma.rn.f32 %f1633, %f32762, %f32767, %f1621;
	// end inline asm
	// begin inline asm
	fma.rn.f32 %f1637, %f32758, %f32763, %f1633;
	// end inline asm
	// begin inline asm
	fma.rn.f32 %f1641, %f32762, %f32763, %f1629;
	// end inline asm
	// begin inline asm
	fma.rn.f32 %f1645, %f32766, %f32767, %f1641;
	// end inline asm
	// begin inline asm
	fma.rn.f32 %f1649, %f32762, %f32767, %f1637;
	// end inline asm
	// begin inline asm
	fma.rn.f32 %f1653, %f32758, %f32763, %f1649;
	// end inline asm
	// begin inline asm
	fma.rn.f32 %f1657, %f32762, %f32763, %f1645;
	// end inline asm
	// begin inline asm
	fma.rn.f32 %f1661, %f32766, %f32767, %f1657;
	// end inline asm
	// begin inline asm
	fma.rn.f32 %f1665, %f32762, %f32767, %f1653;
	// end inline asm
	// begin inline asm
	fma.rn.f32 %f1669, %f32758, %f32763, %f1665;
	// end inline asm
	// begin inline asm
	fma.rn.f32 %f1673, %f32762, %f32763, %f1661;
	// end inline asm
	// begin inline asm
	fma.rn.f32 %f1677, %f32766, %f32767, %f1673;
	// end inline asm
	// begin inline asm
	fma.rn.f32 %f1681, %f32762, %f32767, %f1669;
	// end inline asm
	// begin inline asm
	fma.rn.f32 %f1685, %f32758, %f32763, %f1681;
	// end inline asm
	// begin inline asm
	fma.rn.f32 %f1689, %f32762, %f32763, %f1677;
	// end inline asm
	// begin inline asm
	fma.rn.f32 %f1693, %f32766, %f32767, %f1689;
	// end inline asm
	// begin inline asm
	fma.rn.f32 %f1697, %f32762, %f32767, %f1685;
	// end inline asm
	// begin inline asm
	fma.rn.f32 %f1701, %f32758, %f32763, %f1697;
	// end inline asm
	// begin inline asm
	fma.rn.f32 %f1705, %f32762, %f32763, %f1693;
	// end inline asm
	// begin inline asm
	fma.rn.f32 %f1709, %f32766, %f32767, %f1705;
	// end inline asm
	// begin inline asm
	fma.rn.f32 %f1713, %f32762, %f32767, %f1701;
	// end inline asm
	// begin inline asm
	fma.rn.f32 %f1717, %f32758, %f32763, %f1713;
	// end inline asm
	// begin inline asm
	fma.rn.f32 %f1721, %f32762, %f32763, %f1709;
	// end inline asm
	// begin inline asm
	fma.rn.f32 %f1725, %f32766, %f32767, %f1721;
	// end inline asm
	// begin inline asm
	fma.rn.f32 %f1729, %f32762, %f32767, %f1717;
	// end inline asm
	// begin inline asm
	fma.rn.f32 %f1733, %f32758, %f32763, %f1729;
	// end inline asm
	// begin inline asm
	fma.rn.f32 %f1737, %f32762, %f32763, %f1725;
	// end inline asm
	// begin inline asm
	fma.rn.f32 %f1741, %f32766, %f32767, %f1737;
	// end inline asm
	// begin inline asm
	fma.rn.f32 %f1745, %f32762, %f32767, %f1733;
	// end inline asm
	// begin inline asm
	fma.rn.f32 %f1749, %f32758, %f32763, %f1745;
	// end inline asm
	// begin inline asm
	fma.rn.f32 %f1753, %f32762, %f32763, %f1741;
	// end inline asm
	// begin inline asm
	fma.rn.f32 %f1757, %f32766, %f32767, %f1753;
	// end inline asm
	// begin inline asm
	fma.rn.f32 %f1761, %f32762, %f32767, %f1749;
	// end inline asm
	// begin inline asm
	fma.rn.f32 %f1765, %f32758, %f32763, %f1761;
	// end inline asm
	// begin inline asm
	fma.rn.f32 %f1769, %f32762, %f32763, %f1757;
	// end inline asm
	// begin inline asm
	fma.rn.f32 %f1773, %f32766, %f32767, %f1769;
	// end inline asm
	// begin inline asm
	fma.rn.f32 %f1777, %f32762, %f32767, %f1765;
	// end inline asm
	// begin inline asm
	fma.rn.f32 %f1781, %f32758, %f32763, %f1777;
	// end inline asm
	// begin inline asm
	fma.rn.f32 %f1785, %f32762, %f32763, %f1773;
	// end inline asm
	// begin inline asm
	fma.rn.f32 %f1789, %f32766, %f32767, %f1785;
	// end inline asm
	// begin inline asm
	fma.rn.f32 %f1793, %f32762, %f32767, %f1781;
	// end inline asm
	// begin inline asm
	fma.rn.f32 %f1797, %f32758, %f32763, %f1793;
	// end inline asm
	// begin inline asm
	fma.rn.f32 %f1801, %f32762, %f32763, %f1789;
	// end inline asm
	// begin inline asm
	fma.rn.f32 %f1805, %f32766, %f32767, %f1801;
	// end inline asm
	// begin inline asm
	fma.rn.f32 %f1809, %f32762, %f32767, %f1797;
	// end inline asm
	// begin inline asm
	fma.rn.f32 %f1813, %f32758, %f32763, %f1809;
	// end inline asm
	// begin inline asm
	fma.rn.f32 %f1817, %f32762, %f32763, %f1805;
	// end inline asm
	// begin inline asm
	fma.rn.f32 %f1821, %f32766, %f32767, %f1817;
	// end inline asm
	// begin inline asm
	fma.rn.f32 %f1825, %f32762, %f32767, %f1813;
	// end inline asm
	// begin inline asm
	fma.rn.f32 %f1829, %f32758, %f32763, %f1825;
	// end inline asm
	// begin inline asm
	fma.rn.f32 %f1833, %f32762, %f32763, %f1821;
	// end inline asm
	// begin inline asm
	fma.rn.f32 %f1837, %f32766, %f32767, %f1833;
	// end inline asm
	// begin inline asm
	fma.rn.f32 %f1841, %f32762, %f32767, %f1829;
	// end inline asm
	// begin inline asm
	fma.rn.f32 %f1845, %f32758, %f32763, %f1841;
	// end inline asm
	// begin inline asm
	fma.rn.f32 %f1849, %f32762, %f32763, %f1837;
	// end inline asm
	// begin inline asm
	fma.rn.f32 %f1853, %f32766, %f32767, %f1849;
	// end inline asm
	// begin inline asm
	fma.rn.f32 %f1857, %f32762, %f32767, %f1845;
	// end inline asm
	// begin inline asm
	fma.rn.f32 %f1861, %f32758, %f32763, %f1857;
	// end inline asm
	// begin inline asm
	fma.rn.f32 %f1865, %f32762, %f32763, %f1853;
	// end inline asm
	// begin inline asm
	fma.rn.f32 %f1869, %f32766, %f32767, %f1865;
	// end inline asm
	// begin inline asm
	fma.rn.f32 %f1873, %f32762, %f32767, %f1861;
	// end inline asm
	// begin inline asm
	fma.rn.f32 %f1877, %f32758, %f32763, %f1873;
	// end inline asm
	// begin inline asm
	fma.rn.f32 %f1881, %f32762, %f32763, %f1869;
	// end inline asm
	// begin inline asm
	fma.rn.f32 %f1885, %f32766, %f32767, %f1881;
	// end inline asm
	// begin inline asm
	fma.rn.f32 %f1889, %f32762, %f32767, %f1877;
	// end inline asm
	// begin inline asm
	fma.rn.f32 %f1893, %f32758, %f32763, %f1889;
	// end inline asm
	// begin inline asm
	fma.rn.f32 %f1897, %f32762, %f32763, %f1885;
	// end inline asm
	// begin inline asm
	fma.rn.f32 %f1901, %f32766, %f32767, %f1897;
	// end inline asm
	// begin inline asm
	fma.rn.f32 %f1905, %f32762, %f32767, %f1893;
	// end inline asm
	// begin inline asm
	fma.rn.f32 %f1909, %f32758, %f32763, %f1905;
	// end inline asm
	// begin inline asm
	fma.rn.f32 %f1913, %f32762, %f32763, %f1901;
	// end inline asm
	// begin inline asm
	fma.rn.f32 %f1917, %f32766, %f32767, %f1913;
	// end inline asm
	// begin inline asm
	fma.rn.f32 %f1921, %f32762, %f32767, %f1909;
	// end inline asm
	// begin inline asm
	fma.rn.f32 %f1925, %f32758, %f32763, %f1921;
	// end inline asm
	// begin inline asm
	fma.rn.f32 %f1929, %f32762, %f32763, %f1917;
	// end inline asm
	// begin inline asm
	fma.rn.f32 %f1933, %f32766, %f32767, %f1929;
	// end inline asm
	// begin inline asm
	fma.rn.f32 %f1937, %f32762, %f32767, %f1925;
	// end inline asm
	// begin inline asm
	fma.rn.f32 %f1941, %f32758, %f32763, %f1937;
	// end inline asm
	// begin inline asm
	fma.rn.f32 %f1945, %f32762, %f32763, %f1933;
	// end inline asm
	// begin inline asm
	fma.rn.f32 %f1949, %f32766, %f32767, %f1945;
	// end inline asm
	// begin inline asm
	fma.rn.f32 %f1953, %f32762, %f32767, %f1941;
	// end inline asm
	// begin inline asm
	fma.rn.f32 %f1957, %f32758, %f32763, %f1953;
	// end inline asm
	// begin inline asm
	fma.rn.f32 %f1961, %f32762, %f32763, %f1949;
	// end inline asm
	// begin inline asm
	fma.rn.f32 %f1965, %f32766, %f32767, %f1961;
	// end inline asm
	// begin inline asm
	fma.rn.f32 %f1969, %f32762, %f32767, %f1957;
	// end inline asm
	// begin inline asm
	fma.rn.f32 %f1973, %f32758, %f32763, %f1969;
	// end inline asm
	// begin inline asm
	fma.rn.f32 %f1977, %f32762, %f32763, %f1965;
	// end inline asm
	// begin inline asm
	fma.rn.f32 %f1981, %f32766, %f32767, %f1977;
	// end inline asm
	// begin inline asm
	fma.rn.f32 %f1985, %f32762, %f32767, %f1973;
	// end inline asm
	// begin inline asm
	fma.rn.f32 %f1989, %f32758, %f32763, %f1985;
	// end inline asm
	// begin inline asm
	fma.rn.f32 %f1993, %f32762, %f32763, %f1981;
	// end inline asm
	// begin inline asm
	fma.rn.f32 %f1997, %f32766, %f32767, %f1993;
	// end inline asm
	// begin inline asm
	fma.rn.f32 %f2001, %f32762, %f32767, %f1989;
	// end inline asm
	// begin inline asm
	fma.rn.f32 %f2005, %f32758, %f32763, %f2001;
	// end inline asm
	// begin inline asm
	fma.rn.f32 %f2009, %f32762, %f32763, %f1997;
	// end inline asm
	// begin inline asm
	fma.rn.f32 %f2013, %f32766, %f32767, %f2009;
	// end inline asm
	// begin inline asm
	fma.rn.f32 %f2017, %f32762, %f32767, %f2005;
	// end inline asm
	// begin inline asm
	fma.rn.f32 %f2021, %f32758, %f32763, %f2017;
	// end inline asm
	// begin inline asm
	fma.rn.f32 %f2025, %f32762, %f32763, %f2013;
	// end inline asm
	// begin inline asm
	fma.rn.f32 %f2029, %f32766, %f32767, %f2025;
	// end inline asm
	// begin inline asm
	fma.rn.f32 %f2033, %f32762, %f32767, %f2021;
	// end inline asm
	// begin inline asm
	fma.rn.f32 %f2037, %f32758, %f32763, %f2033;
	// end inline asm
	// begin inline asm
	fma.rn.f32 %f2041, %f32762, %f32763, %f2029;
	// end inline asm
	// begin inline asm
	fma.rn.f32 %f2045, %f32766, %f32767, %f2041;
	// end inline asm
	// begin inline asm
	fma.rn.f32 %f2049, %f32762, %f32767, %f2037;
	// end inline asm
	// begin inline asm
	fma.rn.f32 %f2053, %f32758, %f32763, %f2049;
	// end inline asm
	// begin inline asm
	fma.rn.f32 %f2057, %f32762, %f32763, %f2045;
	// end inline asm
	// begin inline asm
	fma.rn.f32 %f2061, %f32766, %f32767, %f2057;
	// end inline asm
	// begin inline asm
	fma.rn.f32 %f2065, %f32762, %f32767, %f2053;
	// end inline asm
	// begin inline asm
	fma.rn.f32 %f2069, %f32758, %f32763, %f2065;
	// end inline asm
	// begin inline asm
	fma.rn.f32 %f2073, %f32762, %f32763, %f2061;
	// end inline asm
	// begin inline asm
	fma.rn.f32 %f2077, %f32766, %f32767, %f2073;
	// end inline asm
	// begin inline asm
	fma.rn.f32 %f2081, %f32762, %f32767, %f2069;
	// end inline asm
	// begin inline asm
	fma.rn.f32 %f2085, %f32758, %f32763, %f2081;
	// end inline asm
	// begin inline asm
	fma.rn.f32 %f2089, %f32762, %f32763, %f2077;
	// end inline asm
	// begin inline asm
	fma.rn.f32 %f2093, %f32766, %f32767, %f2089;
	// end inline asm
	// begin inline asm
	fma.rn.f32 %f2097, %f32762, %f32767, %f2085;
	// end inline asm
	// begin inline asm
	fma.rn.f32 %f2101, %f32758, %f32763, %f2097;
	// end inline asm
	// begin inline asm
	fma.rn.f32 %f2105, %f32762, %f32763, %f2093;
	// end inline asm
	// begin inline asm
	fma.rn.f32 %f2109, %f32766, %f32767, %f2105;
	// end inline asm
	// begin inline asm
	fma.rn.f32 %f2113, %f32762, %f32767, %f2101;
	// end inline asm
	// begin inline asm
	fma.rn.f32 %f2117, %f32758, %f32763, %f2113;
	// end inline asm
	// begin inline asm
	fma.rn.f32 %f2121, %f32762, %f32763, %f2109;
	// end inline asm
	// begin inline asm
	fma.rn.f32 %f2125, %f32766, %f32767, %f2121;
	// end inline asm
	// begin inline asm
	fma.rn.f32 %f2129, %f32762, %f32767, %f2117;
	// end inline asm
	// begin inline asm
	fma.rn.f32 %f2133, %f32758, %f32763, %f2129;
	// end inline asm
	// begin inline asm
	fma.rn.f32 %f2137, %f32762, %f32763, %f2125;
	// end inline asm
	// begin inline asm
	fma.rn.f32 %f2141, %f32766, %f32767, %f2137;
	// end inline asm
	// begin inline asm
	fma.rn.f32 %f2145, %f32762, %f32767, %f2133;
	// end inline asm
	// begin inline asm
	fma.rn.f32 %f2149, %f32758, %f32763, %f2145;
	// end inline asm
	// begin inline asm
	fma.rn.f32 %f2153, %f32762, %f32763, %f2141;
	// end inline asm
	// begin inline asm
	fma.rn.f32 %f2157, %f32766, %f32767, %f2153;
	// end inline asm
	// begin inline asm
	fma.rn.f32 %f2161, %f32762, %f32767, %f2149;
	// end inline asm
	// begin inline asm
	fma.rn.f32 %f2165, %f32758, %f32763, %f2161;
	// end inline asm
	// begin inline asm
	fma.rn.f32 %f2169, %f32762, %f32763, %f2157;
	// end inline asm
	// begin inline asm
	fma.rn.f32 %f2173, %f32766, %f32767, %f2169;
	// end inline asm
	// begin inline asm
	fma.rn.f32 %f2177, %f32762, %f32767, %f2165;
	// end inline asm
	// begin inline asm
	fma.rn.f32 %f2181, %f32758, %f32763, %f2177;
	// end inline asm
	// begin inline asm
	fma.rn.f32 %f2185, %f32762, %f32763, %f2173;
	// end inline asm
	// begin inline asm
	fma.rn.f32 %f2189, %f32766, %f32767, %f2185;
	// end inline asm
	// begin inline asm
	fma.rn.f32 %f2193, %f32762, %f32767, %f2181;
	// end inline asm
	// begin inline asm
	fma.rn.f32 %f2197, %f32758, %f32763, %f2193;
	// end inline asm
	// begin inline asm
	fma.rn.f32 %f2201, %f32762, %f32763, %f2189;
	// end inline asm
	// begin inline asm
	fma.rn.f32 %f2205, %f32766, %f32767, %f2201;
	// end inline asm
	// begin inline asm
	fma.rn.f32 %f2209, %f32762, %f32767, %f2197;
	// end inline asm
	// begin inline asm
	fma.rn.f32 %f2213, %f32758, %f32763, %f2209;
	// end inline asm
	// begin inline asm
	fma.rn.f32 %f2217, %f32762, %f32763, %f2205;
	// end inline asm
	// begin inline asm
	fma.rn.f32 %f2221, %f32766, %f32767, %f2217;
	// end inline asm
	// begin inline asm
	fma.rn.f32 %f2225, %f32762, %f32767, %f2213;
	// end inline asm
	// begin inline asm
	fma.rn.f32 %f2229, %f32758, %f32763, %f2225;
	// end inline asm
	// begin inline asm
	fma.rn.f32 %f2233, %f32762, %f32763, %f2221;
	// end inline asm
	// begin inline asm
	fma.rn.f32 %f2237, %f32766, %f32767, %f2233;
	// end inline asm
	// begin inline asm
	fma.rn.f32 %f2241, %f32762, %f32767, %f2229;
	// end inline asm
	// begin inline asm
	fma.rn.f32 %f2245, %f32758, %f32763, %f2241;
	// end inline asm
	// begin inline asm
	fma.rn.f32 %f2249, %f32762, %f32763, %f2237;
	// end inline asm
	// begin inline asm
	fma.rn.f32 %f2253, %f32766, %f32767, %f2249;
	// end inline asm
	// begin inline asm
	fma.rn.f32 %f2257, %f32762, %f32767, %f2245;
	// end inline asm
	// begin inline asm
	fma.rn.f32 %f2261, %f32758, %f32763, %f2257;
	// end inline asm
	// begin inline asm
	fma.rn.f32 %f2265, %f32762, %f32763, %f2253;
	// end inline asm
	// begin inline asm
	fma.rn.f32 %f2269, %f32766, %f32767, %f2265;
	// end inline asm
	// begin inline asm
	fma.rn.f32 %f2273, %f32762, %f32767, %f2261;
	// end inline asm
	// begin inline asm
	fma.rn.f32 %f2277, %f32758, %f32763, %f2273;
	// end inline asm
	// begin inline asm
	fma.rn.f32 %f2281, %f32762, %f32763, %f2269;
	// end inline asm
	// begin inline asm
	fma.rn.f32 %f2285, %f32766, %f32767, %f2281;
	// end inline asm
	// begin inline asm
	fma.rn.f32 %f2289, %f32762, %f32767, %f2277;
	// end inline asm
	// begin inline asm
	fma.rn.f32 %f2293, %f32758, %f32763, %f2289;
	// end inline asm
	// begin inline asm
	fma.rn.f32 %f2297, %f32762, %f32763, %f2285;
	// end inline asm
	// begin inline asm
	fma.rn.f32 %f2301, %f32766, %f32767, %f2297;
	// end inline asm
	// begin inline asm
	fma.rn.f32 %f2305, %f32762, %f32767, %f2293;
	// end inline asm
	// begin inline asm
	fma.rn.f32 %f2309, %f32758, %f32763, %f2305;
	// end inline asm
	// begin inline asm
	fma.rn.f32 %f2313, %f32762, %f32763, %f2301;
	// end inline asm
	// begin inline asm
	fma.rn.f32 %f2317, %f32766, %f32767, %f2313;
	// end inline asm
	// begin inline asm
	fma.rn.f32 %f2321, %f32762, %f32767, %f2309;
	// end inline asm
	// begin inline asm
	fma.rn.f32 %f2325, %f32758, %f32763, %f2321;
	// end inline asm
	// begin inline asm
	fma.rn.f32 %f2329, %f32762, %f32763, %f2317;
	// end inline asm
	// begin inline asm
	fma.rn.f32 %f2333, %f32766, %f32767, %f2329;
	// end inline asm
	// begin inline asm
	fma.rn.f32 %f2337, %f32762, %f32767, %f2325;
	// end inline asm
	// begin inline asm
	fma.rn.f32 %f2341, %f32758, %f32763, %f2337;
	// end inline asm
	// begin inline asm
	fma.rn.f32 %f2345, %f32762, %f32763, %f2333;
	// end inline asm
	// begin inline asm
	fma.rn.f32 %f2349, %f32766, %f32767, %f2345;
	// end inline asm
	// begin inline asm
	fma.rn.f32 %f2353, %f32762, %f32767, %f2341;
	// end inline asm
	// begin inline asm
	fma.rn.f32 %f2357, %f32758, %f32763, %f2353;
	// end inline asm
	// begin inline asm
	fma.rn.f32 %f2361, %f32762, %f32763, %f2349;
	// end inline asm
	// begin inline asm
	fma.rn.f32 %f2365, %f32766, %f32767, %f2361;
	// end inline asm
	// begin inline asm
	fma.rn.f32 %f2369, %f32762, %f32767, %f2357;
	// end inline asm
	// begin inline asm
	fma.rn.f32 %f2373, %f32758, %f32763, %f2369;
	// end inline asm
	// begin inline asm
	fma.rn.f32 %f2377, %f32762, %f32763, %f2365;
	// end inline asm
	// begin inline asm
	fma.rn.f32 %f2381, %f32766, %f32767, %f2377;
	// end inline asm
	// begin inline asm
	fma.rn.f32 %f2385, %f32762, %f32767, %f2373;
	// end inline asm
	// begin inline asm
	fma.rn.f32 %f2389, %f32758, %f32763, %f2385;
	// end inline asm
	// begin inline asm
	fma.rn.f32 %f2393, %f32762, %f32763, %f2381;
	// end inline asm
	// begin inline asm
	fma.rn.f32 %f2397, %f32766, %f32767, %f2393;
	// end inline asm
	// begin inline asm
	fma.rn.f32 %f2401, %f32762, %f32767, %f2389;
	// end inline asm
	// begin inline asm
	fma.rn.f32 %f2405, %f32758, %f32763, %f2401;
	// end inline asm
	// begin inline asm
	fma.rn.f32 %f2409, %f32762, %f32763, %f2397;
	// end inline asm
	// begin inline asm
	fma.rn.f32 %f2413, %f32766, %f32767, %f2409;
	// end inline asm
	// begin inline asm
	fma.rn.f32 %f2417, %f32762, %f32767, %f2405;
	// end inline asm
	// begin inline asm
	fma.rn.f32 %f2421, %f32758, %f32763, %f2417;
	// end inline asm
	// begin inline asm
	fma.rn.f32 %f2425, %f32762, %f32763, %f2413;
	// end inline asm
	// begin inline asm
	fma.rn.f32 %f2429, %f32766, %f32767, %f2425;
	// end inline asm
	// begin inline asm
	fma.rn.f32 %f2433, %f32762, %f32767, %f2421;
	// end inline asm
	// begin inline asm
	fma.rn.f32 %f2437, %f32758, %f32763, %f2433;
	// end inline asm
	// begin inline asm
	fma.rn.f32 %f2441, %f32762, %f32763, %f2429;
	// end inline asm
	// begin inline asm
	fma.rn.f32 %f2445, %f32766, %f32767, %f2441;
	// end inline asm
	// begin inline asm
	fma.rn.f32 %f2449, %f32762, %f32767, %f2437;
	// end inline asm
	// begin inline asm
	fma.rn.f32 %f2453, %f32758, %f32763, %f2449;
	// end inline asm
	// begin inline asm
	fma.rn.f32 %f2457, %f32762, %f32763, %f2445;
	// end inline asm
	// begin inline asm
	fma.rn.f32 %f2461, %f32766, %f32767, %f2457;
	// end inline asm
	// begin inline asm
	fma.rn.f32 %f2465, %f32762, %f32767, %f2453;
	// end inline asm
	// begin inline asm
	fma.rn.f32 %f2469, %f32758, %f32763, %f2465;
	// end inline asm
	// begin inline asm
	fma.rn.f32 %f2473, %f32762, %f32763, %f2461;
	// end inline asm
	// begin inline asm
	fma.rn.f32 %f2477, %f32766, %f32767, %f2473;
	// end inline asm
	// begin inline asm
	fma.rn.f32 %f2481, %f32762, %f32767, %f2469;
	// end inline asm
	// begin inline asm
	fma.rn.f32 %f2485, %f32758, %f32763, %f2481;
	// end inline asm
	// begin inline asm
	fma.rn.f32 %f2489, %f32762, %f32763, %f2477;
	// end inline asm
	// begin inline asm
	fma.rn.f32 %f2493, %f32766, %f32767, %f2489;
	// end inline asm
	// begin inline asm
	fma.rn.f32 %f2497, %f32762, %f32767, %f2485;
	// end inline asm
	// begin inline asm
	fma.rn.f32 %f2501, %f32758, %f32763, %f2497;
	// end inline asm
	// begin inline asm
	fma.rn.f32 %f2505, %f32762, %f32763, %f2493;
	// end inline asm
	// begin inline asm
	fma.rn.f32 %f2509, %f32766, %f32767, %f2505;
	// end inline asm
	// begin inline asm
	fma.rn.f32 %f2513, %f32762, %f32767, %f2501;
	// end inline asm
	// begin inline asm
	fma.rn.f32 %f2517, %f32758, %f32763, %f2513;
	// end inline asm
	// begin inline asm
	fma.rn.f32 %f2521, %f32762, %f32763, %f2509;
	// end inline asm
	// begin inline asm
	fma.rn.f32 %f2525, %f32766, %f32767, %f2521;
	// end inline asm
	// begin inline asm
	fma.rn.f32 %f2529, %f32762, %f32767, %f2517;
	// end inline asm
	// begin inline asm
	fma.rn.f32 %f2533, %f32758, %f32763, %f2529;
	// end inline asm
	// begin inline asm
	fma.rn.f32 %f2537, %f32762, %f32763, %f2525;
	// end inline asm
	// begin inline asm
	fma.rn.f32 %f2541, %f32766, %f32767, %f2537;
	// end inline asm
	// begin inline asm
	fma.rn.f32 %f2545, %f32762, %f32767, %f2533;
	// end inline asm
	// begin inline asm
	fma.rn.f32 %f2549, %f32758, %f32763, %f2545;
	// end inline asm
	// begin inline asm
	fma.rn.f32 %f2553, %f32762, %f32763, %f2541;
	// end inline asm
	// begin inline asm
	fma.rn.f32 %f2557, %f32766, %f32767, %f2553;
	// end inline asm
	// begin inline asm
	fma.rn.f32 %f2561, %f32762, %f32767, %f2549;
	// end inline asm
	// begin inline asm
	fma.rn.f32 %f2565, %f32758, %f32763, %f2561;
	// end inline asm
	// begin inline asm
	fma.rn.f32 %f2569, %f32762, %f32763, %f2557;
	// end inline asm
	// begin inline asm
	fma.rn.f32 %f2573, %f32766, %f32767, %f2569;
	// end inline asm
	// begin inline asm
	fma.rn.f32 %f2577, %f32762, %f32767, %f2565;
	// end inline asm
	// begin inline asm
	fma.rn.f32 %f2581, %f32758, %f32763, %f2577;
	// end inline asm
	// begin inline asm
	fma.rn.f32 %f2585, %f32762, %f32763, %f2573;
	// end inline asm
	// begin inline asm
	fma.rn.f32 %f2589, %f32766, %f32767, %f2585;
	// end inline asm
	// begin inline asm
	fma.rn.f32 %f2593, %f32762, %f32767, %f2581;
	// end inline asm
	// begin inline asm
	fma.rn.f32 %f2597, %f32758, %f32763, %f2593;
	// end inline asm
	// begin inline asm
	fma.rn.f32 %f2601, %f32762, %f32763, %f2589;
	// end inline asm
	// begin inline asm
	fma.rn.f32 %f2605, %f32766, %f32767, %f2601;
	// end inline asm
	// begin inline asm
	fma.rn.f32 %f2609, %f32762, %f32767, %f2597;
	// end inline asm
	// begin inline asm
	fma.rn.f32 %f2613, %f32758, %f32763, %f2609;
	// end inline asm
	// begin inline asm
	fma.rn.f32 %f2617, %f32762, %f32763, %f2605;
	// end inline asm
	// begin inline asm
	fma.rn.f32 %f2621, %f32766, %f32767, %f2617;
	// end inline asm
	// begin inline asm
	fma.rn.f32 %f2625, %f32762, %f32767, %f2613;
	// end inline asm
	// begin inline asm
	fma.rn.f32 %f2629, %f32758, %f32763, %f2625;
	// end inline asm
	// begin inline asm
	fma.rn.f32 %f2633, %f32762, %f32763, %f2621;
	// end inline asm
	// begin inline asm
	fma.rn.f32 %f2637, %f32766, %f32767, %f2633;
	// end inline asm
	// begin inline asm
	fma.rn.f32 %f2641, %f32762, %f32767, %f2629;
	// end inline asm
	// begin inline asm
	fma.rn.f32 %f2645, %f32758, %f32763, %f2641;
	// end inline asm
	// begin inline asm
	fma.rn.f32 %f2649, %f32762, %f32763, %f2637;
	// end inline asm
	// begin inline asm
	fma.rn.f32 %f2653, %f32766, %f32767, %f2649;
	// end inline asm
	// begin inline asm
	fma.rn.f32 %f2657, %f32762, %f32767, %f2645;
	// end inline asm
	// begin inline asm
	fma.rn.f32 %f2661, %f32758, %f32763, %f2657;
	// end inline asm
	// begin inline asm
	fma.rn.f32 %f2665, %f32762, %f32763, %f2653;
	// end inline asm
	// begin inline asm
	fma.rn.f32 %f2669, %f32766, %f32767, %f2665;
	// end inline asm
	// begin inline asm
	fma.rn.f32 %f2673, %f32762, %f32767, %f2661;
	// end inline asm
	// begin inline asm
	fma.rn.f32 %f2677, %f32758, %f32763, %f2673;
	// end inline asm
	// begin inline asm
	fma.rn.f32 %f2681, %f32762, %f32763, %f2669;
	// end inline asm
	// begin inline asm
	fma.rn.f32 %f2685, %f32766, %f32767, %f2681;
	// end inline asm
	// begin inline asm
	fma.rn.f32 %f2689, %f32762, %f32767, %f2677;
	// end inline asm
	// begin inline asm
	fma.rn.f32 %f2693, %f32758, %f32763, %f2689;
	// end inline asm
	// begin inline asm
	fma.rn.f32 %f2697, %f32762, %f32763, %f2685;
	// end inline asm
	// begin inline asm
	fma.rn.f32 %f2701, %f32766, %f32767, %f2697;
	// end inline asm
	// begin inline asm
	fma.rn.f32 %f2705, %f32762, %f32767, %f2693;
	// end inline asm
	// begin inline asm
	fma.rn.f32 %f2709, %f32758, %f32763, %f2705;
	// end inline asm
	// begin inline asm
	fma.rn.f32 %f2713, %f32762, %f32763, %f2701;
	// end inline asm
	// begin inline asm
	fma.rn.f32 %f2717, %f32766, %f32767, %f2713;
	// end inline asm
	// begin inline asm
	fma.rn.f32 %f2721, %f32762, %f32767, %f2709;
	// end inline asm
	// begin inline asm
	fma.rn.f32 %f2725, %f32758, %f32763, %f2721;
	// end inline asm
	// begin inline asm
	fma.rn.f32 %f2729, %f32762, %f32763, %f2717;
	// end inline asm
	// begin inline asm
	fma.rn.f32 %f2733, %f32766, %f32767, %f2729;
	// end inline asm
	// begin inline asm
	fma.rn.f32 %f2737, %f32762, %f32767, %f2725;
	// end inline asm
	// begin inline asm
	fma.rn.f32 %f2741, %f32758, %f32763, %f2737;
	// end inline asm
	// begin inline asm
	fma.rn.f32 %f2745, %f32762, %f32763, %f2733;
	// end inline asm
	// begin inline asm
	fma.rn.f32 %f2749, %f32766, %f32767, %f2745;
	// end inline asm
	// begin inline asm
	fma.rn.f32 %f2753, %f32762, %f32767, %f2741;
	// end inline asm
	// begin inline asm
	fma.rn.f32 %f2757, %f32758, %f32763, %f2753;
	// end inline asm
	// begin inline asm
	fma.rn.f32 %f2761, %f32762, %f32763, %f2749;
	// end inline asm
	// begin inline asm
	fma.rn.f32 %f2765, %f32766, %f32767, %f2761;
	// end inline asm
	// begin inline asm
	fma.rn.f32 %f2769, %f32762, %f32767, %f2757;
	// end inline asm
	// begin inline asm
	fma.rn.f32 %f2773, %f32758, %f32763, %f2769;
	// end inline asm
	// begin inline asm
	fma.rn.f32 %f2777, %f32762, %f32763, %f2765;
	// end inline asm
	// begin inline asm
	fma.rn.f32 %f2781, %f32766, %f32767, %f2777;
	// end inline asm
	// begin inline asm
	fma.rn.f32 %f2785, %f32762, %f32767, %f2773;
	// end inline asm
	// begin inline asm
	fma.rn.f32 %f2789, %f32758, %f32763, %f2785;
	// end inline asm
	// begin inline asm
	fma.rn.f32 %f2793, %f32762, %f32763, %f2781;
	// end inline asm
	// begin inline asm
	fma.rn.f32 %f2797, %f32766, %f32767, %f2793;
	// end inline asm
	// begin inline asm
	fma.rn.f32 %f2801, %f32762, %f32767, %f2789;
	// end inline asm
	// begin inline asm
	fma.rn.f32 %f2805, %f32758, %f32763, %f2801;
	// end inline asm
	// begin inline asm
	fma.rn.f32 %f2809, %f32762, %f32763, %f2797;
	// end inline asm
	// begin inline asm
	fma.rn.f32 %f2813, %f32766, %f32767, %f2809;
	// end inline asm
	// begin inline asm
	fma.rn.f32 %f2817, %f32762, %f32767, %f2805;
	// end inline asm
	// begin inline asm
	fma.rn.f32 %f2821, %f32758, %f32763, %f2817;
	// end inline asm
	// begin inline asm
	fma.rn.f32 %f2825, %f32762, %f32763, %f2813;
	// end inline asm
	// begin inline asm
	fma.rn.f32 %f2829, %f32766, %f32767, %f2825;
	// end inline asm
	// begin inline asm
	fma.rn.f32 %f2833, %f32762, %f32767, %f2821;
	// end inline asm
	// begin inline asm
	fma.rn.f32 %f2837, %f32758, %f32763, %f2833;
	// end inline asm
	// begin inline asm
	fma.rn.f32 %f2841, %f32762, %f32763, %f2829;
	// end inline asm
	// begin inline asm
	fma.rn.f32 %f2845, %f32766, %f32767, %f2841;
	// end inline asm
	// begin inline asm
	fma.rn.f32 %f2849, %f32762, %f32767, %f2837;
	// end inline asm
	// begin inline asm
	fma.rn.f32 %f2853, %f32758, %f32763, %f2849;
	// end inline asm
	// begin inline asm
	fma.rn.f32 %f2857, %f32762, %f32763, %f2845;
	// end inline asm
	// begin inline asm
	fma.rn.f32 %f2861, %f32766, %f32767, %f2857;
	// end inline asm
	// begin inline asm
	fma.rn.f32 %f2865, %f32762, %f32767, %f2853;
	// end inline asm
	// begin inline asm
	fma.rn.f32 %f2869, %f32758, %f32763, %f2865;
	// end inline asm
	// begin inline asm
	fma.rn.f32 %f2873, %f32762, %f32763, %f2861;
	// end inline asm
	// begin inline asm
	fma.rn.f32 %f2877, %f32766, %f32767, %f2873;
	// end inline asm
	// begin inline asm
	fma.rn.f32 %f2881, %f32762, %f32767, %f2869;
	// end inline asm
	// begin inline asm
	fma.rn.f32 %f2885, %f32758, %f32763, %f2881;
	// end inline asm
	// begin inline asm
	fma.rn.f32 %f2889, %f32762, %f32763, %f2877;
	// end inline asm
	// begin inline asm
	fma.rn.f32 %f2893, %f32766, %f32767, %f2889;
	// end inline asm
	// begin inline asm
	fma.rn.f32 %f2897, %f32762, %f32767, %f2885;
	// end inline asm
	// begin inline asm
	fma.rn.f32 %f2901, %f32758, %f32763, %f2897;
	// end inline asm
	// begin inline asm
	fma.rn.f32 %f2905, %f32762, %f32763, %f2893;
	// end inline asm
	// begin inline asm
	fma.rn.f32 %f2909, %f32766, %f32767, %f2905;
	// end inline asm
	// begin inline asm
	fma.rn.f32 %f2913, %f32762, %f32767, %f2901;
	// end inline asm
	// begin inline asm
	fma.rn.f32 %f2917, %f32758, %f32763, %f2913;
	// end inline asm
	// begin inline asm
	fma.rn.f32 %f2921, %f32762, %f32763, %f2909;
	// end inline asm
	// begin inline asm
	fma.rn.f32 %f2925, %f32766, %f32767, %f2921;
	// end inline asm
	// begin inline asm
	fma.rn.f32 %f2929, %f32762, %f32767, %f2917;
	// end inline asm
	// begin inline asm
	fma.rn.f32 %f2933, %f32758, %f32763, %f2929;
	// end inline asm
	// begin inline asm
	fma.rn.f32 %f2937, %f32762, %f32763, %f2925;
	// end inline asm
	// begin inline asm
	fma.rn.f32 %f2941, %f32766, %f32767, %f2937;
	// end inline asm
	// begin inline asm
	fma.rn.f32 %f2945, %f32762, %f32767, %f2933;
	// end inline asm
	// begin inline asm
	fma.rn.f32 %f2949, %f32758, %f32763, %f2945;
	// end inline asm
	// begin inline asm
	fma.rn.f32 %f2953, %f32762, %f32763, %f2941;
	// end inline asm
	// begin inline asm
	fma.rn.f32 %f2957, %f32766, %f32767, %f2953;
	// end inline asm
	// begin inline asm
	fma.rn.f32 %f2961, %f32762, %f32767, %f2949;
	// end inline asm
	// begin inline asm
	fma.rn.f32 %f2965, %f32758, %f32763, %f2961;
	// end inline asm
	// begin inline asm
	fma.rn.f32 %f2969, %f32762, %f32763, %f2957;
	// end inline asm
	// begin inline asm
	fma.rn.f32 %f2973, %f32766, %f32767, %f2969;
	// end inline asm
	// begin inline asm
	fma.rn.f32 %f2977, %f32762, %f32767, %f2965;
	// end inline asm
	// begin inline asm
	fma.rn.f32 %f2981, %f32758, %f32763, %f2977;
	// end inline asm
	// begin inline asm
	fma.rn.f32 %f2985, %f32762, %f32763, %f2973;
	// end inline asm
	// begin inline asm
	fma.rn.f32 %f2989, %f32766, %f32767, %f2985;
	// end inline asm
	// begin inline asm
	fma.rn.f32 %f2993, %f32762, %f32767, %f2981;
	// end inline asm
	// begin inline asm
	fma.rn.f32 %f2997, %f32758, %f32763, %f2993;
	// end inline asm
	// begin inline asm
	fma.rn.f32 %f3001, %f32762, %f32763, %f2989;
	// end inline asm
	// begin inline asm
	fma.rn.f32 %f3005, %f32766, %f32767, %f3001;
	// end inline asm
	// begin inline asm
	fma.rn.f32 %f3009, %f32762, %f32767, %f2997;
	// end inline asm
	// begin inline asm
	fma.rn.f32 %f3013, %f32758, %f32763, %f3009;
	// end inline asm
	// begin inline asm
	fma.rn.f32 %f3017, %f32762, %f32763, %f3005;
	// end inline asm
	// begin inline asm
	fma.rn.f32 %f3021, %f32766, %f32767, %f3017;
	// end inline asm
	// begin inline asm
	fma.rn.f32 %f3025, %f32762, %f32767, %f3013;
	// end inline asm
	// begin inline asm
	fma.rn.f32 %f3029, %f32758, %f32763, %f3025;
	// end inline asm
	// begin inline asm
	fma.rn.f32 %f3033, %f32762, %f32763, %f3021;
	// end inline asm
	// begin inline asm
	fma.rn.f32 %f3037, %f32766, %f32767, %f3033;
	// end inline asm
	// begin inline asm
	fma.rn.f32 %f3041, %f32762, %f32767, %f3029;
	// end inline asm
	// begin inline asm
	fma.rn.f32 %f3045, %f32758, %f32763, %f3041;
	// end inline asm
	// begin inline asm
	fma.rn.f32 %f3049, %f32762, %f32763, %f3037;
	// end inline asm
	// begin inline asm
	fma.rn.f32 %f3053, %f32766, %f32767, %f3049;
	// end inline asm
	// begin inline asm
	fma.rn.f32 %f3057, %f32762, %f32767, %f3045;
	// end inline asm
	// begin inline asm
	fma.rn.f32 %f3061, %f32758, %f32763, %f3057;
	// end inline asm
	// begin inline asm
	fma.rn.f32 %f3065, %f32762, %f32763, %f3053;
	// end inline asm
	// begin inline asm
	fma.rn.f32 %f3069, %f32766, %f32767, %f3065;
	// end inline asm
	// begin inline asm
	fma.rn.f32 %f3073, %f32762, %f32767, %f3061;
	// end inline asm
	// begin inline asm
	fma.rn.f32 %f3077, %f32758, %f32763, %f3073;
	// end inline asm
	// begin inline asm
	fma.rn.f32 %f3081, %f32762, %f32763, %f3069;
	// end inline asm
	// begin inline asm
	fma.rn.f32 %f3085, %f32766, %f32767, %f3081;
	// end inline asm
	// begin inline asm
	fma.rn.f32 %f3089, %f32762, %f32767, %f3077;
	// end inline asm
	// begin inline asm
	fma.rn.f32 %f3093, %f32758, %f32763, %f3089;
	// end inline asm
	// begin inline asm
	fma.rn.f32 %f3097, %f32762, %f32763, %f3085;
	// end inline asm
	// begin inline asm
	fma.rn.f32 %f3101, %f32766, %f32767, %f3097;
	// end inline asm
	// begin inline asm
	fma.rn.f32 %f3105, %f32762, %f32767, %f3093;
	// end inline asm
	// begin inline asm
	fma.rn.f32 %f3109, %f32758, %f32763, %f3105;
	// end inline asm
	// begin inline asm
	fma.rn.f32 %f3113, %f32762, %f32763, %f3101;
	// end inline asm
	// begin inline asm
	fma.rn.f32 %f3117, %f32766, %f32767, %f3113;
	// end inline asm
	// begin inline asm
	fma.rn.f32 %f3121, %f32762, %f32767, %f3109;
	// end inline asm
	// begin inline asm
	fma.rn.f32 %f3125, %f32758, %f32763, %f3121;
	// end inline asm
	// begin inline asm
	fma.rn.f32 %f3129, %f32762, %f32763, %f3117;
	// end inline asm
	// begin inline asm
	fma.rn.f32 %f3133, %f32766, %f32767, %f3129;
	// end inline asm
	// begin inline asm
	fma.rn.f32 %f3137, %f32762, %f32767, %f3125;
	// end inline asm
	// begin inline asm
	fma.rn.f32 %f3141, %f32758, %f32763, %f3137;
	// end inline asm
	// begin inline asm
	fma.rn.f32 %f3145, %f32762, %f32763, %f3133;
	// end inline asm
	// begin inline asm
	fma.rn.f32 %f3149, %f32766, %f32767, %f3145;
	// end inline asm
	// begin inline asm
	fma.rn.f32 %f3153, %f32762, %f32767, %f3141;
	// end inline asm
	// begin inline asm
	fma.rn.f32 %f3157, %f32758, %f32763, %f3153;
	// end inline asm
	// begin inline asm
	fma.rn.f32 %f3161, %f32762, %f32763, %f3149;
	// end inline asm
	// begin inline asm
	fma.rn.f32 %f3165, %f32766, %f32767, %f3161;
	// end inline asm
	// begin inline asm
	fma.rn.f32 %f3169, %f32762, %f32767, %f3157;
	// end inline asm
	// begin inline asm
	fma.rn.f32 %f3173, %f32758, %f32763, %f3169;
	// end inline asm
	// begin inline asm
	fma.rn.f32 %f3177, %f32762, %f32763, %f3165;
	// end inline asm
	// begin inline asm
	fma.rn.f32 %f3181, %f32766, %f32767, %f3177;
	// end inline asm
	// begin inline asm
	fma.rn.f32 %f3185, %f32762, %f32767, %f3173;
	// end inline asm
	// begin inline asm
	fma.rn.f32 %f3189, %f32758, %f32763, %f3185;
	// end inline asm
	// begin inline asm
	fma.rn.f32 %f3193, %f32762, %f32763, %f3181;
	// end inline asm
	// begin inline asm
	fma.rn.f32 %f3197, %f32766, %f32767, %f3193;
	// end inline asm
	// begin inline asm
	fma.rn.f32 %f3201, %f32762, %f32767, %f3189;
	// end inline asm
	// begin inline asm
	fma.rn.f32 %f3205, %f32758, %f32763, %f3201;
	// end inline asm
	// begin inline asm
	fma.rn.f32 %f3209, %f32762, %f32763, %f3197;
	// end inline asm
	// begin inline asm
	fma.rn.f32 %f3213, %f32766, %f32767, %f3209;
	// end inline asm
	// begin inline asm
	fma.rn.f32 %f3217, %f32762, %f32767, %f3205;
	// end inline asm
	// begin inline asm
	fma.rn.f32 %f3221, %f32758, %f32763, %f3217;
	// end inline asm
	// begin inline asm
	fma.rn.f32 %f3225, %f32762, %f32763, %f3213;
	// end inline asm
	// begin inline asm
	fma.rn.f32 %f3229, %f32766, %f32767, %f3225;
	// end inline asm
	// begin inline asm
	fma.rn.f32 %f3233, %f32762, %f32767, %f3221;
	// end inline asm
	// begin inline asm
	fma.rn.f32 %f3237, %f32758, %f32763, %f3233;
	// end inline asm
	// begin inline asm
	fma.rn.f32 %f3241, %f32762, %f32763, %f3229;
	// end inline asm
	// begin inline asm
	fma.rn.f32 %f3245, %f32766, %f32767, %f3241;
	// end inline asm
	// begin inline asm
	fma.rn.f32 %f3249, %f32762, %f32767, %f3237;
	// end inline asm
	// begin inline asm
	fma.rn.f32 %f3253, %f32758, %f32763, %f3249;
	// end inline asm
	// begin inline asm
	fma.rn.f32 %f3257, %f32762, %f32763, %f3245;
	// end inline asm
	// begin inline asm
	fma.rn.f32 %f3261, %f32766, %f32767, %f3257;
	// end inline asm
	// begin inline asm
	fma.rn.f32 %f3265, %f32762, %f32767, %f3253;
	// end inline asm
	// begin inline asm
	fma.rn.f32 %f3269, %f32758, %f32763, %f3265;
	// end inline asm
	// begin inline asm
	fma.rn.f32 %f3273, %f32762, %f32763, %f3261;
	// end inline asm
	// begin inline asm
	fma.rn.f32 %f3277, %f32766, %f32767, %f3273;
	// end inline asm
	// begin inline asm
	fma.rn.f32 %f3281, %f32762, %f32767, %f3269;
	// end inline asm
	// begin inline asm
	fma.rn.f32 %f3285, %f32758, %f32763, %f3281;
	// end inline asm
	// begin inline asm
	fma.rn.f32 %f3289, %f32762, %f32763, %f3277;
	// end inline asm
	// begin inline asm
	fma.rn.f32 %f3293, %f32766, %f32767, %f3289;
	// end inline asm
	// begin inline asm
	fma.rn.f32 %f3297, %f32762, %f32767, %f3285;
	// end inline asm
	// begin inline asm
	fma.rn.f32 %f3301, %f32758, %f32763, %f3297;
	// end inline asm
	// begin inline asm
	fma.rn.f32 %f3305, %f32762, %f32763, %f3293;
	// end inline asm
	// begin inline asm
	fma.rn.f32 %f3309, %f32766, %f32767, %f3305;
	// end inline asm
	// begin inline asm
	fma.rn.f32 %f3313, %f32762, %f32767, %f3301;
	// end inline asm
	// begin inline asm
	fma.rn.f32 %f3317, %f32758, %f32763, %f3313;
	// end inline asm
	// begin inline asm
	fma.rn.f32 %f3321, %f32762, %f32763, %f3309;
	// end inline asm
	// begin inline asm
	fma.rn.f32 %f3325, %f32766, %f32767, %f3321;
	// end inline asm
	// begin inline asm
	fma.rn.f32 %f3329, %f32762, %f32767, %f3317;
	// end inline asm
	// begin inline asm
	fma.rn.f32 %f3333, %f32758, %f32763, %f3329;
	// end inline asm
	// begin inline asm
	fma.rn.f32 %f3337, %f32762, %f32763, %f3325;
	// end inline asm
	// begin inline asm
	fma.rn.f32 %f3341, %f32766, %f32767, %f3337;
	// end inline asm
	// begin inline asm
	fma.rn.f32 %f3345, %f32762, %f32767, %f3333;
	// end inline asm
	// begin inline asm
	fma.rn.f32 %f3349, %f32758, %f32763, %f3345;
	// end inline asm
	// begin inline asm
	fma.rn.f32 %f3353, %f32762, %f32763, %f3341;
	// end inline asm
	// begin inline asm
	fma.rn.f32 %f3357, %f32766, %f32767, %f3353;
	// end inline asm
	// begin inline asm
	fma.rn.f32 %f3361, %f32762, %f32767, %f3349;
	// end inline asm
	// begin inline asm
	fma.rn.f32 %f3365, %f32758, %f32763, %f3361;
	// end inline asm
	// begin inline asm
	fma.rn.f32 %f3369, %f32762, %f32763, %f3357;
	// end inline asm
	// begin inline asm
	fma.rn.f32 %f3373, %f32766, %f32767, %f3369;
	// end inline asm
	// begin inline asm
	fma.rn.f32 %f3377, %f32762, %f32767, %f3365;
	// end inline asm
	// begin inline asm
	fma.rn.f32 %f3381, %f32758, %f32763, %f3377;
	// end inline asm
	// begin inline asm
	fma.rn.f32 %f3385, %f32762, %f32763, %f3373;
	// end inline asm
	// begin inline asm
	fma.rn.f32 %f3389, %f32766, %f32767, %f3385;
	// end inline asm
	// begin inline asm
	fma.rn.f32 %f3393, %f32762, %f32767, %f3381;
	// end inline asm
	// begin inline asm
	fma.rn.f32 %f3397, %f32758, %f32763, %f3393;
	// end inline asm
	// begin inline asm
	fma.rn.f32 %f3401, %f32762, %f32763, %f3389;
	// end inline asm
	// begin inline asm
	fma.rn.f32 %f3405, %f32766, %f32767, %f3401;
	// end inline asm
	// begin inline asm
	fma.rn.f32 %f3409, %f32762, %f32767, %f3397;
	// end inline asm
	// begin inline asm
	fma.rn.f32 %f3413, %f32758, %f32763, %f3409;
	// end inline asm
	// begin inline asm
	fma.rn.f32 %f3417, %f32762, %f32763, %f3405;
	// end inline asm
	// begin inline asm
	fma.rn.f32 %f3421, %f32766, %f32767, %f3417;
	// end inline asm
	// begin inline asm
	fma.rn.f32 %f3425, %f32762, %f32767, %f3413;
	// end inline asm
	// begin inline asm
	fma.rn.f32 %f3429, %f32758, %f32763, %f3425;
	// end inline asm
	// begin inline asm
	fma.rn.f32 %f3433, %f32762, %f32763, %f3421;
	// end inline asm
	// begin inline asm
	fma.rn.f32 %f3437, %f32766, %f32767, %f3433;
	// end inline asm
	// begin inline asm
	fma.rn.f32 %f3441, %f32762, %f32767, %f3429;
	// end inline asm
	// begin inline asm
	fma.rn.f32 %f3445, %f32758, %f32763, %f3441;
	// end inline asm
	// begin inline asm
	fma.rn.f32 %f3449, %f32762, %f32763, %f3437;
	// end inline asm
	// begin inline asm
	fma.rn.f32 %f3453, %f32766, %f32767, %f3449;
	// end inline asm
	// begin inline asm
	fma.rn.f32 %f3457, %f32762, %f32767, %f3445;
	// end inline asm
	// begin inline asm
	fma.rn.f32 %f3461, %f32758, %f32763, %f3457;
	// end inline asm
	// begin inline asm
	fma.rn.f32 %f3465, %f32762, %f32763, %f3453;
	// end inline asm
	// begin inline asm
	fma.rn.f32 %f3469, %f32766, %f32767, %f3465;
	// end inline asm
	// begin inline asm
	fma.rn.f32 %f3473, %f32762, %f32767, %f3461;
	// end inline asm
	// begin inline asm
	fma.rn.f32 %f3477, %f32758, %f32763, %f3473;
	// end inline asm
	// begin inline asm
	fma.rn.f32 %f3481, %f32762, %f32763, %f3469;
	// end inline asm
	// begin inline asm
	fma.rn.f32 %f3485, %f32766, %f32767, %f3481;
	// end inline asm
	// begin inline asm
	fma.rn.f32 %f3489, %f32762, %f32767, %f3477;
	// end inline asm
	// begin inline asm
	fma.rn.f32 %f3493, %f32758, %f32763, %f3489;
	// end inline asm
	// begin inline asm
	fma.rn.f32 %f3497, %f32762, %f32763, %f3485;
	// end inline asm
	// begin inline asm
	fma.rn.f32 %f3501, %f32766, %f32767, %f3497;
	// end inline asm
	// begin inline asm
	fma.rn.f32 %f3505, %f32762, %f32767, %f3493;
	// end inline asm
	// begin inline asm
	fma.rn.f32 %f3509, %f32758, %f32763, %f3505;
	// end inline asm
	// begin inline asm
	fma.rn.f32 %f3513, %f32762, %f32763, %f3501;
	// end inline asm
	// begin inline asm
	fma.rn.f32 %f3517, %f32766, %f32767, %f3513;
	// end inline asm
	// begin inline asm
	fma.rn.f32 %f3521, %f32762, %f32767, %f3509;
	// end inline asm
	// begin inline asm
	fma.rn.f32 %f3525, %f32758, %f32763, %f3521;
	// end inline asm
	// begin inline asm
	fma.rn.f32 %f3529, %f32762, %f32763, %f3517;
	// end inline asm
	// begin inline asm
	fma.rn.f32 %f3533, %f32766, %f32767, %f3529;
	// end inline asm
	// begin inline asm
	fma.rn.f32 %f3537, %f32762, %f32767, %f3525;
	// end inline asm
	// begin inline asm
	fma.rn.f32 %f3541, %f32758, %f32763, %f3537;
	// end inline asm
	// begin inline asm
	fma.rn.f32 %f3545, %f32762, %f32763, %f3533;
	// end inline asm
	// begin inline asm
	fma.rn.f32 %f3549, %f32766, %f32767, %f3545;
	// end inline asm
	// begin inline asm
	fma.rn.f32 %f3553, %f32762, %f32767, %f3541;
	// end inline asm
	// begin inline asm
	fma.rn.f32 %f3557, %f32758, %f32763, %f3553;
	// end inline asm
	// begin inline asm
	fma.rn.f32 %f3561, %f32762, %f32763, %f3549;
	// end inline asm
	// begin inline asm
	fma.rn.f32 %f3565, %f32766, %f32767, %f3561;
	// end inline asm
	// begin inline asm
	fma.rn.f32 %f3569, %f32762, %f32767, %f3557;
	// end inline asm
	// begin inline asm
	fma.rn.f32 %f3573, %f32758, %f32763, %f3569;
	// end inline asm
	// begin inline asm
	fma.rn.f32 %f3577, %f32762, %f32763, %f3565;
	// end inline asm
	// begin inline asm
	fma.rn.f32 %f3581, %f32766, %f32767, %f3577;
	// end inline asm
	// begin inline asm
	fma.rn.f32 %f3585, %f32762, %f32767, %f3573;
	// end inline asm
	// begin inline asm
	fma.rn.f32 %f3589, %f32758, %f32763, %f3585;
	// end inline asm
	// begin inline asm
	fma.rn.f32 %f3593, %f32762, %f32763, %f3581;
	// end inline asm
	// begin inline asm
	fma.rn.f32 %f3597, %f32766, %f32767, %f3593;
	// end inline asm
	// begin inline asm
	fma.rn.f32 %f3601, %f32762, %f32767, %f3589;
	// end inline asm
	// begin inline asm
	fma.rn.f32 %f3605, %f32758, %f32763, %f3601;
	// end inline asm
	// begin inline asm
	fma.rn.f32 %f3609, %f32762, %f32763, %f3597;
	// end inline asm
	// begin inline asm
	fma.rn.f32 %f3613, %f32766, %f32767, %f3609;
	// end inline asm
	// begin inline asm
	fma.rn.f32 %f3617, %f32762, %f32767, %f3605;
	// end inline asm
	// begin inline asm
	fma.rn.f32 %f3621, %f32758, %f32763, %f3617;
	// end inline asm
	// begin inline asm
	fma.rn.f32 %f3625, %f32762, %f32763, %f3613;
	// end inline asm
	// begin inline asm
	fma.rn.f32 %f3629, %f32766, %f32767, %f3625;
	// end inline asm
	// begin inline asm
	fma.rn.f32 %f3633, %f32762, %f32767, %f3621;
	// end inline asm
	// begin inline asm
	fma.rn.f32 %f3637, %f32758, %f32763, %f3633;
	// end inline asm
	// begin inline asm
	fma.rn.f32 %f3641, %f32762, %f32763, %f3629;
	// end inline asm
	// begin inline asm
	fma.rn.f32 %f3645, %f32766, %f32767, %f3641;
	// end inline asm
	// begin inline asm
	fma.rn.f32 %f3649, %f32762, %f32767, %f3637;
	// end inline asm
	// begin inline asm
	fma.rn.f32 %f3653, %f32758, %f32763, %f3649;
	// end inline asm
	// begin inline asm
	fma.rn.f32 %f3657, %f32762, %f32763, %f3645;
	// end inline asm
	// begin inline asm
	fma.rn.f32 %f3661, %f32766, %f32767, %f3657;
	// end inline asm
	// begin inline asm
	fma.rn.f32 %f3665, %f32762, %f32767, %f3653;
	// end inline asm
	// begin inline asm
	fma.rn.f32 %f3669, %f32758, %f32763, %f3665;
	// end inline asm
	// begin inline asm
	fma.rn.f32 %f3673, %f32762, %f32763, %f3661;
	// end inline asm
	// begin inline asm
	fma.rn.f32 %f3677, %f32766, %f32767, %f3673;
	// end inline asm
	// begin inline asm
	fma.rn.f32 %f3681, %f32762, %f32767, %f3669;
	// end inline asm
	// begin inline asm
	fma.rn.f32 %f3685, %f32758, %f32763, %f3681;
	// end inline asm
	// begin inline asm
	fma.rn.f32 %f3689, %f32762, %f32763, %f3677;
	// end inline asm
	// begin inline asm
	fma.rn.f32 %f3693, %f32766, %f32767, %f3689;
	// end inline asm
	// begin inline asm
	fma.rn.f32 %f3697, %f32762, %f32767, %f3685;
	// end inline asm
	// begin inline asm
	fma.rn.f32 %f3701, %f32758, %f32763, %f3697;
	// end inline asm
	// begin inline asm
	fma.rn.f32 %f3705, %f32762, %f32763, %f3693;
	// end inline asm
	// begin inline asm
	fma.rn.f32 %f3709, %f32766, %f32767, %f3705;
	// end inline asm
	// begin inline asm
	fma.rn.f32 %f3713, %f32762, %f32767, %f3701;
	// end inline asm
	// begin inline asm
	fma.rn.f32 %f3717, %f32758, %f32763, %f3713;
	// end inline asm
	// begin inline asm
	fma.rn.f32 %f3721, %f32762, %f32763, %f3709;
	// end inline asm
	// begin inline asm
	fma.rn.f32 %f3725, %f32766, %f32767, %f3721;
	// end inline asm
	// begin inline asm
	fma.rn.f32 %f3729, %f32762, %f32767, %f3717;
	// end inline asm
	// begin inline asm
	fma.rn.f32 %f3733, %f32758, %f32763, %f3729;
	// end inline asm
	// begin inline asm
	fma.rn.f32 %f3737, %f32762, %f32763, %f3725;
	// end inline asm
	// begin inline asm
	fma.rn.f32 %f3741, %f32766, %f32767, %f3737;
	// end inline asm
	// begin inline asm
	fma.rn.f32 %f3745, %f32762, %f32767, %f3733;
	// end inline asm
	// begin inline asm
	fma.rn.f32 %f3749, %f32758, %f32763, %f3745;
	// end inline asm
	// begin inline asm
	fma.rn.f32 %f3753, %f32762, %f32763, %f3741;
	// end inline asm
	// begin inline asm
	fma.rn.f32 %f3757, %f32766, %f32767, %f3753;
	// end inline asm
	// begin inline asm
	fma.rn.f32 %f3761, %f32762, %f32767, %f3749;
	// end inline asm
	// begin inline asm
	fma.rn.f32 %f3765, %f32758, %f32763, %f3761;
	// end inline asm
	// begin inline asm
	fma.rn.f32 %f3769, %f32762, %f32763, %f3757;
	// end inline asm
	// begin inline asm
	fma.rn.f32 %f3773, %f32766, %f32767, %f3769;
	// end inline asm
	// begin inline asm
	fma.rn.f32 %f3777, %f32762, %f32767, %f3765;
	// end inline asm
	// begin inline asm
	fma.rn.f32 %f3781, %f32758, %f32763, %f3777;
	// end inline asm
	// begin inline asm
	fma.rn.f32 %f3785, %f32762, %f32763, %f3773;
	// end inline asm
	// begin inline asm
	fma.rn.f32 %f3789, %f32766, %f32767, %f3785;
	// end inline asm
	// begin inline asm
	fma.rn.f32 %f3793, %f32762, %f32767, %f3781;
	// end inline asm
	// begin inline asm
	fma.rn.f32 %f3797, %f32758, %f32763, %f3793;
	// end inline asm
	// begin inline asm
	fma.rn.f32 %f3801, %f32762, %f32763, %f3789;
	// end inline asm
	// begin inline asm
	fma.rn.f32 %f3805, %f32766, %f32767, %f3801;
	// end inline asm
	// begin inline asm
	fma.rn.f32 %f3809, %f32762, %f32767, %f3797;
	// end inline asm
	// begin inline asm
	fma.rn.f32 %f3813, %f32758, %f32763, %f3809;
	// end inline asm
	// begin inline asm
	fma.rn.f32 %f3817, %f32762, %f32763, %f3805;
	// end inline asm
	// begin inline asm
	fma.rn.f32 %f3821, %f32766, %f32767, %f3817;
	// end inline asm
	// begin inline asm
	fma.rn.f32 %f3825, %f32762, %f32767, %f3813;
	// end inline asm
	// begin inline asm
	fma.rn.f32 %f3829, %f32758, %f32763, %f3825;
	// end inline asm
	// begin inline asm
	fma.rn.f32 %f3833, %f32762, %f32763, %f3821;
	// end inline asm
	// begin inline asm
	fma.rn.f32 %f3837, %f32766, %f32767, %f3833;
	// end inline asm
	// begin inline asm
	fma.rn.f32 %f3841, %f32762, %f32767, %f3829;
	// end inline asm
	// begin inline asm
	fma.rn.f32 %f3845, %f32758, %f32763, %f3841;
	// end inline asm
	// begin inline asm
	fma.rn.f32 %f3849, %f32762, %f32763, %f3837;
	// end inline asm
	// begin inline asm
	fma.rn.f32 %f3853, %f32766, %f32767, %f3849;
	// end inline asm
	// begin inline asm
	fma.rn.f32 %f3857, %f32762, %f32767, %f3845;
	// end inline asm
	// begin inline asm
	fma.rn.f32 %f3861, %f32758, %f32763, %f3857;
	// end inline asm
	// begin inline asm
	fma.rn.f32 %f3865, %f32762, %f32763, %f3853;
	// end inline asm
	// begin inline asm
	fma.rn.f32 %f3869, %f32766, %f32767, %f3865;
	// end inline asm
	// begin inline asm
	fma.rn.f32 %f3873, %f32762, %f32767, %f3861;
	// end inline asm
	// begin inline asm
	fma.rn.f32 %f3877, %f32758, %f32763, %f3873;
	// end inline asm
	// begin inline asm
	fma.rn.f32 %f3881, %f32762, %f32763, %f3869;
	// end inline asm
	// begin inline asm
	fma.rn.f32 %f3885, %f32766, %f32767, %f3881;
	// end inline asm
	// begin inline asm
	fma.rn.f32 %f3889, %f32762, %f32767, %f3877;
	// end inline asm
	// begin inline asm
	fma.rn.f32 %f3893, %f32758, %f32763, %f3889;
	// end inline asm
	// begin inline asm
	fma.rn.f32 %f3897, %f32762, %f32763, %f3885;
	// end inline asm
	// begin inline asm
	fma.rn.f32 %f3901, %f32766, %f32767, %f3897;
	// end inline asm
	// begin inline asm
	fma.rn.f32 %f3905, %f32762, %f32767, %f3893;
	// end inline asm
	// begin inline asm
	fma.rn.f32 %f3909, %f32758, %f32763, %f3905;
	// end inline asm
	// begin inline asm
	fma.rn.f32 %f3913, %f32762, %f32763, %f3901;
	// end inline asm
	// begin inline asm
	fma.rn.f32 %f3917, %f32766, %f32767, %f3913;
	// end inline asm
	// begin inline asm
	fma.rn.f32 %f3921, %f32762, %f32767, %f3909;
	// end inline asm
	// begin inline asm
	fma.rn.f32 %f3925, %f32758, %f32763, %f3921;
	// end inline asm
	// begin inline asm
	fma.rn.f32 %f3929, %f32762, %f32763, %f3917;
	// end inline asm
	// begin inline asm
	fma.rn.f32 %f3933, %f32766, %f32767, %f3929;
	// end inline asm
	// begin inline asm
	fma.rn.f32 %f3937, %f32762, %f32767, %f3925;
	// end inline asm
	// begin inline asm
	fma.rn.f32 %f3941, %f32758, %f32763, %f3937;
	// end inline asm
	// begin inline asm
	fma.rn.f32 %f3945, %f32762, %f32763, %f3933;
	// end inline asm
	// begin inline asm
	fma.rn.f32 %f3949, %f32766, %f32767, %f3945;
	// end inline asm
	// begin inline asm
	fma.rn.f32 %f3953, %f32762, %f32767, %f3941;
	// end inline asm
	// begin inline asm
	fma.rn.f32 %f3957, %f32758, %f32763, %f3953;
	// end inline asm
	// begin inline asm
	fma.rn.f32 %f3961, %f32762, %f32763, %f3949;
	// end inline asm
	// begin inline asm
	fma.rn.f32 %f3965, %f32766, %f32767, %f3961;
	// end inline asm
	// begin inline asm
	fma.rn.f32 %f3969, %f32762, %f32767, %f3957;
	// end inline asm
	// begin inline asm
	fma.rn.f32 %f3973, %f32758, %f32763, %f3969;
	// end inline asm
	// begin inline asm
	fma.rn.f32 %f3977, %f32762, %f32763, %f3965;
	// end inline asm
	// begin inline asm
	fma.rn.f32 %f3981, %f32766, %f32767, %f3977;
	// end inline asm
	// begin inline asm
	fma.rn.f32 %f3985, %f32762, %f32767, %f3973;
	// end inline asm
	// begin inline asm
	fma.rn.f32 %f3989, %f32758, %f32763, %f3985;
	// end inline asm
	// begin inline asm
	fma.rn.f32 %f3993, %f32762, %f32763, %f3981;
	// end inline asm
	// begin inline asm
	fma.rn.f32 %f3997, %f32766, %f32767, %f3993;
	// end inline asm
	// begin inline asm
	fma.rn.f32 %f4001, %f32762, %f32767, %f3989;
	// end inline asm
	// begin inline asm
	fma.rn.f32 %f4005, %f32758, %f32763, %f4001;
	// end inline asm
	// begin inline asm
	fma.rn.f32 %f4009, %f32762, %f32763, %f3997;
	// end inline asm
	// begin inline asm
	fma.rn.f32 %f4013, %f32766, %f32767, %f4009;
	// end inline asm
	// begin inline asm
	fma.rn.f32 %f4017, %f32762, %f32767, %f4005;
	// end inline asm
	// begin inline asm
	fma.rn.f32 %f4021, %f32758, %f32763, %f4017;
	// end inline asm
	// begin inline asm
	fma.rn.f32 %f4025, %f32762, %f32763, %f4013;
	// end inline asm
	// begin inline asm
	fma.rn.f32 %f4029, %f32766, %f32767, %f4025;
	// end inline asm
	// begin inline asm
	fma.rn.f32 %f4033, %f32762, %f32767, %f4021;
	// end inline asm
	// begin inline asm
	fma.rn.f32 %f4037, %f32758, %f32763, %f4033;
	// end inline asm
	// begin inline asm
	fma.rn.f32 %f4041, %f32762, %f32763, %f4029;
	// end inline asm
	// begin inline asm
	fma.rn.f32 %f4045, %f32766, %f32767, %f4041;
	// end inline asm
	// begin inline asm
	fma.rn.f32 %f4049, %f32762, %f32767, %f4037;
	// end inline asm
	// begin inline asm
	fma.rn.f32 %f4053, %f32758, %f32763, %f4049;
	// end inline asm
	// begin inline asm
	fma.rn.f32 %f4057, %f32762, %f32763, %f4045;
	// end inline asm
	// begin inline asm
	fma.rn.f32 %f4061, %f32766, %f32767, %f4057;
	// end inline asm
	// begin inline asm
	fma.rn.f32 %f4065, %f32762, %f32767, %f4053;
	// end inline asm
	// begin inline asm
	fma.rn.f32 %f4069, %f32758, %f32763, %f4065;
	// end inline asm
	// begin inline asm
	fma.rn.f32 %f4073, %f32762, %f32763, %f4061;
	// end inline asm
	// begin inline asm
	fma.rn.f32 %f4077, %f32766, %f32767, %f4073;
	// end inline asm
	// begin inline asm
	fma.rn.f32 %f4081, %f32762, %f32767, %f4069;
	// end inline asm
	// begin inline asm
	fma.rn.f32 %f4085, %f32758, %f32763, %f4081;
	// end inline asm
	// begin inline asm
	fma.rn.f32 %f4089, %f32762, %f32763, %f4077;
	// end inline asm
	// begin inline asm
	fma.rn.f32 %f4093, %f32766, %f32767, %f4089;
	// end inline asm
	// begin inline asm
	fma.rn.f32 %f4097, %f32762, %f32767, %f4085;
	// end inline asm
	// begin inline asm
	fma.rn.f32 %f4101, %f32758, %f32763, %f4097;
	// end inline asm
	// begin inline asm
	fma.rn.f32 %f4105, %f32762, %f32763, %f4093;
	// end inline asm
	// begin inline asm
	fma.rn.f32 %f4109, %f32766, %f32767, %f4105;
	// end inline asm
	// begin inline asm
	fma.rn.f32 %f4113, %f32762, %f32767, %f4101;
	// end inline asm
	// begin inline asm
	fma.rn.f32 %f4117, %f32758, %f32763, %f4113;
	// end inline asm
	// begin inline asm
	fma.rn.f32 %f4121, %f32762, %f32763, %f4109;
	// end inline asm
	// begin inline asm
	fma.rn.f32 %f4125, %f32766, %f32767, %f4121;
	// end inline asm
	// begin inline asm
	fma.rn.f32 %f4129, %f32762, %f32767, %f4117;
	// end inline asm
	// begin inline asm
	fma.rn.f32 %f4133, %f32758, %f32763, %f4129;
	// end inline asm
	// begin inline asm
	fma.rn.f32 %f4137, %f32762, %f32763, %f4125;
	// end inline asm
	// begin inline asm
	fma.rn.f32 %f4141, %f32766, %f32767, %f4137;
	// end inline asm
	// begin inline asm
	fma.rn.f32 %f4145, %f32762, %f32767, %f4133;
	// end inline asm
	// begin inline asm
	fma.rn.f32 %f4149, %f32758, %f32763, %f4145;
	// end inline asm
	// begin inline asm
	fma.rn.f32 %f4153, %f32762, %f32763, %f4141;
	// end inline asm
	// begin inline asm
	fma.rn.f32 %f4157, %f32766, %f32767, %f4153;
	// end inline asm
	// begin inline asm
	fma.rn.f32 %f4161, %f32762, %f32767, %f4149;
	// end inline asm
	// begin inline asm
	fma.rn.f32 %f4165, %f32758, %f32763, %f4161;
	// end inline asm
	// begin inline asm
	fma.rn.f32 %f4169, %f32762, %f32763, %f4157;
	// end inline asm
	// begin inline asm
	fma.rn.f32 %f4173, %f32766, %f32767, %f4169;
	// end inline asm
	// begin inline asm
	fma.rn.f32 %f4177, %f32762, %f32767, %f4165;
	// end inline asm
	// begin inline asm
	fma.rn.f32 %f4181, %f32758, %f32763, %f4177;
	// end inline asm
	// begin inline asm
	fma.rn.f32 %f4185, %f32762, %f32763, %f4173;
	// end inline asm
	// begin inline asm
	fma.rn.f32 %f4189, %f32766, %f32767, %f4185;
	// end inline asm
	// begin inline asm
	fma.rn.f32 %f4193, %f32762, %f32767, %f4181;
	// end inline asm
	// begin inline asm
	fma.rn.f32 %f4197, %f32758, %f32763, %f4193;
	// end inline asm
	// begin inline asm
	fma.rn.f32 %f4201, %f32762, %f32763, %f4189;
	// end inline asm
	// begin inline asm
	fma.rn.f32 %f4205, %f32766, %f32767, %f4201;
	// end inline asm
	// begin inline asm
	fma.rn.f32 %f4209, %f32762, %f32767, %f4197;
	// end inline asm
	// begin inline asm
	fma.rn.f32 %f4213, %f32758, %f32763, %f4209;
	// end inline asm
	// begin inline asm
	fma.rn.f32 %f4217, %f32762, %f32763, %f4205;
	// end inline asm
	// begin inline asm
	fma.rn.f32 %f4221, %f32766, %f32767, %f4217;
	// end inline asm
	// begin inline asm
	fma.rn.f32 %f4225, %f32762, %f32767, %f4213;
	// end inline asm
	// begin inline asm
	fma.rn.f32 %f4229, %f32758, %f32763, %f4225;
	// end inline asm
	// begin inline asm
	fma.rn.f32 %f4233, %f32762, %f32763, %f4221;
	// end inline asm
	// begin inline asm
	fma.rn.f32 %f4237, %f32766, %f32767, %f4233;
	// end inline asm
	// begin inline asm
	fma.rn.f32 %f4241, %f32762, %f32767, %f4229;
	// end inline asm
	// begin inline asm
	fma.rn.f32 %f4245, %f32758, %f32763, %f4241;
	// end inline asm
	// begin inline asm
	fma.rn.f32 %f4249, %f32762, %f32763, %f4237;
	// end inline asm
	// begin inline asm
	fma.rn.f32 %f4253, %f32766, %f32767, %f4249;
	// end inline asm
	// begin inline asm
	fma.rn.f32 %f4257, %f32762, %f32767, %f4245;
	// end inline asm
	// begin inline asm
	fma.rn.f32 %f4261, %f32758, %f32763, %f4257;
	// end inline asm
	// begin inline asm
	fma.rn.f32 %f4265, %f32762, %f32763, %f4253;
	// end inline asm
	// begin inline asm
	fma.rn.f32 %f4269, %f32766, %f32767, %f4265;
	// end inline asm
	// begin inline asm
	fma.rn.f32 %f4273, %f32762, %f32767, %f4261;
	// end inline asm
	// begin inline asm
	fma.rn.f32 %f4277, %f32758, %f32763, %f4273;
	// end inline asm
	// begin inline asm
	fma.rn.f32 %f4281, %f32762, %f32763, %f4269;
	// end inline asm
	// begin inline asm
	fma.rn.f32 %f4285, %f32766, %f32767, %f4281;
	// end inline asm
	// begin inline asm
	fma.rn.f32 %f4289, %f32762, %f32767, %f4277;
	// end inline asm
	// begin inline asm
	fma.rn.f32 %f4293, %f32758, %f32763, %f4289;
	// end inline asm
	// begin inline asm
	fma.rn.f32 %f4297, %f32762, %f32763, %f4285;
	// end inline asm
	// begin inline asm
	fma.rn.f32 %f4301, %f32766, %f32767, %f4297;
	// end inline asm
	// begin inline asm
	fma.rn.f32 %f4305, %f32762, %f32767, %f4293;
	// end inline asm
	// begin inline asm
	fma.rn.f32 %f4309, %f32758, %f32763, %f4305;
	// end inline asm
	// begin inline asm
	fma.rn.f32 %f4313, %f32762, %f32763, %f4301;
	// end inline asm
	// begin inline asm
	fma.rn.f32 %f4317, %f32766, %f32767, %f4313;
	// end inline asm
	// begin inline asm
	fma.rn.f32 %f4321, %f32762, %f32767, %f4309;
	// end inline asm
	// begin inline asm
	fma.rn.f32 %f4325, %f32758, %f32763, %f4321;
	// end inline asm
	// begin inline asm
	fma.rn.f32 %f4329, %f32762, %f32763, %f4317;
	// end inline asm
	// begin inline asm
	fma.rn.f32 %f4333, %f32766, %f32767, %f4329;
	// end inline asm
	// begin inline asm
	fma.rn.f32 %f4337, %f32762, %f32767, %f4325;
	// end inline asm
	// begin inline asm
	fma.rn.f32 %f4341, %f32758, %f32763, %f4337;
	// end inline asm
	// begin inline asm
	fma.rn.f32 %f4345, %f32762, %f32763, %f4333;
	// end inline asm
	// begin inline asm
	fma.rn.f32 %f4349, %f32766, %f32767, %f4345;
	// end inline asm
	// begin inline asm
	fma.rn.f32 %f4353, %f32762, %f32767, %f4341;
	// end inline asm
	// begin inline asm
	fma.rn.f32 %f4357, %f32758, %f32763, %f4353;
	// end inline asm
	// begin inline asm
	fma.rn.f32 %f4361, %f32762, %f32763, %f4349;
	// end inline asm
	// begin inline asm
	fma.rn.f32 %f4365, %f32766, %f32767, %f4361;
	// end inline asm
	// begin inline asm
	fma.rn.f32 %f4369, %f32762, %f32767, %f4357;
	// end inline asm
	// begin inline asm
	fma.rn.f32 %f4373, %f32758, %f32763, %f4369;
	// end inline asm
	// begin inline asm
	fma.rn.f32 %f4377, %f32762, %f32763, %f4365;
	// end inline asm
	// begin inline asm
	fma.rn.f32 %f4381, %f32766, %f32767, %f4377;
	// end inline asm
	// begin inline asm
	fma.rn.f32 %f4385, %f32762, %f32767, %f4373;
	// end inline asm
	// begin inline asm
	fma.rn.f32 %f4389, %f32758, %f32763, %f4385;
	// end inline asm
	// begin inline asm
	fma.rn.f32 %f4393, %f32762, %f32763, %f4381;
	// end inline asm
	// begin inline asm
	fma.rn.f32 %f4397, %f32766, %f32767, %f4393;
	// end inline asm
	// begin inline asm
	fma.rn.f32 %f4401, %f32762, %f32767, %f4389;
	// end inline asm
	// begin inline asm
	fma.rn.f32 %f4405, %f32758, %f32763, %f4401;
	// end inline asm
	// begin inline asm
	fma.rn.f32 %f4409, %f32762, %f32763, %f4397;
	// end inline asm
	// begin inline asm
	fma.rn.f32 %f4413, %f32766, %f32767, %f4409;
	// end inline asm
	// begin inline asm
	fma.rn.f32 %f4417, %f32762, %f32767, %f4405;
	// end inline asm
	// begin inline asm
	fma.rn.f32 %f4421, %f32758, %f32763, %f4417;
	// end inline asm
	// begin inline asm
	fma.rn.f32 %f4425, %f32762, %f32763, %f4413;
	// end inline asm
	// begin inline asm
	fma.rn.f32 %f4429, %f32766, %f32767, %f4425;
	// end inline asm
	// begin inline asm
	fma.rn.f32 %f4433, %f32762, %f32767, %f4421;
	// end inline asm
	// begin inline asm
	fma.rn.f32 %f4437, %f32758, %f32763, %f4433;
	// end inline asm
	// begin inline asm
	fma.rn.f32 %f4441, %f32762, %f32763, %f4429;
	// end inline asm
	// begin inline asm
	fma.rn.f32 %f4445, %f32766, %f32767, %f4441;
	// end inline asm
	// begin inline asm
	fma.rn.f32 %f4449, %f32762, %f32767, %f4437;
	// end inline asm
	// begin inline asm
	fma.rn.f32 %f4453, %f32758, %f32763, %f4449;
	// end inline asm
	// begin inline asm
	fma.rn.f32 %f4457, %f32762, %f32763, %f4445;
	// end inline asm
	// begin inline asm
	fma.rn.f32 %f4461, %f32766, %f32767, %f4457;
	// end inline asm
	// begin inline asm
	fma.rn.f32 %f4465, %f32762, %f32767, %f4453;
	// end inline asm
	// begin inline asm
	fma.rn.f32 %f4469, %f32758, %f32763, %f4465;
	// end inline asm
	// begin inline asm
	fma.rn.f32 %f4473, %f32762, %f32763, %f4461;
	// end inline asm
	// begin inline asm
	fma.rn.f32 %f4477, %f32766, %f32767, %f4473;
	// end inline asm
	// begin inline asm
	fma.rn.f32 %f4481, %f32762, %f32767, %f4469;
	// end inline asm
	// begin inline asm
	fma.rn.f32 %f4485, %f32758, %f32763, %f4481;
	// end inline asm
	// begin inline asm
	fma.rn.f32 %f4489, %f32762, %f32763, %f4477;
	// end inline asm
	// begin inline asm
	fma.rn.f32 %f4493, %f32766, %f32767, %f4489;
	// end inline asm
	// begin inline asm
	fma.rn.f32 %f4497, %f32762, %f32767, %f4485;
	// end inline asm
	// begin inline asm
	fma.rn.f32 %f4501, %f32758, %f32763, %f4497;
	// end inline asm
	// begin inline asm
	fma.rn.f32 %f4505, %f32762, %f32763, %f4493;
	// end inline asm
	// begin inline asm
	fma.rn.f32 %f4509, %f32766, %f32767, %f4505;
	// end inline asm
	// begin inline asm
	fma.rn.f32 %f4513, %f32762, %f32767, %f4501;
	// end inline asm
	// begin inline asm
	fma.rn.f32 %f4517, %f32758, %f32763, %f4513;
	// end inline asm
	// begin inline asm
	fma.rn.f32 %f4521, %f32762, %f32763, %f4509;
	// end inline asm
	// begin inline asm
	fma.rn.f32 %f4525, %f32766, %f32767, %f4521;
	// end inline asm
	// begin inline asm
	fma.rn.f32 %f4529, %f32762, %f32767, %f4517;
	// end inline asm
	// begin inline asm
	fma.rn.f32 %f4533, %f32758, %f32763, %f4529;
	// end inline asm
	// begin inline asm
	fma.rn.f32 %f4537, %f32762, %f32763, %f4525;
	// end inline asm
	// begin inline asm
	fma.rn.f32 %f4541, %f32766, %f32767, %f4537;
	// end inline asm
	// begin inline asm
	fma.rn.f32 %f4545, %f32762, %f32767, %f4533;
	// end inline asm
	// begin inline asm
	fma.rn.f32 %f4549, %f32758, %f32763, %f4545;
	// end inline asm
	// begin inline asm
	fma.rn.f32 %f4553, %f32762, %f32763, %f4541;
	// end inline asm
	// begin inline asm
	fma.rn.f32 %f4557, %f32766, %f32767, %f4553;
	// end inline asm
	// begin inline asm
	fma.rn.f32 %f4561, %f32762, %f32767, %f4549;
	// end inline asm
	// begin inline asm
	fma.rn.f32 %f4565, %f32758, %f32763, %f4561;
	// end inline asm
	// begin inline asm
	fma.rn.f32 %f4569, %f32762, %f32763, %f4557;
	// end inline asm
	// begin inline asm
	fma.rn.f32 %f4573, %f32766, %f32767, %f4569;
	// end inline asm
	// begin inline asm
	fma.rn.f32 %f4577, %f32762, %f32767, %f4565;
	// end inline asm
	// begin inline asm
	fma.rn.f32 %f4581, %f32758, %f32763, %f4577;
	// end inline asm
	// begin inline asm
	fma.rn.f32 %f4585, %f32762, %f32763, %f4573;
	// end inline asm
	// begin inline asm
	fma.rn.f32 %f4589, %f32766, %f32767, %f4585;
	// end inline asm
	// begin inline asm
	fma.rn.f32 %f4593, %f32762, %f32767, %f4581;
	// end inline asm
	// begin inline asm
	fma.rn.f32 %f4597, %f32758, %f32763, %f4593;
	// end inline asm
	// begin inline asm
	fma.rn.f32 %f4601, %f32762, %f32763, %f4589;
	// end inline asm
	// begin inline asm
	fma.rn.f32 %f4605, %f32766, %f32767, %f4601;
	// end inline asm
	// begin inline asm
	fma.rn.f32 %f4609, %f32762, %f32767, %f4597;
	// end inline asm
	// begin inline asm
	fma.rn.f32 %f4613, %f32758, %f32763, %f4609;
	// end inline asm
	// begin inline asm
	fma.rn.f32 %f4617, %f32762, %f32763, %f4605;
	// end inline asm
	// begin inline asm
	fma.rn.f32 %f4621, %f32766, %f32767, %f4617;
	// end inline asm
	// begin inline asm
	fma.rn.f32 %f4625, %f32762, %f32767, %f4613;
	// end inline asm
	// begin inline asm
	fma.rn.f32 %f4629, %f32758, %f32763, %f4625;
	// end inline asm
	// begin inline asm
	fma.rn.f32 %f4633, %f32762, %f32763, %f4621;
	// end inline asm
	// begin inline asm
	fma.rn.f32 %f4637, %f32766, %f32767, %f4633;
	// end inline asm
	// begin inline asm
	fma.rn.f32 %f4641, %f32762, %f32767, %f4629;
	// end inline asm
	// begin inline asm
	fma.rn.f32 %f4645, %f32758, %f32763, %f4641;
	// end inline asm
	// begin inline asm
	fma.rn.f32 %f4649, %f32762, %f32763, %f4637;
	// end inline asm
	// begin inline asm
	fma.rn.f32 %f4653, %f32766, %f32767, %f4649;
	// end inline asm
	// begin inline asm
	fma.rn.f32 %f4657, %f32762, %f32767, %f4645;
	// end inline asm
	// begin inline asm
	fma.rn.f32 %f4661, %f32758, %f32763, %f4657;
	// end inline asm
	// begin inline asm
	fma.rn.f32 %f4665, %f32762, %f32763, %f4653;
	// end inline asm
	// begin inline asm
	fma.rn.f32 %f4669, %f32766, %f32767, %f4665;
	// end inline asm
	// begin inline asm
	fma.rn.f32 %f4673, %f32762, %f32767, %f4661;
	// end inline asm
	// begin inline asm
	fma.rn.f32 %f4677, %f32758, %f32763, %f4673;
	// end inline asm
	// begin inline asm
	fma.rn.f32 %f4681, %f32762, %f32763, %f4669;
	// end inline asm
	// begin inline asm
	fma.rn.f32 %f4685, %f32766, %f32767, %f4681;
	// end inline asm
	// begin inline asm
	fma.rn.f32 %f4689, %f32762, %f32767, %f4677;
	// end inline asm
	// begin inline asm
	fma.rn.f32 %f4693, %f32758, %f32763, %f4689;
	// end inline asm
	// begin inline asm
	fma.rn.f32 %f4697, %f32762, %f32763, %f4685;
	// end inline asm
	// begin inline asm
	fma.rn.f32 %f4701, %f32766, %f32767, %f4697;
	// end inline asm
	// begin inline asm
	fma.rn.f32 %f4705, %f32762, %f32767, %f4693;
	// end inline asm
	// begin inline asm
	fma.rn.f32 %f4709, %f32758, %f32763, %f4705;
	// end inline asm
	// begin inline asm
	fma.rn.f32 %f4713, %f32762, %f32763, %f4701;
	// end inline asm
	// begin inline asm
	fma.rn.f32 %f4717, %f32766, %f32767, %f4713;
	// end inline asm
	// begin inline asm
	fma.rn.f32 %f4721, %f32762, %f32767, %f4709;
	// end inline asm
	// begin inline asm
	fma.rn.f32 %f4725, %f32758, %f32763, %f4721;
	// end inline asm
	// begin inline asm
	fma.rn.f32 %f4729, %f32762, %f32763, %f4717;
	// end inline asm
	// begin inline asm
	fma.rn.f32 %f4733, %f32766, %f32767, %f4729;
	// end inline asm
	// begin inline asm
	fma.rn.f32 %f4737, %f32762, %f32767, %f4725;
	// end inline asm
	// begin inline asm
	fma.rn.f32 %f4741, %f32758, %f32763, %f4737;
	// end inline asm
	// begin inline asm
	fma.rn.f32 %f4745, %f32762, %f32763, %f4733;
	// end inline asm
	// begin inline asm
	fma.rn.f32 %f4749, %f32766, %f32767, %f4745;
	// end inline asm
	// begin inline asm
	fma.rn.f32 %f4753, %f32762, %f32767, %f4741;
	// end inline asm
	// begin inline asm
	fma.rn.f32 %f4757, %f32758, %f32763, %f4753;
	// end inline asm
	// begin inline asm
	fma.rn.f32 %f4761, %f32762, %f32763, %f4749;
	// end inline asm
	// begin inline asm
	fma.rn.f32 %f4765, %f32766, %f32767, %f4761;
	// end inline asm
	// begin inline asm
	fma.rn.f32 %f4769, %f32762, %f32767, %f4757;
	// end inline asm
	// begin inline asm
	fma.rn.f32 %f4773, %f32758, %f32763, %f4769;
	// end inline asm
	// begin inline asm
	fma.rn.f32 %f4777, %f32762, %f32763, %f4765;
	// end inline asm
	// begin inline asm
	fma.rn.f32 %f4781, %f32766, %f32767, %f4777;
	// end inline asm
	// begin inline asm
	fma.rn.f32 %f4785, %f32762, %f32767, %f4773;
	// end inline asm
	// begin inline asm
	fma.rn.f32 %f4789, %f32758, %f32763, %f4785;
	// end inline asm
	// begin inline asm
	fma.rn.f32 %f4793, %f32762, %f32763, %f4781;
	// end inline asm
	// begin inline asm
	fma.rn.f32 %f4797, %f32766, %f32767, %f4793;
	// end inline asm
	// begin inline asm
	fma.rn.f32 %f4801, %f32762, %f32767, %f4789;
	// end inline asm
	// begin inline asm
	fma.rn.f32 %f4805, %f32758, %f32763, %f4801;
	// end inline asm
	// begin inline asm
	fma.rn.f32 %f4809, %f32762, %f32763, %f4797;
	// end inline asm
	// begin inline asm
	fma.rn.f32 %f4813, %f32766, %f32767, %f4809;
	// end inline asm
	// begin inline asm
	fma.rn.f32 %f4817, %f32762, %f32767, %f4805;
	// end inline asm
	// begin inline asm
	fma.rn.f32 %f4821, %f32758, %f32763, %f4817;
	// end inline asm
	// begin inline asm
	fma.rn.f32 %f4825, %f32762, %f32763, %f4813;
	// end inline asm
	// begin inline asm
	fma.rn.f32 %f4829, %f32766, %f32767, %f4825;
	// end inline asm
	// begin inline asm
	fma.rn.f32 %f4833, %f32762, %f32767, %f4821;
	// end inline asm
	// begin inline asm
	fma.rn.f32 %f4837, %f32758, %f32763, %f4833;
	// end inline asm
	// begin inline asm
	fma.rn.f32 %f4841, %f32762, %f32763, %f4829;
	// end inline asm
	// begin inline asm
	fma.rn.f32 %f4845, %f32766, %f32767, %f4841;
	// end inline asm
	// begin inline asm
	fma.rn.f32 %f4849, %f32762, %f32767, %f4837;
	// end inline asm
	// begin inline asm
	fma.rn.f32 %f4853, %f32758, %f32763, %f4849;
	// end inline asm
	// begin inline asm
	fma.rn.f32 %f4857, %f32762, %f32763, %f4845;
	// end inline asm
	// begin inline asm
	fma.rn.f32 %f4861, %f32766, %f32767, %f4857;
	// end inline asm
	// begin inline asm
	fma.rn.f32 %f4865, %f32762, %f32767, %f4853;
	// end inline asm
	// begin inline asm
	fma.rn.f32 %f4869, %f32758, %f32763, %f4865;
	// end inline asm
	// begin inline asm
	fma.rn.f32 %f4873, %f32762, %f32763, %f4861;
	// end inline asm
	// begin inline asm
	fma.rn.f32 %f4877, %f32766, %f32767, %f4873;
	// end inline asm
	// begin inline asm
	fma.rn.f32 %f4881, %f32762, %f32767, %f4869;
	// end inline asm
	// begin inline asm
	fma.rn.f32 %f4885, %f32758, %f32763, %f4881;
	// end inline asm
	// begin inline asm
	fma.rn.f32 %f4889, %f32762, %f32763, %f4877;
	// end inline asm
	// begin inline asm
	fma.rn.f32 %f4893, %f32766, %f32767, %f4889;
	// end inline asm
	// begin inline asm
	fma.rn.f32 %f4897, %f32762, %f32767, %f4885;
	// end inline asm
	// begin inline asm
	fma.rn.f32 %f4901, %f32758, %f32763, %f4897;
	// end inline asm
	// begin inline asm
	fma.rn.f32 %f4905, %f32762, %f32763, %f4893;
	// end inline asm
	// begin inline asm
	fma.rn.f32 %f4909, %f32766, %f32767, %f4905;
	// end inline asm
	// begin inline asm
	fma.rn.f32 %f4913, %f32762, %f32767, %f4901;
	// end inline asm
	// begin inline asm
	fma.rn.f32 %f4917, %f32758, %f32763, %f4913;
	// end inline asm
	// begin inline asm
	fma.rn.f32 %f4921, %f32762, %f32763, %f4909;
	// end inline asm
	// begin inline asm
	fma.rn.f32 %f4925, %f32766, %f32767, %f4921;
	// end inline asm
	// begin inline asm
	fma.rn.f32 %f4929, %f32762, %f32767, %f4917;
	// end inline asm
	// begin inline asm
	fma.rn.f32 %f4933, %f32758, %f32763, %f4929;
	// end inline asm
	// begin inline asm
	fma.rn.f32 %f4937, %f32762, %f32763, %f4925;
	// end inline asm
	// begin inline asm
	fma.rn.f32 %f4941, %f32766, %f32767, %f4937;
	// end inline asm
	// begin inline asm
	fma.rn.f32 %f4945, %f32762, %f32767, %f4933;
	// end inline asm
	// begin inline asm
	fma.rn.f32 %f4949, %f32758, %f32763, %f4945;
	// end inline asm
	// begin inline asm
	fma.rn.f32 %f4953, %f32762, %f32763, %f4941;
	// end inline asm
	// begin inline asm
	fma.rn.f32 %f4957, %f32766, %f32767, %f4953;
	// end inline asm
	// begin inline asm
	fma.rn.f32 %f4961, %f32762, %f32767, %f4949;
	// end inline asm
	// begin inline asm
	fma.rn.f32 %f4965, %f32758, %f32763, %f4961;
	// end inline asm
	// begin inline asm
	fma.rn.f32 %f4969, %f32762, %f32763, %f4957;
	// end inline asm
	// begin inline asm
	fma.rn.f32 %f4973, %f32766, %f32767, %f4969;
	// end inline asm
	// begin inline asm
	fma.rn.f32 %f4977, %f32762, %f32767, %f4965;
	// end inline asm
	// begin inline asm
	fma.rn.f32 %f4981, %f32758, %f32763, %f4977;
	// end inline asm
	// begin inline asm
	fma.rn.f32 %f4985, %f32762, %f32763, %f4973;
	// end inline asm
	// begin inline asm
	fma.rn.f32 %f4989, %f32766, %f32767, %f4985;
	// end inline asm
	// begin inline asm
	fma.rn.f32 %f4993, %f32762, %f32767, %f4981;
	// end inline asm
	// begin inline asm
	fma.rn.f32 %f4997, %f32758, %f32763, %f4993;
	// end inline asm
	// begin inline asm
	fma.rn.f32 %f5001, %f32762, %f32763, %f4989;
	// end inline asm
	// begin inline asm
	fma.rn.f32 %f5005, %f32766, %f32767, %f5001;
	// end inline asm
	// begin inline asm
	fma.rn.f32 %f5009, %f32762, %f32767, %f4997;
	// end inline asm
	// begin inline asm
	fma.rn.f32 %f5013, %f32758, %f32763, %f5009;
	// end inline asm
	// begin inline asm
	fma.rn.f32 %f5017, %f32762, %f32763, %f5005;
	// end inline asm
	// begin inline asm
	fma.rn.f32 %f5021, %f32766, %f32767, %f5017;
	// end inline asm
	// begin inline asm
	fma.rn.f32 %f5025, %f32762, %f32767, %f5013;
	// end inline asm
	// begin inline asm
	fma.rn.f32 %f5029, %f32758, %f32763, %f5025;
	// end inline asm
	// begin inline asm
	fma.rn.f32 %f5033, %f32762, %f32763, %f5021;
	// end inline asm
	// begin inline asm
	fma.rn.f32 %f5037, %f32766, %f32767, %f5033;
	// end inline asm
	// begin inline asm
	fma.rn.f32 %f5041, %f32762, %f32767, %f5029;
	// end inline asm
	// begin inline asm
	fma.rn.f32 %f5045, %f32758, %f32763, %f5041;
	// end inline asm
	// begin inline asm
	fma.rn.f32 %f5049, %f32762, %f32763, %f5037;
	// end inline asm
	// begin inline asm
	fma.rn.f32 %f5053, %f32766, %f32767, %f5049;
	// end inline asm
	// begin inline asm
	fma.rn.f32 %f5057, %f32762, %f32767, %f5045;
	// end inline asm
	// begin inline asm
	fma.rn.f32 %f5061, %f32758, %f32763, %f5057;
	// end inline asm
	// begin inline asm
	fma.rn.f32 %f5065, %f32762, %f32763, %f5053;
	// end inline asm
	// begin inline asm
	fma.rn.f32 %f5069, %f32766, %f32767, %f5065;
	// end inline asm
	// begin inline asm
	fma.rn.f32 %f5073, %f32762, %f32767, %f5061;
	// end inline asm
	// begin inline asm
	fma.rn.f32 %f5077, %f32758, %f32763, %f5073;
	// end inline asm
	// begin inline asm
	fma.rn.f32 %f5081, %f32762, %f32763, %f5069;
	// end inline asm
	// begin inline asm
	fma.rn.f32 %f5085, %f32766, %f32767, %f5081;
	// end inline asm
	// begin inline asm
	fma.rn.f32 %f5089, %f32762, %f32767, %f5077;
	// end inline asm
	// begin inline asm
	fma.rn.f32 %f5093, %f32758, %f32763, %f5089;
	// end inline asm
	// begin inline asm
	fma.rn.f32 %f5097, %f32762, %f32763, %f5085;
	// end inline asm
	// begin inline asm
	fma.rn.f32 %f5101, %f32766, %f32767, %f5097;
	// end inline asm
	// begin inline asm
	fma.rn.f32 %f5105, %f32762, %f32767, %f5093;
	// end inline asm
	// begin inline asm
	fma.rn.f32 %f5109, %f32758, %f32763, %f5105;
	// end inline asm
	// begin inline asm
	fma.rn.f32 %f5113, %f32762, %f32763, %f5101;
	// end inline asm
	// begin inline asm
	fma.rn.f32 %f5117, %f32766, %f32767, %f5113;
	// end inline asm
	// begin inline asm
	fma.rn.f32 %f5121, %f32762, %f32767, %f5109;
	// end inline asm
	// begin inline asm
	fma.rn.f32 %f5125, %f32758, %f32763, %f5121;
	// end inline asm
	// begin inline asm
	fma.rn.f32 %f5129, %f32762, %f32763, %f5117;
	// end inline asm
	// begin inline asm
	fma.rn.f32 %f5133, %f32766, %f32767, %f5129;
	// end inline asm
	// begin inline asm
	fma.rn.f32 %f5137, %f32762, %f32767, %f5125;
	// end inline asm
	// begin inline asm
	fma.rn.f32 %f5141, %f32758, %f32763, %f5137;
	// end inline asm
	// begin inline asm
	fma.rn.f32 %f5145, %f32762, %f32763, %f5133;
	// end inline asm
	// begin inline asm
	fma.rn.f32 %f5149, %f32766, %f32767, %f5145;
	// end inline asm
	// begin inline asm
	fma.rn.f32 %f5153, %f32762, %f32767, %f5141;
	// end inline asm
	// begin inline asm
	fma.rn.f32 %f5157, %f32758, %f32763, %f5153;
	// end inline asm
	// begin inline asm
	fma.rn.f32 %f5161, %f32762, %f32763, %f5149;
	// end inline asm
	// begin inline asm
	fma.rn.f32 %f5165, %f32766, %f32767, %f5161;
	// end inline asm
	// begin inline asm
	fma.rn.f32 %f5169, %f32762, %f32767, %f5157;
	// end inline asm
	// begin inline asm
	fma.rn.f32 %f5173, %f32758, %f32763, %f5169;
	// end inline asm
	// begin inline asm
	fma.rn.f32 %f5177, %f32762, %f32763, %f5165;
	// end inline asm
	// begin inline asm
	fma.rn.f32 %f5181, %f32766, %f32767, %f5177;
	// end inline asm
	// begin inline asm
	fma.rn.f32 %f5185, %f32762, %f32767, %f5173;
	// end inline asm
	// begin inline asm
	fma.rn.f32 %f5189, %f32758, %f32763, %f5185;
	// end inline asm
	// begin inline asm
	fma.rn.f32 %f5193, %f32762, %f32763, %f5181;
	// end inline asm
	// begin inline asm
	fma.rn.f32 %f5197, %f32766, %f32767, %f5193;
	// end inline asm
	// begin inline asm
	fma.rn.f32 %f5201, %f32762, %f32767, %f5189;
	// end inline asm
	// begin inline asm
	fma.rn.f32 %f5205, %f32758, %f32763, %f5201;
	// end inline asm
	// begin inline asm
	fma.rn.f32 %f5209, %f32762, %f32763, %f5197;
	// end inline asm
	// begin inline asm
	fma.rn.f32 %f5213, %f32766, %f32767, %f5209;
	// end inline asm
	// begin inline asm
	fma.rn.f32 %f5217, %f32762, %f32767, %f5205;
	// end inline asm
	// begin inline asm
	fma.rn.f32 %f5221, %f32758, %f32763, %f5217;
	// end inline asm
	// begin inline asm
	fma.rn.f32 %f5225, %f32762, %f32763, %f5213;
	// end inline asm
	// begin inline asm
	fma.rn.f32 %f5229, %f32766, %f32767, %f5225;
	// end inline asm
	// begin inline asm
	fma.rn.f32 %f5233, %f32762, %f32767, %f5221;
	// end inline asm
	// begin inline asm
	fma.rn.f32 %f5237, %f32758, %f32763, %f5233;
	// end inline asm
	// begin inline asm
	fma.rn.f32 %f5241, %f32762, %f32763, %f5229;
	// end inline asm
	// begin inline asm
	fma.rn.f32 %f5245, %f32766, %f32767, %f5241;
	// end inline asm
	// begin inline asm
	fma.rn.f32 %f5249, %f32762, %f32767, %f5237;
	// end inline asm
	// begin inline asm
	fma.rn.f32 %f5253, %f32758, %f32763, %f5249;
	// end inline asm
	// begin inline asm
	fma.rn.f32 %f5257, %f32762, %f32763, %f5245;
	// end inline asm
	// begin inline asm
	fma.rn.f32 %f5261, %f32766, %f32767, %f5257;
	// end inline asm
	// begin inline asm
	fma.rn.f32 %f5265, %f32762, %f32767, %f5253;
	// end inline asm
	// begin inline asm
	fma.rn.f32 %f5269, %f32758, %f32763, %f5265;
	// end inline asm
	// begin inline asm
	fma.rn.f32 %f5273, %f32762, %f32763, %f5261;
	// end inline asm
	// begin inline asm
	fma.rn.f32 %f5277, %f32766, %f32767, %f5273;
	// end inline asm
	// begin inline asm
	fma.rn.f32 %f5281, %f32762, %f32767, %f5269;
	// end inline asm
	// begin inline asm
	fma.rn.f32 %f5285, %f32758, %f32763, %f5281;
	// end inline asm
	// begin inline asm
	fma.rn.f32 %f5289, %f32762, %f32763, %f5277;
	// end inline asm
	// begin inline asm
	fma.rn.f32 %f5293, %f32766, %f32767, %f5289;
	// end inline asm
	// begin inline asm
	fma.rn.f32 %f5297, %f32762, %f32767, %f5285;
	// end inline asm
	// begin inline asm
	fma.rn.f32 %f5301, %f32758, %f32763, %f5297;
	// end inline asm
	// begin inline asm
	fma.rn.f32 %f5305, %f32762, %f32763, %f5293;
	// end inline asm
	// begin inline asm
	fma.rn.f32 %f5309, %f32766, %f32767, %f5305;
	// end inline asm
	// begin inline asm
	fma.rn.f32 %f5313, %f32762, %f32767, %f5301;
	// end inline asm
	// begin inline asm
	fma.rn.f32 %f5317, %f32758, %f32763, %f5313;
	// end inline asm
	// begin inline asm
	fma.rn.f32 %f5321, %f32762, %f32763, %f5309;
	// end inline asm
	// begin inline asm
	fma.rn.f32 %f5325, %f32766, %f32767, %f5321;
	// end inline asm
	// begin inline asm
	fma.rn.f32 %f5329, %f32762, %f32767, %f5317;
	// end inline asm
	// begin inline asm
	fma.rn.f32 %f5333, %f32758, %f32763, %f5329;
	// end inline asm
	// begin inline asm
	fma.rn.f32 %f5337, %f32762, %f32763, %f5325;
	// end inline asm
	// begin inline asm
	fma.rn.f32 %f5341, %f32766, %f32767, %f5337;
	// end inline asm
	// begin inline asm
	fma.rn.f32 %f5345, %f32762, %f32767, %f5333;
	// end inline asm
	// begin inline asm
	fma.rn.f32 %f5349, %f32758, %f32763, %f5345;
	// end inline asm
	// begin inline asm
	fma.rn.f32 %f5353, %f32762, %f32763, %f5341;
	// end inline asm
	// begin inline asm
	fma.rn.f32 %f5357, %f32766, %f32767, %f5353;
	// end inline asm
	// begin inline asm
	fma.rn.f32 %f5361, %f32762, %f32767, %f5349;
	// end inline asm
	// begin inline asm
	fma.rn.f32 %f5365, %f32758, %f32763, %f5361;
	// end inline asm
	// begin inline asm
	fma.rn.f32 %f5369, %f32762, %f32763, %f5357;
	// end inline asm
	// begin inline asm
	fma.rn.f32 %f5373, %f32766, %f32767, %f5369;
	// end inline asm
	// begin inline asm
	fma.rn.f32 %f5377, %f32762, %f32767, %f5365;
	// end inline asm
	// begin inline asm
	fma.rn.f32 %f5381, %f32758, %f32763, %f5377;
	// end inline asm
	// begin inline asm
	fma.rn.f32 %f5385, %f32762, %f32763, %f5373;
	// end inline asm
	// begin inline asm
	fma.rn.f32 %f5389, %f32766, %f32767, %f5385;
	// end inline asm
	// begin inline asm
	fma.rn.f32 %f5393, %f32762, %f32767, %f5381;
	// end inline asm
	// begin inline asm
	fma.rn.f32 %f5397, %f32758, %f32763, %f5393;
	// end inline asm
	// begin inline asm
	fma.rn.f32 %f5401, %f32762, %f32763, %f5389;
	// end inline asm
	// begin inline asm
	fma.rn.f32 %f5405, %f32766, %f32767, %f5401;
	// end inline asm
	// begin inline asm
	fma.rn.f32 %f5409, %f32762, %f32767, %f5397;
	// end inline asm
	// begin inline asm
	fma.rn.f32 %f5413, %f32758, %f32763, %f5409;
	// end inline asm
	// begin inline asm
	fma.rn.f32 %f5417, %f32762, %f32763, %f5405;
	// end inline asm
	// begin inline asm
	fma.rn.f32 %f5421, %f32766, %f32767, %f5417;
	// end inline asm
	// begin inline asm
	fma.rn.f32 %f5425, %f32762, %f32767, %f5413;
	// end inline asm
	// begin inline asm
	fma.rn.f32 %f5429, %f32758, %f32763, %f5425;
	// end inline asm
	// begin inline asm
	fma.rn.f32 %f5433, %f32762, %f32763, %f5421;
	// end inline asm
	// begin inline asm
	fma.rn.f32 %f5437, %f32766, %f32767, %f5433;
	// end inline asm
	// begin inline asm
	fma.rn.f32 %f5441, %f32762, %f32767, %f5429;
	// end inline asm
	// begin inline asm
	fma.rn.f32 %f5445, %f32758, %f32763, %f5441;
	// end inline asm
	// begin inline asm
	fma.rn.f32 %f5449, %f32762, %f32763, %f5437;
	// end inline asm
	// begin inline asm
	fma.rn.f32 %f5453, %f32766, %f32767, %f5449;
	// end inline asm
	// begin inline asm
	fma.rn.f32 %f5457, %f32762, %f32767, %f5445;
	// end inline asm
	// begin inline asm
	fma.rn.f32 %f5461, %f32758, %f32763, %f5457;
	// end inline asm
	// begin inline asm
	fma.rn.f32 %f5465, %f32762, %f32763, %f5453;
	// end inline asm
	// begin inline asm
	fma.rn.f32 %f5469, %f32766, %f32767, %f5465;
	// end inline asm
	// begin inline asm
	fma.rn.f32 %f5473, %f32762, %f32767, %f5461;
	// end inline asm
	// begin inline asm
	fma.rn.f32 %f5477, %f32758, %f32763, %f5473;
	// end inline asm
	// begin inline asm
	fma.rn.f32 %f5481, %f32762, %f32763, %f5469;
	// end inline asm
	// begin inline asm
	fma.rn.f32 %f5485, %f32766, %f32767, %f5481;
	// end inline asm
	// begin inline asm
	fma.rn.f32 %f5489, %f32762, %f32767, %f5477;
	// end inline asm
	// begin inline asm
	fma.rn.f32 %f5493, %f32758, %f32763, %f5489;
	// end inline asm
	// begin inline asm
	fma.rn.f32 %f5497, %f32762, %f32763, %f5485;
	// end inline asm
	// begin inline asm
	fma.rn.f32 %f5501, %f32766, %f32767, %f5497;
	// end inline asm
	// begin inline asm
	fma.rn.f32 %f5505, %f32762, %f32767, %f5493;
	// end inline asm
	// begin inline asm
	fma.rn.f32 %f5509, %f32758, %f32763, %f5505;
	// end inline asm
	// begin inline asm
	fma.rn.f32 %f5513, %f32762, %f32763, %f5501;
	// end inline asm
	// begin inline asm
	fma.rn.f32 %f5517, %f32766, %f32767, %f5513;
	// end inline asm
	// begin inline asm
	fma.rn.f32 %f5521, %f32762, %f32767, %f5509;
	// end inline asm
	// begin inline asm
	fma.rn.f32 %f5525, %f32758, %f32763, %f5521;
	// end inline asm
	// begin inline asm
	fma.rn.f32 %f5529, %f32762, %f32763, %f5517;
	// end inline asm
	// begin inline asm
	fma.rn.f32 %f5533, %f32766, %f32767, %f5529;
	// end inline asm
	// begin inline asm
	fma.rn.f32 %f5537, %f32762, %f32767, %f5525;
	// end inline asm
	// begin inline asm
	fma.rn.f32 %f5541, %f32758, %f32763, %f5537;
	// end inline asm
	// begin inline asm
	fma.rn.f32 %f5545, %f32762, %f32763, %f5533;
	// end inline asm
	// begin inline asm
	fma.rn.f32 %f5549, %f32766, %f32767, %f5545;
	// end inline asm
	// begin inline asm
	fma.rn.f32 %f5553, %f32762, %f32767, %f5541;
	// end inline asm
	// begin inline asm
	fma.rn.f32 %f5557, %f32758, %f32763, %f5553;
	// end inline asm
	// begin inline asm
	fma.rn.f32 %f5561, %f32762, %f32763, %f5549;
	// end inline asm
	// begin inline asm
	fma.rn.f32 %f5565, %f32766, %f32767, %f5561;
	// end inline asm
	// begin inline asm
	fma.rn.f32 %f5569, %f32762, %f32767, %f5557;
	// end inline asm
	// begin inline asm
	fma.rn.f32 %f5573, %f32758, %f32763, %f5569;
	// end inline asm
	// begin inline asm
	fma.rn.f32 %f5577, %f32762, %f32763, %f5565;
	// end inline asm
	// begin inline asm
	fma.rn.f32 %f5581, %f32766, %f32767, %f5577;
	// end inline asm
	// begin inline asm
	fma.rn.f32 %f5585, %f32762, %f32767, %f5573;
	// end inline asm
	// begin inline asm
	fma.rn.f32 %f5589, %f32758, %f32763, %f5585;
	// end inline asm
	// begin inline asm
	fma.rn.f32 %f5593, %f32762, %f32763, %f5581;
	// end inline asm
	// begin inline asm
	fma.rn.f32 %f5597, %f32766, %f32767, %f5593;
	// end inline asm
	// begin inline asm
	fma.rn.f32 %f5601, %f32762, %f32767, %f5589;
	// end inline asm
	// begin inline asm
	fma.rn.f32 %f5605, %f32758, %f32763, %f5601;
	// end inline asm
	// begin inline asm
	fma.rn.f32 %f5609, %f32762, %f32763, %f5597;
	// end inline asm
	// begin inline asm
	fma.rn.f32 %f5613, %f32766, %f32767, %f5609;
	// end inline asm
	// begin inline asm
	fma.rn.f32 %f5617, %f32762, %f32767, %f5605;
	// end inline asm
	// begin inline asm
	fma.rn.f32 %f5621, %f32758, %f32763, %f5617;
	// end inline asm
	// begin inline asm
	fma.rn.f32 %f5625, %f32762, %f32763, %f5613;
	// end inline asm
	// begin inline asm
	fma.rn.f32 %f5629, %f32766, %f32767, %f5625;
	// end inline asm
	// begin inline asm
	fma.rn.f32 %f5633, %f32762, %f32767, %f5621;
	// end inline asm
	// begin inline asm
	fma.rn.f32 %f5637, %f32758, %f32763, %f5633;
	// end inline asm
	// begin inline asm
	fma.rn.f32 %f5641, %f32762, %f32763, %f5629;
	// end inline asm
	// begin inline asm
	fma.rn.f32 %f5645, %f32766, %f32767, %f5641;
	// end inline asm
	// begin inline asm
	fma.rn.f32 %f5649, %f32762, %f32767, %f5637;
	// end inline asm
	// begin inline asm
	fma.rn.f32 %f5653, %f32758, %f32763, %f5649;
	// end inline asm
	// begin inline asm
	fma.rn.f32 %f5657, %f32762, %f32763, %f5645;
	// end inline asm
	// begin inline asm
	fma.rn.f32 %f5661, %f32766, %f32767, %f5657;
	// end inline asm
	// begin inline asm
	fma.rn.f32 %f5665, %f32762, %f32767, %f5653;
	// end inline asm
	// begin inline asm
	fma.rn.f32 %f5669, %f32758, %f32763, %f5665;
	// end inline asm
	// begin inline asm
	fma.rn.f32 %f5673, %f32762, %f32763, %f5661;
	// end inline asm
	// begin inline asm
	fma.rn.f32 %f5677, %f32766, %f32767, %f5673;
	// end inline asm
	// begin inline asm
	fma.rn.f32 %f5681, %f32762, %f32767, %f5669;
	// end inline asm
	// begin inline asm
	fma.rn.f32 %f5685, %f32758, %f32763, %f5681;
	// end inline asm
	// begin inline asm
	fma.rn.f32 %f5689, %f32762, %f32763, %f5677;
	// end inline asm
	// begin inline asm
	fma.rn.f32 %f5693, %f32766, %f32767, %f5689;
	// end inline asm
	// begin inline asm
	fma.rn.f32 %f5697, %f32762, %f32767, %f5685;
	// end inline asm
	// begin inline asm
	fma.rn.f32 %f5701, %f32758, %f32763, %f5697;
	// end inline asm
	// begin inline asm
	fma.rn.f32 %f5705, %f32762, %f32763, %f5693;
	// end inline asm
	// begin inline asm
	fma.rn.f32 %f5709, %f32766, %f32767, %f5705;
	// end inline asm
	// begin inline asm
	fma.rn.f32 %f5713, %f32762, %f32767, %f5701;
	// end inline asm
	// begin inline asm
	fma.rn.f32 %f5717, %f32758, %f32763, %f5713;
	// end inline asm
	// begin inline asm
	fma.rn.f32 %f5721, %f32762, %f32763, %f5709;
	// end inline asm
	// begin inline asm
	fma.rn.f32 %f5725, %f32766, %f32767, %f5721;
	// end inline asm
	// begin inline asm
	fma.rn.f32 %f5729, %f32762, %f32767, %f5717;
	// end inline asm
	// begin inline asm
	fma.rn.f32 %f5733, %f32758, %f32763, %f5729;
	// end inline asm
	// begin inline asm
	fma.rn.f32 %f5737, %f32762, %f32763, %f5725;
	// end inline asm
	// begin inline asm
	fma.rn.f32 %f5741, %f32766, %f32767, %f5737;
	// end inline asm
	// begin inline asm
	fma.rn.f32 %f5745, %f32762, %f32767, %f5733;
	// end inline asm
	// begin inline asm
	fma.rn.f32 %f5749, %f32758, %f32763, %f5745;
	// end inline asm
	// begin inline asm
	fma.rn.f32 %f5753, %f32762, %f32763, %f5741;
	// end inline asm
	// begin inline asm
	fma.rn.f32 %f5757, %f32766, %f32767, %f5753;
	// end inline asm
	// begin inline asm
	fma.rn.f32 %f5761, %f32762, %f32767, %f5749;
	// end inline asm
	// begin inline asm
	fma.rn.f32 %f5765, %f32758, %f32763, %f5761;
	// end inline asm
	// begin inline asm
	fma.rn.f32 %f5769, %f32762, %f32763, %f5757;
	// end inline asm
	// begin inline asm
	fma.rn.f32 %f5773, %f32766, %f32767, %f5769;
	// end inline asm
	// begin inline asm
	fma.rn.f32 %f5777, %f32762, %f32767, %f5765;
	// end inline asm
	// begin inline asm
	fma.rn.f32 %f5781, %f32758, %f32763, %f5777;
	// end inline asm
	// begin inline asm
	fma.rn.f32 %f5785, %f32762, %f32763, %f5773;
	// end inline asm
	// begin inline asm
	fma.rn.f32 %f5789, %f32766, %f32767, %f5785;
	// end inline asm
	// begin inline asm
	fma.rn.f32 %f5793, %f32762, %f32767, %f5781;
	// end inline asm
	// begin inline asm
	fma.rn.f32 %f5797, %f32758, %f32763, %f5793;
	// end inline asm
	// begin inline asm
	fma.rn.f32 %f5801, %f32762, %f32763, %f5789;
	// end inline asm
	// begin inline asm
	fma.rn.f32 %f5805, %f32766, %f32767, %f5801;
	// end inline asm
	// begin inline asm
	fma.rn.f32 %f5809, %f32762, %f32767, %f5797;
	// end inline asm
	// begin inline asm
	fma.rn.f32 %f5813, %f32758, %f32763, %f5809;
	// end inline asm
	// begin inline asm
	fma.rn.f32 %f5817, %f32762, %f32763, %f5805;
	// end inline asm
	// begin inline asm
	fma.rn.f32 %f5821, %f32766, %f32767, %f5817;
	// end inline asm
	// begin inline asm
	fma.rn.f32 %f5825, %f32762, %f32767, %f5813;
	// end inline asm
	// begin inline asm
	fma.rn.f32 %f5829, %f32758, %f32763, %f5825;
	// end inline asm
	// begin inline asm
	fma.rn.f32 %f5833, %f32762, %f32763, %f5821;
	// end inline asm
	// begin inline asm
	fma.rn.f32 %f5837, %f32766, %f32767, %f5833;
	// end inline asm
	// begin inline asm
	fma.rn.f32 %f5841, %f32762, %f32767, %f5829;
	// end inline asm
	// begin inline asm
	fma.rn.f32 %f5845, %f32758, %f32763, %f5841;
	// end inline asm
	// begin inline asm
	fma.rn.f32 %f5849, %f32762, %f32763, %f5837;
	// end inline asm
	// begin inline asm
	fma.rn.f32 %f5853, %f32766, %f32767, %f5849;
	// end inline asm
	// begin inline asm
	fma.rn.f32 %f5857, %f32762, %f32767, %f5845;
	// end inline asm
	// begin inline asm
	fma.rn.f32 %f5861, %f32758, %f32763, %f5857;
	// end inline asm
	// begin inline asm
	fma.rn.f32 %f5865, %f32762, %f32763, %f5853;
	// end inline asm
	// begin inline asm
	fma.rn.f32 %f5869, %f32766, %f32767, %f5865;
	// end inline asm
	// begin inline asm
	fma.rn.f32 %f5873, %f32762, %f32767, %f5861;
	// end inline asm
	// begin inline asm
	fma.rn.f32 %f5877, %f32758, %f32763, %f5873;
	// end inline asm
	// begin inline asm
	fma.rn.f32 %f5881, %f32762, %f32763, %f5869;
	// end inline asm
	// begin inline asm
	fma.rn.f32 %f5885, %f32766, %f32767, %f5881;
	// end inline asm
	// begin inline asm
	fma.rn.f32 %f5889, %f32762, %f32767, %f5877;
	// end inline asm
	// begin inline asm
	fma.rn.f32 %f5893, %f32758, %f32763, %f5889;
	// end inline asm
	// begin inline asm
	fma.rn.f32 %f5897, %f32762, %f32763, %f5885;
	// end inline asm
	// begin inline asm
	fma.rn.f32 %f5901, %f32766, %f32767, %f5897;
	// end inline asm
	// begin inline asm
	fma.rn.f32 %f5905, %f32762, %f32767, %f5893;
	// end inline asm
	// begin inline asm
	fma.rn.f32 %f5909, %f32758, %f32763, %f5905;
	// end inline asm
	// begin inline asm
	fma.rn.f32 %f5913, %f32762, %f32763, %f5901;
	// end inline asm
	// begin inline asm
	fma.rn.f32 %f5917, %f32766, %f32767, %f5913;
	// end inline asm
	// begin inline asm
	fma.rn.f32 %f5921, %f32762, %f32767, %f5909;
	// end inline asm
	// begin inline asm
	fma.rn.f32 %f5925, %f32758, %f32763, %f5921;
	// end inline asm
	// begin inline asm
	fma.rn.f32 %f5929, %f32762, %f32763, %f5917;
	// end inline asm
	// begin inline asm
	fma.rn.f32 %f5933, %f32766, %f32767, %f5929;
	// end inline asm
	// begin inline asm
	fma.rn.f32 %f5937, %f32762, %f32767, %f5925;
	// end inline asm
	// begin inline asm
	fma.rn.f32 %f5941, %f32758, %f32763, %f5937;
	// end inline asm
	// begin inline asm
	fma.rn.f32 %f5945, %f32762, %f32763, %f5933;
	// end inline asm
	// begin inline asm
	fma.rn.f32 %f5949, %f32766, %f32767, %f5945;
	// end inline asm
	// begin inline asm
	fma.rn.f32 %f5953, %f32762, %f32767, %f5941;
	// end inline asm
	// begin inline asm
	fma.rn.f32 %f5957, %f32758, %f32763, %f5953;
	// end inline asm
	// begin inline asm
	fma.rn.f32 %f5961, %f32762, %f32763, %f5949;
	// end inline asm
	// begin inline asm
	fma.rn.f32 %f5965, %f32766, %f32767, %f5961;
	// end inline asm
	// begin inline asm
	fma.rn.f32 %f5969, %f32762, %f32767, %f5957;
	// end inline asm
	// begin inline asm
	fma.rn.f32 %f5973, %f32758, %f32763, %f5969;
	// end inline asm
	// begin inline asm
	fma.rn.f32 %f5977, %f32762, %f32763, %f5965;
	// end inline asm
	// begin inline asm
	fma.rn.f32 %f5981, %f32766, %f32767, %f5977;
	// end inline asm
	// begin inline asm
	fma.rn.f32 %f5985, %f32762, %f32767, %f5973;
	// end inline asm
	// begin inline asm
	fma.rn.f32 %f5989, %f32758, %f32763, %f5985;
	// end inline asm
	// begin inline asm
	fma.rn.f32 %f5993, %f32762, %f32763, %f5981;
	// end inline asm
	// begin inline asm
	fma.rn.f32 %f5997, %f32766, %f32767, %f5993;
	// end inline asm
	// begin inline asm
	fma.rn.f32 %f6001, %f32762, %f32767, %f5989;
	// end inline asm
	// begin inline asm
	fma.rn.f32 %f6005, %f32758, %f32763, %f6001;
	// end inline asm
	// begin inline asm
	fma.rn.f32 %f6009, %f32762, %f32763, %f5997;
	// end inline asm
	// begin inline asm
	fma.rn.f32 %f6013, %f32766, %f32767, %f6009;
	// end inline asm
	// begin inline asm
	fma.rn.f32 %f6017, %f32762, %f32767, %f6005;
	// end inline asm
	// begin inline asm
	fma.rn.f32 %f6021, %f32758, %f32763, %f6017;
	// end inline asm
	// begin inline asm
	fma.rn.f32 %f6025, %f32762, %f32763, %f6013;
	// end inline asm
	// begin inline asm
	fma.rn.f32 %f6029, %f32766, %f32767, %f6025;
	// end inline asm
	// begin inline asm
	fma.rn.f32 %f6033, %f32762, %f32767, %f6021;
	// end inline asm
	// begin inline asm
	fma.rn.f32 %f6037, %f32758, %f32763, %f6033;
	// end inline asm
	// begin inline asm
	fma.rn.f32 %f6041, %f32762, %f32763, %f6029;
	// end inline asm
	// begin inline asm
	fma.rn.f32 %f6045, %f32766, %f32767, %f6041;
	// end inline asm
	// begin inline asm
	fma.rn.f32 %f6049, %f32762, %f32767, %f6037;
	// end inline asm
	// begin inline asm
	fma.rn.f32 %f6053, %f32758, %f32763, %f6049;
	// end inline asm
	// begin inline asm
	fma.rn.f32 %f6057, %f32762, %f32763, %f6045;
	// end inline asm
	// begin inline asm
	fma.rn.f32 %f6061, %f32766, %f32767, %f6057;
	// end inline asm
	// begin inline asm
	fma.rn.f32 %f6065, %f32762, %f32767, %f6053;
	// end inline asm
	// begin inline asm
	fma.rn.f32 %f6069, %f32758, %f32763, %f6065;
	// end inline asm
	// begin inline asm
	fma.rn.f32 %f6073, %f32762, %f32763, %f6061;
	// end inline asm
	// begin inline asm
	fma.rn.f32 %f6077, %f32766, %f32767, %f6073;
	// end inline asm
	// begin inline asm
	fma.rn.f32 %f6081, %f32762, %f32767, %f6069;
	// end inline asm
	// begin inline asm
	fma.rn.f32 %f6085, %f32758, %f32763, %f6081;
	// end inline asm
	// begin inline asm
	fma.rn.f32 %f6089, %f32762, %f32763, %f6077;
	// end inline asm
	// begin inline asm
	fma.rn.f32 %f6093, %f32766, %f32767, %f6089;
	// end inline asm
	// begin inline asm
	fma.rn.f32 %f6097, %f32762, %f32767, %f6085;
	// end inline asm
	// begin inline asm
	fma.rn.f32 %f6101, %f32758, %f32763, %f6097;
	// end inline asm
	// begin inline asm
	fma.rn.f32 %f6105, %f32762, %f32763, %f6093;
	// end inline asm
	// begin inline asm
	fma.rn.f32 %f6109, %f32766, %f32767, %f6105;
	// end inline asm
	// begin inline asm
	fma.rn.f32 %f6113, %f32762, %f32767, %f6101;
	// end inline asm
	// begin inline asm
	fma.rn.f32 %f6117, %f32758, %f32763, %f6113;
	// end inline asm
	// begin inline asm
	fma.rn.f32 %f6121, %f32762, %f32763, %f6109;
	// end inline asm
	// begin inline asm
	fma.rn.f32 %f6125, %f32766, %f32767, %f6121;
	// end inline asm
	// begin inline asm
	fma.rn.f32 %f6129, %f32762, %f32767, %f6117;
	// end inline asm
	// begin inline asm
	fma.rn.f32 %f6133, %f32758, %f32763, %f6129;
	// end inline asm
	// begin inline asm
	fma.rn.f32 %f6137, %f32762, %f32763, %f6125;
	// end inline asm
	// begin inline asm
	fma.rn.f32 %f6141, %f32766, %f32767, %f6137;
	// end inline asm
	// begin inline asm
	fma.rn.f32 %f6145, %f32762, %f32767, %f6133;
	// end inline asm
	// begin inline asm
	fma.rn.f32 %f6149, %f32758, %f32763, %f6145;
	// end inline asm
	// begin inline asm
	fma.rn.f32 %f6153, %f32762, %f32763, %f6141;
	// end inline asm
	// begin inline asm
	fma.rn.f32 %f6157, %f32766, %f32767, %f6153;
	// end inline asm
	// begin inline asm
	fma.rn.f32 %f6161, %f32762, %f32767, %f6149;
	// end inline asm
	// begin inline asm
	fma.rn.f32 %f6165, %f32758, %f32763, %f6161;
	// end inline asm
	// begin inline asm
	fma.rn.f32 %f6169, %f32762, %f32763, %f6157;
	// end inline asm
	// begin inline asm
	fma.rn.f32 %f6173, %f32766, %f32767, %f6169;
	// end inline asm
	// begin inline asm
	fma.rn.f32 %f6177, %f32762, %f32767, %f6165;
	// end inline asm
	// begin inline asm
	fma.rn.f32 %f6181, %f32758, %f32763, %f6177;
	// end inline asm
	// begin inline asm
	fma.rn.f32 %f6185, %f32762, %f32763, %f6173;
	// end inline asm
	// begin inline asm
	fma.rn.f32 %f6189, %f32766, %f32767, %f6185;
	// end inline asm
	// begin inline asm
	fma.rn.f32 %f6193, %f32762, %f32767, %f6181;
	// end inline asm
	// begin inline asm
	fma.rn.f32 %f6197, %f32758, %f32763, %f6193;
	// end inline asm
	// begin inline asm
	fma.rn.f32 %f6201, %f32762, %f32763, %f6189;
	// end inline asm
	// begin inline asm
	fma.rn.f32 %f6205, %f32766, %f32767, %f6201;
	// end inline asm
	// begin inline asm
	fma.rn.f32 %f6209, %f32762, %f32767, %f6197;
	// end inline asm
	// begin inline asm
	fma.rn.f32 %f6213, %f32758, %f32763, %f6209;
	// end inline asm
	// begin inline asm
	fma.rn.f32 %f6217, %f32762, %f32763, %f6205;
	// end inline asm
	// begin inline asm
	fma.rn.f32 %f6221, %f32766, %f32767, %f6217;
	// end inline asm
	// begin inline asm
	fma.rn.f32 %f6225, %f32762, %f32767, %f6213;
	// end inline asm
	// begin inline asm
	fma.rn.f32 %f6229, %f32758, %f32763, %f6225;
	// end inline asm
	// begin inline asm
	fma.rn.f32 %f6233, %f32762, %f32763, %f6221;
	// end inline asm
	// begin inline asm
	fma.rn.f32 %f6237, %f32766, %f32767, %f6233;
	// end inline asm
	// begin inline asm
	fma.rn.f32 %f6241, %f32762, %f32767, %f6229;
	// end inline asm
	// begin inline asm
	fma.rn.f32 %f6245, %f32758, %f32763, %f6241;
	// end inline asm
	// begin inline asm
	fma.rn.f32 %f6249, %f32762, %f32763, %f6237;
	// end inline asm
	// begin inline asm
	fma.rn.f32 %f6253, %f32766, %f32767, %f6249;
	// end inline asm
	// begin inline asm
	fma.rn.f32 %f6257, %f32762, %f32767, %f6245;
	// end inline asm
	// begin inline asm
	fma.rn.f32 %f6261, %f32758, %f32763, %f6257;
	// end inline asm
	// begin inline asm
	fma.rn.f32 %f6265, %f32762, %f32763, %f6253;
	// end inline asm
	// begin inline asm
	fma.rn.f32 %f6269, %f32766, %f32767, %f6265;
	// end inline asm
	// begin inline asm
	fma.rn.f32 %f6273, %f32762, %f32767, %f6261;
	// end inline asm
	// begin inline asm
	fma.rn.f32 %f6277, %f32758, %f32763, %f6273;
	// end inline asm
	// begin inline asm
	fma.rn.f32 %f6281, %f32762, %f32763, %f6269;
	// end inline asm
	// begin inline asm
	fma.rn.f32 %f6285, %f32766, %f32767, %f6281;
	// end inline asm
	// begin inline asm
	fma.rn.f32 %f6289, %f32762, %f32767, %f6277;
	// end inline asm
	// begin inline asm
	fma.rn.f32 %f6293, %f32758, %f32763, %f6289;
	// end inline asm
	// begin inline asm
	fma.rn.f32 %f6297, %f32762, %f32763, %f6285;
	// end inline asm
	// begin inline asm
	fma.rn.f32 %f6301, %f32766, %f32767, %f6297;
	// end inline asm
	// begin inline asm
	fma.rn.f32 %f6305, %f32762, %f32767, %f6293;
	// end inline asm
	// begin inline asm
	fma.rn.f32 %f6309, %f32758, %f32763, %f6305;
	// end inline asm
	// begin inline asm
	fma.rn.f32 %f6313, %f32762, %f32763, %f6301;
	// end inline asm
	// begin inline asm
	fma.rn.f32 %f6317, %f32766, %f32767, %f6313;
	// end inline asm
	// begin inline asm
	fma.rn.f32 %f6321, %f32762, %f32767, %f6309;
	// end inline asm
	// begin inline asm
	fma.rn.f32 %f6325, %f32758, %f32763, %f6321;
	// end inline asm
	// begin inline asm
	fma.rn.f32 %f6329, %f32762, %f32763, %f6317;
	// end inline asm
	// begin inline asm
	fma.rn.f32 %f6333, %f32766, %f32767, %f6329;
	// end inline asm
	// begin inline asm
	fma.rn.f32 %f6337, %f32762, %f32767, %f6325;
	// end inline asm
	// begin inline asm
	fma.rn.f32 %f6341, %f32758, %f32763, %f6337;
	// end inline asm
	// begin inline asm
	fma.rn.f32 %f6345, %f32762, %f32763, %f6333;
	// end inline asm
	// begin inline asm
	fma.rn.f32 %f6349, %f32766, %f32767, %f6345;
	// end inline asm
	// begin inline asm
	fma.rn.f32 %f6353, %f32762, %f32767, %f6341;
	// end inline asm
	// begin inline asm
	fma.rn.f32 %f6357, %f32758, %f32763, %f6353;
	// end inline asm
	// begin inline asm
	fma.rn.f32 %f6361, %f32762, %f32763, %f6349;
	// end inline asm
	// begin inline asm
	fma.rn.f32 %f6365, %f32766, %f32767, %f6361;
	// end inline asm
	// begin inline asm
	fma.rn.f32 %f6369, %f32762, %f32767, %f6357;
	// end inline asm
	// begin inline asm
	fma.rn.f32 %f6373, %f32758, %f32763, %f6369;
	// end inline asm
	// begin inline asm
	fma.rn.f32 %f6377, %f32762, %f32763, %f6365;
	// end inline asm
	// begin inline asm
	fma.rn.f32 %f6381, %f32766, %f32767, %f6377;
	// end inline asm
	// begin inline asm
	fma.rn.f32 %f6385, %f32762, %f32767, %f6373;
	// end inline asm
	// begin inline asm
	fma.rn.f32 %f6389, %f32758, %f32763, %f6385;
	// end inline asm
	// begin inline asm
	fma.rn.f32 %f6393, %f32762, %f32763, %f6381;
	// end inline asm
	// begin inline asm
	fma.rn.f32 %f6397, %f32766, %f32767, %f6393;
	// end inline asm
	// begin inline asm
	fma.rn.f32 %f6401, %f32762, %f32767, %f6389;
	// end inline asm
	// begin inline asm
	fma.rn.f32 %f6405, %f32758, %f32763, %f6401;
	// end inline asm
	// begin inline asm
	fma.rn.f32 %f6409, %f32762, %f32763, %f6397;
	// end inline asm
	// begin inline asm
	fma.rn.f32 %f6413, %f32766, %f32767, %f6409;
	// end inline asm
	// begin inline asm
	fma.rn.f32 %f6417, %f32762, %f32767, %f6405;
	// end inline asm
	// begin inline asm
	fma.rn.f32 %f6421, %f32758, %f32763, %f6417;
	// end inline asm
	// begin inline asm
	fma.rn.f32 %f6425, %f32762, %f32763, %f6413;
	// end inline asm
	// begin inline asm
	fma.rn.f32 %f6429, %f32766, %f32767, %f6425;
	// end inline asm
	// begin inline asm
	fma.rn.f32 %f6433, %f32762, %f32767, %f6421;
	// end inline asm
	// begin inline asm
	fma.rn.f32 %f6437, %f32758, %f32763, %f6433;
	// end inline asm
	// begin inline asm
	fma.rn.f32 %f6441, %f32762, %f32763, %f6429;
	// end inline asm
	// begin inline asm
	fma.rn.f32 %f6445, %f32766, %f32767, %f6441;
	// end inline asm
	// begin inline asm
	fma.rn.f32 %f6449, %f32762, %f32767, %f6437;
	// end inline asm
	// begin inline asm
	fma.rn.f32 %f6453, %f32758, %f32763, %f6449;
	// end inline asm
	// begin inline asm
	fma.rn.f32 %f6457, %f32762, %f32763, %f6445;
	// end inline asm
	// begin inline asm
	fma.rn.f32 %f6461, %f32766, %f32767, %f6457;
	// end inline asm
	// begin inline asm
	fma.rn.f32 %f6465, %f32762, %f32767, %f6453;
	// end inline asm
	// begin inline asm
	fma.rn.f32 %f6469, %f32758, %f32763, %f6465;
	// end inline asm
	// begin inline asm
	fma.rn.f32 %f6473, %f32762, %f32763, %f6461;
	// end inline asm
	// begin inline asm
	fma.rn.f32 %f6477, %f32766, %f32767, %f6473;
	// end inline asm
	// begin inline asm
	fma.rn.f32 %f6481, %f32762, %f32767, %f6469;
	// end inline asm
	// begin inline asm
	fma.rn.f32 %f6485, %f32758, %f32763, %f6481;
	// end inline asm
	// begin inline asm
	fma.rn.f32 %f6489, %f32762, %f32763, %f6477;
	// end inline asm
	// begin inline asm
	fma.rn.f32 %f6493, %f32766, %f32767, %f6489;
	// end inline asm
	// begin inline asm
	fma.rn.f32 %f6497, %f32762, %f32767, %f6485;
	// end inline asm
	// begin inline asm
	fma.rn.f32 %f6501, %f32758, %f32763, %f6497;
	// end inline asm
	// begin inline asm
	fma.rn.f32 %f6505, %f32762, %f32763, %f6493;
	// end inline asm
	// begin inline asm
	fma.rn.f32 %f6509, %f32766, %f32767, %f6505;
	// end inline asm
	// begin inline asm
	fma.rn.f32 %f6513, %f32762, %f32767, %f6501;
	// end inline asm
	// begin inline asm
	fma.rn.f32 %f6517, %f32758, %f32763, %f6513;
	// end inline asm
	// begin inline asm
	fma.rn.f32 %f6521, %f32762, %f32763, %f6509;
	// end inline asm
	// begin inline asm
	fma.rn.f32 %f6525, %f32766, %f32767, %f6521;
	// end inline asm
	// begin inline asm
	fma.rn.f32 %f6529, %f32762, %f32767, %f6517;
	// end inline asm
	// begin inline asm
	fma.rn.f32 %f6533, %f32758, %f32763, %f6529;
	// end inline asm
	// begin inline asm
	fma.rn.f32 %f6537, %f32762, %f32763, %f6525;
	// end inline asm
	// begin inline asm
	fma.rn.f32 %f6541, %f32766, %f32767, %f6537;
	// end inline asm
	// begin inline asm
	fma.rn.f32 %f6545, %f32762, %f32767, %f6533;
	// end inline asm
	// begin inline asm
	fma.rn.f32 %f6549, %f32758, %f32763, %f6545;
	// end inline asm
	// begin inline asm
	fma.rn.f32 %f6553, %f32762, %f32763, %f6541;
	// end inline asm
	// begin inline asm
	fma.rn.f32 %f6557, %f32766, %f32767, %f6553;
	// end inline asm
	// begin inline asm
	fma.rn.f32 %f6561, %f32762, %f32767, %f6549;
	// end inline asm
	// begin inline asm
	fma.rn.f32 %f6565, %f32758, %f32763, %f6561;
	// end inline asm
	// begin inline asm
	fma.rn.f32 %f6569, %f32762, %f32763, %f6557;
	// end inline asm
	// begin inline asm
	fma.rn.f32 %f6573, %f32766, %f32767, %f6569;
	// end inline asm
	// begin inline asm
	fma.rn.f32 %f6577, %f32762, %f32767, %f6565;
	// end inline asm
	// begin inline asm
	fma.rn.f32 %f6581, %f32758, %f32763, %f6577;
	// end inline asm
	// begin inline asm
	fma.rn.f32 %f6585, %f32762, %f32763, %f6573;
	// end inline asm
	// begin inline asm
	fma.rn.f32 %f6589, %f32766, %f32767, %f6585;
	// end inline asm
	// begin inline asm
	fma.rn.f32 %f6593, %f32762, %f32767, %f6581;
	// end inline asm
	// begin inline asm
	fma.rn.f32 %f6597, %f32758, %f32763, %f6593;
	// end inline asm
	// begin inline asm
	fma.rn.f32 %f6601, %f32762, %f32763, %f6589;
	// end inline asm
	// begin inline asm
	fma.rn.f32 %f6605, %f32766, %f32767, %f6601;
	// end inline asm
	// begin inline asm
	fma.rn.f32 %f6609, %f32762, %f32767, %f6597;
	// end inline asm
	// begin inline asm
	fma.rn.f32 %f6613, %f32758, %f32763, %f6609;
	// end inline asm
	// begin inline asm
	fma.rn.f32 %f6617, %f32762, %f32763, %f6605;
	// end inline asm
	// begin inline asm
	fma.rn.f32 %f6621, %f32766, %f32767, %f6617;
	// end inline asm
	// begin inline asm
	fma.rn.f32 %f6625, %f32762, %f32767, %f6613;
	// end inline asm
	// begin inline asm
	fma.rn.f32 %f6629, %f32758, %f32763, %f6625;
	// end inline asm
	// begin inline asm
	fma.rn.f32 %f6633, %f32762, %f32763, %f6621;
	// end inline asm
	// begin inline asm
	fma.rn.f32 %f6637, %f32766, %f32767, %f6633;
	// end inline asm
	// begin inline asm
	fma.rn.f32 %f6641, %f32762, %f32767, %f6629;
	// end inline asm
	// begin inline asm
	fma.rn.f32 %f6645, %f32758, %f32763, %f6641;
	// end inline asm
	// begin inline asm
	fma.rn.f32 %f6649, %f32762, %f32763, %f6637;
	// end inline asm
	// begin inline asm
	fma.rn.f32 %f6653, %f32766, %f32767, %f6649;
	// end inline asm
	// begin inline asm
	fma.rn.f32 %f6657, %f32762, %f32767, %f6645;
	// end inline asm
	// begin inline asm
	fma.rn.f32 %f6661, %f32758, %f32763, %f6657;
	// end inline asm
	// begin inline asm
	fma.rn.f32 %f6665, %f32762, %f32763, %f6653;
	// end inline asm
	// begin inline asm
	fma.rn.f32 %f6669, %f32766, %f32767, %f6665;
	// end inline asm
	// begin inline asm
	fma.rn.f32 %f6673, %f32762, %f32767, %f6661;
	// end inline asm
	// begin inline asm
	fma.rn.f32 %f6677, %f32758, %f32763, %f6673;
	// end inline asm
	// begin inline asm
	fma.rn.f32 %f6681, %f32762, %f32763, %f6669;
	// end inline asm
	// begin inline asm
	fma.rn.f32 %f6685, %f32766, %f32767, %f6681;
	// end inline asm
	// begin inline asm
	fma.rn.f32 %f6689, %f32762, %f32767, %f6677;
	// end inline asm
	// begin inline asm
	fma.rn.f32 %f6693, %f32758, %f32763, %f6689;
	// end inline asm
	// begin inline asm
	fma.rn.f32 %f6697, %f32762, %f32763, %f6685;
	// end inline asm
	// begin inline asm
	fma.rn.f32 %f6701, %f32766, %f32767, %f6697;
	// end inline asm
	// begin inline asm
	fma.rn.f32 %f6705, %f32762, %f32767, %f6693;
	// end inline asm
	// begin inline asm
	fma.rn.f32 %f6709, %f32758, %f32763, %f6705;
	// end inline asm
	// begin inline asm
	fma.rn.f32 %f6713, %f32762, %f32763, %f6701;
	// end inline asm
	// begin inline asm
	fma.rn.f32 %f6717, %f32766, %f32767, %f6713;
	// end inline asm
	// begin inline asm
	fma.rn.f32 %f6721, %f32762, %f32767, %f6709;
	// end inline asm
	// begin inline asm
	fma.rn.f32 %f6725, %f32758, %f32763, %f6721;
	// end inline asm
	// begin inline asm
	fma.rn.f32 %f6729, %f32762, %f32763, %f6717;
	// end inline asm
	// begin inline asm
	fma.rn.f32 %f6733, %f32766, %f32767, %f6729;
	// end inline asm
	// begin inline asm
	fma.rn.f32 %f6737, %f32762, %f32767, %f6725;
	// end inline asm
	// begin inline asm
	fma.rn.f32 %f6741, %f32758, %f32763, %f6737;
	// end inline asm
	// begin inline asm
	fma.rn.f32 %f6745, %f32762, %f32763, %f6733;
	// end inline asm
	// begin inline asm
	fma.rn.f32 %f6749, %f32766, %f32767, %f6745;
	// end inline asm
	// begin inline asm
	fma.rn.f32 %f6753, %f32762, %f32767, %f6741;
	// end inline asm
	// begin inline asm
	fma.rn.f32 %f6757, %f32758, %f32763, %f6753;
	// end inline asm
	// begin inline asm
	fma.rn.f32 %f6761, %f32762, %f32763, %f6749;
	// end inline asm
	// begin inline asm
	fma.rn.f32 %f6765, %f32766, %f32767, %f6761;
	// end inline asm
	// begin inline asm
	fma.rn.f32 %f6769, %f32762, %f32767, %f6757;
	// end inline asm
	// begin inline asm
	fma.rn.f32 %f6773, %f32758, %f32763, %f6769;
	// end inline asm
	// begin inline asm
	fma.rn.f32 %f6777, %f32762, %f32763, %f6765;
	// end inline asm
	// begin inline asm
	fma.rn.f32 %f6781, %f32766, %f32767, %f6777;
	// end inline asm
	// begin inline asm
	fma.rn.f32 %f6785, %f32762, %f32767, %f6773;
	// end inline asm
	// begin inline asm
	fma.rn.f32 %f6789, %f32758, %f32763, %f6785;
	// end inline asm
	// begin inline asm
	fma.rn.f32 %f6793, %f32762, %f32763, %f6781;
	// end inline asm
	// begin inline asm
	fma.rn.f32 %f6797, %f32766, %f32767, %f6793;
	// end inline asm
	// begin inline asm
	fma.rn.f32 %f6801, %f32762, %f32767, %f6789;
	// end inline asm
	// begin inline asm
	fma.rn.f32 %f6805, %f32758, %f32763, %f6801;
	// end inline asm
	// begin inline asm
	fma.rn.f32 %f6809, %f32762, %f32763, %f6797;
	// end inline asm
	// begin inline asm
	fma.rn.f32 %f6813, %f32766, %f32767, %f6809;
	// end inline asm
	// begin inline asm
	fma.rn.f32 %f6817, %f32762, %f32767, %f6805;
	// end inline asm
	// begin inline asm
	fma.rn.f32 %f6821, %f32758, %f32763, %f6817;
	// end inline asm
	// begin inline asm
	fma.rn.f32 %f6825, %f32762, %f32763, %f6813;
	// end inline asm
	// begin inline asm
	fma.rn.f32 %f6829, %f32766, %f32767, %f6825;
	// end inline asm
	// begin inline asm
	fma.rn.f32 %f6833, %f32762, %f32767, %f6821;
	// end inline asm
	// begin inline asm
	fma.rn.f32 %f6837, %f32758, %f32763, %f6833;
	// end inline asm
	// begin inline asm
	fma.rn.f32 %f6841, %f32762, %f32763, %f6829;
	// end inline asm
	// begin inline asm
	fma.rn.f32 %f6845, %f32766, %f32767, %f6841;
	// end inline asm
	// begin inline asm
	fma.rn.f32 %f6849, %f32762, %f32767, %f6837;
	// end inline asm
	// begin inline asm
	fma.rn.f32 %f6853, %f32758, %f32763, %f6849;
	// end inline asm
	// begin inline asm
	fma.rn.f32 %f6857, %f32762, %f32763, %f6845;
	// end inline asm
	// begin inline asm
	fma.rn.f32 %f6861, %f32766, %f32767, %f6857;
	// end inline asm
	// begin inline asm
	fma.rn.f32 %f6865, %f32762, %f32767, %f6853;
	// end inline asm
	// begin inline asm
	fma.rn.f32 %f6869, %f32758, %f32763, %f6865;
	// end inline asm
	// begin inline asm
	fma.rn.f32 %f6873, %f32762, %f32763, %f6861;
	// end inline asm
	// begin inline asm
	fma.rn.f32 %f6877, %f32766, %f32767, %f6873;
	// end inline asm
	// begin inline asm
	fma.rn.f32 %f6881, %f32762, %f32767, %f6869;
	// end inline asm
	// begin inline asm
	fma.rn.f32 %f6885, %f32758, %f32763, %f6881;
	// end inline asm
	// begin inline asm
	fma.rn.f32 %f6889, %f32762, %f32763, %f6877;
	// end inline asm
	// begin inline asm
	fma.rn.f32 %f6893, %f32766, %f32767, %f6889;
	// end inline asm
	// begin inline asm
	fma.rn.f32 %f6897, %f32762, %f32767, %f6885;
	// end inline asm
	// begin inline asm
	fma.rn.f32 %f6901, %f32758, %f32763, %f6897;
	// end inline asm
	// begin inline asm
	fma.rn.f32 %f6905, %f32762, %f32763, %f6893;
	// end inline asm
	// begin inline asm
	fma.rn.f32 %f6909, %f32766, %f32767, %f6905;
	// end inline asm
	// begin inline asm
	fma.rn.f32 %f6913, %f32762, %f32767, %f6901;
	// end inline asm
	// begin inline asm
	fma.rn.f32 %f6917, %f32758, %f32763, %f6913;
	// end inline asm
	// begin inline asm
	fma.rn.f32 %f6921, %f32762, %f32763, %f6909;
	// end inline asm
	// begin inline asm
	fma.rn.f32 %f6925, %f32766, %f32767, %f6921;
	// end inline asm
	// begin inline asm
	fma.rn.f32 %f6929, %f32762, %f32767, %f6917;
	// end inline asm
	// begin inline asm
	fma.rn.f32 %f6933, %f32758, %f32763, %f6929;
	// end inline asm
	// begin inline asm
	fma.rn.f32 %f6937, %f32762, %f32763, %f6925;
	// end inline asm
	// begin inline asm
	fma.rn.f32 %f6941, %f32766, %f32767, %f6937;
	// end inline asm
	// begin inline asm
	fma.rn.f32 %f6945, %f32762, %f32767, %f6933;
	// end inline asm
	// begin inline asm
	fma.rn.f32 %f6949, %f32758, %f32763, %f6945;
	// end inline asm
	// begin inline asm
	fma.rn.f32 %f6953, %f32762, %f32763, %f6941;
	// end inline asm
	// begin inline asm
	fma.rn.f32 %f6957, %f32766, %f32767, %f6953;
	// end inline asm
	// begin inline asm
	fma.rn.f32 %f6961, %f32762, %f32767, %f6949;
	// end inline asm
	// begin inline asm
	fma.rn.f32 %f6965, %f32758, %f32763, %f6961;
	// end inline asm
	// begin inline asm
	fma.rn.f32 %f6969, %f32762, %f32763, %f6957;
	// end inline asm
	// begin inline asm
	fma.rn.f32 %f6973, %f32766, %f32767, %f6969;
	// end inline asm
	// begin inline asm
	fma.rn.f32 %f6977, %f32762, %f32767, %f6965;
	// end inline asm
	// begin inline asm
	fma.rn.f32 %f6981, %f32758, %f32763, %f6977;
	// end inline asm
	// begin inline asm
	fma.rn.f32 %f6985, %f32762, %f32763, %f6973;
	// end inline asm
	// begin inline asm
	fma.rn.f32 %f6989, %f32766, %f32767, %f6985;
	// end inline asm
	// begin inline asm
	fma.rn.f32 %f6993, %f32762, %f32767, %f6981;
	// end inline asm
	// begin inline asm
	fma.rn.f32 %f6997, %f32758, %f32763, %f6993;
	// end inline asm
	// begin inline asm
	fma.rn.f32 %f7001, %f32762, %f32763, %f6989;
	// end inline asm
	// begin inline asm
	fma.rn.f32 %f7005, %f32766, %f32767, %f7001;
	// end inline asm
	// begin inline asm
	fma.rn.f32 %f7009, %f32762, %f32767, %f6997;
	// end inline asm
	// begin inline asm
	fma.rn.f32 %f7013, %f32758, %f32763, %f7009;
	// end inline asm
	// begin inline asm
	fma.rn.f32 %f7017, %f32762, %f32763, %f7005;
	// end inline asm
	// begin inline asm
	fma.rn.f32 %f7021, %f32766, %f32767, %f7017;
	// end inline asm
	// begin inline asm
	fma.rn.f32 %f7025, %f32762, %f32767, %f7013;
	// end inline asm
	// begin inline asm
	fma.rn.f32 %f7029, %f32758, %f32763, %f7025;
	// end inline asm
	// begin inline asm
	fma.rn.f32 %f7033, %f32762, %f32763, %f7021;
	// end inline asm
	// begin inline asm
	fma.rn.f32 %f7037, %f32766, %f32767, %f7033;
	// end inline asm
	// begin inline asm
	fma.rn.f32 %f7041, %f32762, %f32767, %f7029;
	// end inline asm
	// begin inline asm
	fma.rn.f32 %f7045, %f32758, %f32763, %f7041;
	// end inline asm
	// begin inline asm
	fma.rn.f32 %f7049, %f32762, %f32763, %f7037;
	// end inline asm
	// begin inline asm
	fma.rn.f32 %f7053, %f32766, %f32767, %f7049;
	// end inline asm
	// begin inline asm
	fma.rn.f32 %f7057, %f32762, %f32767, %f7045;
	// end inline asm
	// begin inline asm
	fma.rn.f32 %f7061, %f32758, %f32763, %f7057;
	// end inline asm
	// begin inline asm
	fma.rn.f32 %f7065, %f32762, %f32763, %f7053;
	// end inline asm
	// begin inline asm
	fma.rn.f32 %f7069, %f32766, %f32767, %f7065;
	// end inline asm
	// begin inline asm
	fma.rn.f32 %f7073, %f32762, %f32767, %f7061;
	// end inline asm
	// begin inline asm
	fma.rn.f32 %f7077, %f32758, %f32763, %f7073;
	// end inline asm
	// begin inline asm
	fma.rn.f32 %f7081, %f32762, %f32763, %f7069;
	// end inline asm
	// begin inline asm
	fma.rn.f32 %f7085, %f32766, %f32767, %f7081;
	// end inline asm
	// begin inline asm
	fma.rn.f32 %f7089, %f32762, %f32767, %f7077;
	// end inline asm
	// begin inline asm
	fma.rn.f32 %f7093, %f32758, %f32763, %f7089;
	// end inline asm
	// begin inline asm
	fma.rn.f32 %f7097, %f32762, %f32763, %f7085;
	// end inline asm
	// begin inline asm
	fma.rn.f32 %f7101, %f32766, %f32767, %f7097;
	// end inline asm
	// begin inline asm
	fma.rn.f32 %f7105, %f32762, %f32767, %f7093;
	// end inline asm
	// begin inline asm
	fma.rn.f32 %f7109, %f32758, %f32763, %f7105;
	// end inline asm
	// begin inline asm
	fma.rn.f32 %f7113, %f32762, %f32763, %f7101;
	// end inline asm
	// begin inline asm
	fma.rn.f32 %f7117, %f32766, %f32767, %f7113;
	// end inline asm
	// begin inline asm
	fma.rn.f32 %f7121, %f32762, %f32767, %f7109;
	// end inline asm
	// begin inline asm
	fma.rn.f32 %f7125, %f32758, %f32763, %f7121;
	// end inline asm
	// begin inline asm
	fma.rn.f32 %f7129, %f32762, %f32763, %f7117;
	// end inline asm
	// begin inline asm
	fma.rn.f32 %f7133, %f32766, %f32767, %f7129;
	// end inline asm
	// begin inline asm
	fma.rn.f32 %f7137, %f32762, %f32767, %f7125;
	// end inline asm
	// begin inline asm
	fma.rn.f32 %f7141, %f32758, %f32763, %f7137;
	// end inline asm
	// begin inline asm
	fma.rn.f32 %f7145, %f32762, %f32763, %f7133;
	// end inline asm
	// begin inline asm
	fma.rn.f32 %f7149, %f32766, %f32767, %f7145;
	// end inline asm
	// begin inline asm
	fma.rn.f32 %f7153, %f32762, %f32767, %f7141;
	// end inline asm
	// begin inline asm
	fma.rn.f32 %f7157, %f32758, %f32763, %f7153;
	// end inline asm
	// begin inline asm
	fma.rn.f32 %f7161, %f32762, %f32763, %f7149;
	// end inline asm
	// begin inline asm
	fma.rn.f32 %f7165, %f32766, %f32767, %f7161;
	// end inline asm
	// begin inline asm
	fma.rn.f32 %f7169, %f32762, %f32767, %f7157;
	// end inline asm
	// begin inline asm
	fma.rn.f32 %f7173, %f32758, %f32763, %f7169;
	// end inline asm
	// begin inline asm
	fma.rn.f32 %f7177, %f32762, %f32763, %f7165;
	// end inline asm
	// begin inline asm
	fma.rn.f32 %f7181, %f32766, %f32767, %f7177;
	// end inline asm
	// begin inline asm
	fma.rn.f32 %f7185, %f32762, %f32767, %f7173;
	// end inline asm
	// begin inline asm
	fma.rn.f32 %f7189, %f32758, %f32763, %f7185;
	// end inline asm
	// begin inline asm
	fma.rn.f32 %f7193, %f32762, %f32763, %f7181;
	// end inline asm
	// begin inline asm
	fma.rn.f32 %f7197, %f32766, %f32767, %f7193;
	// end inline asm
	// begin inline asm
	fma.rn.f32 %f7201, %f32762, %f32767, %f7189;
	// end inline asm
	// begin inline asm
	fma.rn.f32 %f7205, %f32758, %f32763, %f7201;
	// end inline asm
	// begin inline asm
	fma.rn.f32 %f7209, %f32762, %f32763, %f7197;
	// end inline asm
	// begin inline asm
	fma.rn.f32 %f7213, %f32766, %f32767, %f7209;
	// end inline asm
	// begin inline asm
	fma.rn.f32 %f7217, %f32762, %f32767, %f7205;
	// end inline asm
	// begin inline asm
	fma.rn.f32 %f7221, %f32758, %f32763, %f7217;
	// end inline asm
	// begin inline asm
	fma.rn.f32 %f7225, %f32762, %f32763, %f7213;
	// end inline asm
	// begin inline asm
	fma.rn.f32 %f7229, %f32766, %f32767, %f7225;
	// end inline asm
	// begin inline asm
	fma.rn.f32 %f7233, %f32762, %f32767, %f7221;
	// end inline asm
	// begin inline asm
	fma.rn.f32 %f7237, %f32758, %f32763, %f7233;
	// end inline asm
	// begin inline asm
	fma.rn.f32 %f7241, %f32762, %f32763, %f7229;
	// end inline asm
	// begin inline asm
	fma.rn.f32 %f7245, %f32766, %f32767, %f7241;
	// end inline asm
	// begin inline asm
	fma.rn.f32 %f7249, %f32762, %f32767, %f7237;
	// end inline asm
	// begin inline asm
	fma.rn.f32 %f7253, %f32758, %f32763, %f7249;
	// end inline asm
	// begin inline asm
	fma.rn.f32 %f7257, %f32762, %f32763, %f7245;
	// end inline asm
	// begin inline asm
	fma.rn.f32 %f7261, %f32766, %f32767, %f7257;
	// end inline asm
	// begin inline asm
	fma.rn.f32 %f7265, %f32762, %f32767, %f7253;
	// end inline asm
	// begin inline asm
	fma.rn.f32 %f7269, %f32758, %f32763, %f7265;
	// end inline asm
	// begin inline asm
	fma.rn.f32 %f7273, %f32762, %f32763, %f7261;
	// end inline asm
	// begin inline asm
	fma.rn.f32 %f7277, %f32766, %f32767, %f7273;
	// end inline asm
	// begin inline asm
	fma.rn.f32 %f7281, %f32762, %f32767, %f7269;
	// end inline asm
	// begin inline asm
	fma.rn.f32 %f7285, %f32758, %f32763, %f7281;
	// end inline asm
	// begin inline asm
	fma.rn.f32 %f7289, %f32762, %f32763, %f7277;
	// end inline asm
	// begin inline asm
	fma.rn.f32 %f7293, %f32766, %f32767, %f7289;
	// end inline asm
	// begin inline asm
	fma.rn.f32 %f7297, %f32762, %f32767, %f7285;
	// end inline asm
	// begin inline asm
	fma.rn.f32 %f7301, %f32758, %f32763, %f7297;
	// end inline asm
	// begin inline asm
	fma.rn.f32 %f7305, %f32762, %f32763, %f7293;
	// end inline asm
	// begin inline asm
	fma.rn.f32 %f7309, %f32766, %f32767, %f7305;
	// end inline asm
	// begin inline asm
	fma.rn.f32 %f7313, %f32762, %f32767, %f7301;
	// end inline asm
	// begin inline asm
	fma.rn.f32 %f7317, %f32758, %f32763, %f7313;
	// end inline asm
	// begin inline asm
	fma.rn.f32 %f7321, %f32762, %f32763, %f7309;
	// end inline asm
	// begin inline asm
	fma.rn.f32 %f7325, %f32766, %f32767, %f7321;
	// end inline asm
	// begin inline asm
	fma.rn.f32 %f7329, %f32762, %f32767, %f7317;
	// end inline asm
	// begin inline asm
	fma.rn.f32 %f7333, %f32758, %f32763, %f7329;
	// end inline asm
	// begin inline asm
	fma.rn.f32 %f7337, %f32762, %f32763, %f7325;
	// end inline asm
	// begin inline asm
	fma.rn.f32 %f7341, %f32766, %f32767, %f7337;
	// end inline asm
	// begin inline asm
	fma.rn.f32 %f7345, %f32762, %f32767, %f7333;
	// end inline asm
	// begin inline asm
	fma.rn.f32 %f7349, %f32758, %f32763, %f7345;
	// end inline asm
	// begin inline asm
	fma.rn.f32 %f7353, %f32762, %f32763, %f7341;
	// end inline asm
	// begin inline asm
	fma.rn.f32 %f7357, %f32766, %f32767, %f7353;
	// end inline asm
	// begin inline asm
	fma.rn.f32 %f7361, %f32762, %f32767, %f7349;
	// end inline asm
	// begin inline asm
	fma.rn.f32 %f7365, %f32758, %f32763, %f7361;
	// end inline asm
	// begin inline asm
	fma.rn.f32 %f7369, %f32762, %f32763, %f7357;
	// end inline asm
	// begin inline asm
	fma.rn.f32 %f7373, %f32766, %f32767, %f7369;
	// end inline asm
	// begin inline asm
	fma.rn.f32 %f7377, %f32762, %f32767, %f7365;
	// end inline asm
	// begin inline asm
	fma.rn.f32 %f7381, %f32758, %f32763, %f7377;
	// end inline asm
	// begin inline asm
	fma.rn.f32 %f7385, %f32762, %f32763, %f7373;
	// end inline asm
	// begin inline asm
	fma.rn.f32 %f7389, %f32766, %f32767, %f7385;
	// end inline asm
	// begin inline asm
	fma.rn.f32 %f7393, %f32762, %f32767, %f7381;
	// end inline asm
	// begin inline asm
	fma.rn.f32 %f7397, %f32758, %f32763, %f7393;
	// end inline asm
	// begin inline asm
	fma.rn.f32 %f7401, %f32762, %f32763, %f7389;
	// end inline asm
	// begin inline asm
	fma.rn.f32 %f7405, %f32766, %f32767, %f7401;
	// end inline asm
	// begin inline asm
	fma.rn.f32 %f7409, %f32762, %f32767, %f7397;
	// end inline asm
	// begin inline asm
	fma.rn.f32 %f7413, %f32758, %f32763, %f7409;
	// end inline asm
	// begin inline asm
	fma.rn.f32 %f7417, %f32762, %f32763, %f7405;
	// end inline asm
	// begin inline asm
	fma.rn.f32 %f7421, %f32766, %f32767, %f7417;
	// end inline asm
	// begin inline asm
	fma.rn.f32 %f7425, %f32762, %f32767, %f7413;
	// end inline asm
	// begin inline asm
	fma.rn.f32 %f7429, %f32758, %f32763, %f7425;
	// end inline asm
	// begin inline asm
	fma.rn.f32 %f7433, %f32762, %f32763, %f7421;
	// end inline asm
	// begin inline asm
	fma.rn.f32 %f7437, %f32766, %f32767, %f7433;
	// end inline asm
	// begin inline asm
	fma.rn.f32 %f7441, %f32762, %f32767, %f7429;
	// end inline asm
	// begin inline asm
	fma.rn.f32 %f7445, %f32758, %f32763, %f7441;
	// end inline asm
	// begin inline asm
	fma.rn.f32 %f7449, %f32762, %f32763, %f7437;
	// end inline asm
	// begin inline asm
	fma.rn.f32 %f7453, %f32766, %f32767, %f7449;
	// end inline asm
	// begin inline asm
	fma.rn.f32 %f7457, %f32762, %f32767, %f7445;
	// end inline asm
	// begin inline asm
	fma.rn.f32 %f7461, %f32758, %f32763, %f7457;
	// end inline asm
	// begin inline asm
	fma.rn.f32 %f7465, %f32762, %f32763, %f7453;
	// end inline asm
	// begin inline asm
	fma.rn.f32 %f7469, %f32766, %f32767, %f7465;
	// end inline asm
	// begin inline asm
	fma.rn.f32 %f7473, %f32762, %f32767, %f7461;
	// end inline asm
	// begin inline asm
	fma.rn.f32 %f7477, %f32758, %f32763, %f7473;
	// end inline asm
	// begin inline asm
	fma.rn.f32 %f7481, %f32762, %f32763, %f7469;
	// end inline asm
	// begin inline asm
	fma.rn.f32 %f7485, %f32766, %f32767, %f7481;
	// end inline asm
	// begin inline asm
	fma.rn.f32 %f7489, %f32762, %f32767, %f7477;
	// end inline asm
	// begin inline asm
	fma.rn.f32 %f7493, %f32758, %f32763, %f7489;
	// end inline asm
	// begin inline asm
	fma.rn.f32 %f7497, %f32762, %f32763, %f7485;
	// end inline asm
	// begin inline asm
	fma.rn.f32 %f7501, %f32766, %f32767, %f7497;
	// end inline asm
	// begin inline asm
	fma.rn.f32 %f7505, %f32762, %f32767, %f7493;
	// end inline asm
	// begin inline asm
	fma.rn.f32 %f7509, %f32758, %f32763, %f7505;
	// end inline asm
	// begin inline asm
	fma.rn.f32 %f7513, %f32762, %f32763, %f7501;
	// end inline asm
	// begin inline asm
	fma.rn.f32 %f7517, %f32766, %f32767, %f7513;
	// end inline asm
	// begin inline asm
	fma.rn.f32 %f7521, %f32762, %f32767, %f7509;
	// end inline asm
	// begin inline asm
	fma.rn.f32 %f7525, %f32758, %f32763, %f7521;
	// end inline asm
	// begin inline asm
	fma.rn.f32 %f7529, %f32762, %f32763, %f7517;
	// end inline asm
	// begin inline asm
	fma.rn.f32 %f7533, %f32766, %f32767, %f7529;
	// end inline asm
	// begin inline asm
	fma.rn.f32 %f7537, %f32762, %f32767, %f7525;
	// end inline asm
	// begin inline asm
	fma.rn.f32 %f7541, %f32758, %f32763, %f7537;
	// end inline asm
	// begin inline asm
	fma.rn.f32 %f7545, %f32762, %f32763, %f7533;
	// end inline asm
	// begin inline asm
	fma.rn.f32 %f7549, %f32766, %f32767, %f7545;
	// end inline asm
	// begin inline asm
	fma.rn.f32 %f7553, %f32762, %f32767, %f7541;
	// end inline asm
	// begin inline asm
	fma.rn.f32 %f7557, %f32758, %f32763, %f7553;
	// end inline asm
	// begin inline asm
	fma.rn.f32 %f7561, %f32762, %f32763, %f7549;
	// end inline asm
	// begin inline asm
	fma.rn.f32 %f7565, %f32766, %f32767, %f7561;
	// end inline asm
	// begin inline asm
	fma.rn.f32 %f7569, %f32762, %f32767, %f7557;
	// end inline asm
	// begin inline asm
	fma.rn.f32 %f7573, %f32758, %f32763, %f7569;
	// end inline asm
	// begin inline asm
	fma.rn.f32 %f7577, %f32762, %f32763, %f7565;
	// end inline asm
	// begin inline asm
	fma.rn.f32 %f7581, %f32766, %f32767, %f7577;
	// end inline asm
	// begin inline asm
	fma.rn.f32 %f7585, %f32762, %f32767, %f7573;
	// end inline asm
	// begin inline asm
	fma.rn.f32 %f7589, %f32758, %f32763, %f7585;
	// end inline asm
	// begin inline asm
	fma.rn.f32 %f7593, %f32762, %f32763, %f7581;
	// end inline asm
	// begin inline asm
	fma.rn.f32 %f7597, %f32766, %f32767, %f7593;
	// end inline asm
	// begin inline asm
	fma.rn.f32 %f7601, %f32762, %f32767, %f7589;
	// end inline asm
	// begin inline asm
	fma.rn.f32 %f7605, %f32758, %f32763, %f7601;
	// end inline asm
	// begin inline asm
	fma.rn.f32 %f7609, %f32762, %f32763, %f7597;
	// end inline asm
	// begin inline asm
	fma.rn.f32 %f7613, %f32766, %f32767, %f7609;
	// end inline asm
	// begin inline asm
	fma.rn.f32 %f7617, %f32762, %f32767, %f7605;
	// end inline asm
	// begin inline asm
	fma.rn.f32 %f7621, %f32758, %f32763, %f7617;
	// end inline asm
	// begin inline asm
	fma.rn.f32 %f7625, %f32762, %f32763, %f7613;
	// end inline asm
	// begin inline asm
	fma.rn.f32 %f7629, %f32766, %f32767, %f7625;
	// end inline asm
	// begin inline asm
	fma.rn.f32 %f7633, %f32762, %f32767, %f7621;
	// end inline asm
	// begin inline asm
	fma.rn.f32 %f7637, %f32758, %f32763, %f7633;
	// end inline asm
	// begin inline asm
	fma.rn.f32 %f7641, %f32762, %f32763, %f7629;
	// end inline asm
	// begin inline asm
	fma.rn.f32 %f7645, %f32766, %f32767, %f7641;
	// end inline asm
	// begin inline asm
	fma.rn.f32 %f7649, %f32762, %f32767, %f7637;
	// end inline asm
	// begin inline asm
	fma.rn.f32 %f7653, %f32758, %f32763, %f7649;
	// end inline asm
	// begin inline asm
	fma.rn.f32 %f7657, %f32762, %f32763, %f7645;
	// end inline asm
	// begin inline asm
	fma.rn.f32 %f7661, %f32766, %f32767, %f7657;
	// end inline asm
	// begin inline asm
	fma.rn.f32 %f7665, %f32762, %f32767, %f7653;
	// end inline asm
	// begin inline asm
	fma.rn.f32 %f7669, %f32758, %f32763, %f7665;
	// end inline asm
	// begin inline asm
	fma.rn.f32 %f7673, %f32762, %f32763, %f7661;
	// end inline asm
	// begin inline asm
	fma.rn.f32 %f7677, %f32766, %f32767, %f7673;
	// end inline asm
	// begin inline asm
	fma.rn.f32 %f7681, %f32762, %f32767, %f7669;
	// end inline asm
	// begin inline asm
	fma.rn.f32 %f7685, %f32758, %f32763, %f7681;
	// end inline asm
	// begin inline asm
	fma.rn.f32 %f7689, %f32762, %f32763, %f7677;
	// end inline asm
	// begin inline asm
	fma.rn.f32 %f7693, %f32766, %f32767, %f7689;
	// end inline asm
	// begin inline asm
	fma.rn.f32 %f7697, %f32762, %f32767, %f7685;
	// end inline asm
	// begin inline asm
	fma.rn.f32 %f7701, %f32758, %f32763, %f7697;
	// end inline asm
	// begin inline asm
	fma.rn.f32 %f7705, %f32762, %f32763, %f7693;
	// end inline asm
	// begin inline asm
	fma.rn.f32 %f7709, %f32766, %f32767, %f7705;
	// end inline asm
	// begin inline asm
	fma.rn.f32 %f7713, %f32762, %f32767, %f7701;
	// end inline asm
	// begin inline asm
	fma.rn.f32 %f7717, %f32758, %f32763, %f7713;
	// end inline asm
	// begin inline asm
	fma.rn.f32 %f7721, %f32762, %f32763, %f7709;
	// end inline asm
	// begin inline asm
	fma.rn.f32 %f7725, %f32766, %f32767, %f7721;
	// end inline asm
	// begin inline asm
	fma.rn.f32 %f7729, %f32762, %f32767, %f7717;
	// end inline asm
	// begin inline asm
	fma.rn.f32 %f7733, %f32758, %f32763, %f7729;
	// end inline asm
	// begin inline asm
	fma.rn.f32 %f7737, %f32762, %f32763, %f7725;
	// end inline asm
	// begin inline asm
	fma.rn.f32 %f7741, %f32766, %f32767, %f7737;
	// end inline asm
	// begin inline asm
	fma.rn.f32 %f7745, %f32762, %f32767, %f7733;
	// end inline asm
	// begin inline asm
	fma.rn.f32 %f7749, %f32758, %f32763, %f7745;
	// end inline asm
	// begin inline asm
	fma.rn.f32 %f7753, %f32762, %f32763, %f7741;
	// end inline asm
	// begin inline asm
	fma.rn.f32 %f7757, %f32766, %f32767, %f7753;
	// end inline asm
	// begin inline asm
	fma.rn.f32 %f7761, %f32762, %f32767, %f7749;
	// end inline asm
	// begin inline asm
	fma.rn.f32 %f7765, %f32758, %f32763, %f7761;
	// end inline asm
	// begin inline asm
	fma.rn.f32 %f7769, %f32762, %f32763, %f7757;
	// end inline asm
	// begin inline asm
	fma.rn.f32 %f7773, %f32766, %f32767, %f7769;
	// end inline asm
	// begin inline asm
	fma.rn.f32 %f7777, %f32762, %f32767, %f7765;
	// end inline asm
	// begin inline asm
	fma.rn.f32 %f7781, %f32758, %f32763, %f7777;
	// end inline asm
	// begin inline asm
	fma.rn.f32 %f7785, %f32762, %f32763, %f7773;
	// end inline asm
	// begin inline asm
	fma.rn.f32 %f7789, %f32766, %f32767, %f7785;
	// end inline asm
	// begin inline asm
	fma.rn.f32 %f7793, %f32762, %f32767, %f7781;
	// end inline asm
	// begin inline asm
	fma.rn.f32 %f7797, %f32758, %f32763, %f7793;
	// end inline asm
	// begin inline asm
	fma.rn.f32 %f7801, %f32762, %f32763, %f7789;
	// end inline asm
	// begin inline asm
	fma.rn.f32 %f7805, %f32766, %f32767, %f7801;
	// end inline asm
	// begin inline asm
	fma.rn.f32 %f7809, %f32762, %f32767, %f7797;
	// end inline asm
	// begin inline asm
	fma.rn.f32 %f7813, %f32758, %f32763, %f7809;
	// end inline asm
	// begin inline asm
	fma.rn.f32 %f7817, %f32762, %f32763, %f7805;
	// end inline asm
	// begin inline asm
	fma.rn.f32 %f7821, %f32766, %f32767, %f7817;
	// end inline asm
	// begin inline asm
	fma.rn.f32 %f7825, %f32762, %f32767, %f7813;
	// end inline asm
	// begin inline asm
	fma.rn.f32 %f7829, %f32758, %f32763, %f7825;
	// end inline asm
	// begin inline asm
	fma.rn.f32 %f7833, %f32762, %f32763, %f7821;
	// end inline asm
	// begin inline asm
	fma.rn.f32 %f7837, %f32766, %f32767, %f7833;
	// end inline asm
	// begin inline asm
	fma.rn.f32 %f7841, %f32762, %f32767, %f7829;
	// end inline asm
	// begin inline asm
	fma.rn.f32 %f7845, %f32758, %f32763, %f7841;
	// end inline asm
	// begin inline asm
	fma.rn.f32 %f7849, %f32762, %f32763, %f7837;
	// end inline asm
	// begin inline asm
	fma.rn.f32 %f7853, %f32766, %f32767, %f7849;
	// end inline asm
	// begin inline asm
	fma.rn.f32 %f7857, %f32762, %f32767, %f7845;
	// end inline asm
	// begin inline asm
	fma.rn.f32 %f7861, %f32758, %f32763, %f7857;
	// end inline asm
	// begin inline asm
	fma.rn.f32 %f7865, %f32762, %f32763, %f7853;
	// end inline asm
	// begin inline asm
	fma.rn.f32 %f7869, %f32766, %f32767, %f7865;
	// end inline asm
	// begin inline asm
	fma.rn.f32 %f7873, %f32762, %f32767, %f7861;
	// end inline asm
	// begin inline asm
	fma.rn.f32 %f7877, %f32758, %f32763, %f7873;
	// end inline asm
	// begin inline asm
	fma.rn.f32 %f7881, %f32762, %f32763, %f7869;
	// end inline asm
	// begin inline asm
	fma.rn.f32 %f7885, %f32766, %f32767, %f7881;
	// end inline asm
	// begin inline asm
	fma.rn.f32 %f7889, %f32762, %f32767, %f7877;
	// end inline asm
	// begin inline asm
	fma.rn.f32 %f7893, %f32758, %f32763, %f7889;
	// end inline asm
	// begin inline asm
	fma.rn.f32 %f7897, %f32762, %f32763, %f7885;
	// end inline asm
	// begin inline asm
	fma.rn.f32 %f7901, %f32766, %f32767, %f7897;
	// end inline asm
	// begin inline asm
	fma.rn.f32 %f7905, %f32762, %f32767, %f7893;
	// end inline asm
	// begin inline asm
	fma.rn.f32 %f7909, %f32758, %f32763, %f7905;
	// end inline asm
	// begin inline asm
	fma.rn.f32 %f7913, %f32762, %f32763, %f7901;
	// end inline asm
	// begin inline asm
	fma.rn.f32 %f7917, %f32766, %f32767, %f7913;
	// end inline asm
	// begin inline asm
	fma.rn.f32 %f7921, %f32762, %f32767, %f7909;
	// end inline asm
	// begin inline asm
	fma.rn.f32 %f7925, %f32758, %f32763, %f7921;
	// end inline asm
	// begin inline asm
	fma.rn.f32 %f7929, %f32762, %f32763, %f7917;
	// end inline asm
	// begin inline asm
	fma.rn.f32 %f7933, %f32766, %f32767, %f7929;
	// end inline asm
	// begin inline asm
	fma.rn.f32 %f7937, %f32762, %f32767, %f7925;
	// end inline asm
	// begin inline asm
	fma.rn.f32 %f7941, %f32758, %f32763, %f7937;
	// end inline asm
	// begin inline asm
	fma.rn.f32 %f7945, %f32762, %f32763, %f7933;
	// end inline asm
	// begin inline asm
	fma.rn.f32 %f7949, %f32766, %f32767, %f7945;
	// end inline asm
	// begin inline asm
	fma.rn.f32 %f7953, %f32762, %f32767, %f7941;
	// end inline asm
	// begin inline asm
	fma.rn.f32 %f7957, %f32758, %f32763, %f7953;
	// end inline asm
	// begin inline asm
	fma.rn.f32 %f7961, %f32762, %f32763, %f7949;
	// end inline asm
	// begin inline asm
	fma.rn.f32 %f7965, %f32766, %f32767, %f7961;
	// end inline asm
	// begin inline asm
	fma.rn.f32 %f7969, %f32762, %f32767, %f7957;
	// end inline asm
	// begin inline asm
	fma.rn.f32 %f7973, %f32758, %f32763, %f7969;
	// end inline asm
	// begin inline asm
	fma.rn.f32 %f7977, %f32762, %f32763, %f7965;
	// end inline asm
	// begin inline asm
	fma.rn.f32 %f7981, %f32766, %f32767, %f7977;
	// end inline asm
	// begin inline asm
	fma.rn.f32 %f7985, %f32762, %f32767, %f7973;
	// end inline asm
	// begin inline asm
	fma.rn.f32 %f7989, %f32758, %f32763, %f7985;
	// end inline asm
	// begin inline asm
	fma.rn.f32 %f7993, %f32762, %f32763, %f7981;
	// end inline asm
	// begin inline asm
	fma.rn.f32 %f7997, %f32766, %f32767, %f7993;
	// end inline asm
	// begin inline asm
	fma.rn.f32 %f8001, %f32762, %f32767, %f7989;
	// end inline asm
	// begin inline asm
	fma.rn.f32 %f8005, %f32758, %f32763, %f8001;
	// end inline asm
	// begin inline asm
	fma.rn.f32 %f8009, %f32762, %f32763, %f7997;
	// end inline asm
	// begin inline asm
	fma.rn.f32 %f8013, %f32766, %f32767, %f8009;
	// end inline asm
	// begin inline asm
	fma.rn.f32 %f8017, %f32762, %f32767, %f8005;
	// end inline asm
	// begin inline asm
	fma.rn.f32 %f8021, %f32758, %f32763, %f8017;
	// end inline asm
	// begin inline asm
	fma.rn.f32 %f8025, %f32762, %f32763, %f8013;
	// end inline asm
	// begin inline asm
	fma.rn.f32 %f8029, %f32766, %f32767, %f8025;
	// end inline asm
	// begin inline asm
	fma.rn.f32 %f8033, %f32762, %f32767, %f8021;
	// end inline asm
	// begin inline asm
	fma.rn.f32 %f8037, %f32758, %f32763, %f8033;
	// end inline asm
	// begin inline asm
	fma.rn.f32 %f8041, %f32762, %f32763, %f8029;
	// end inline asm
	// begin inline asm
	fma.rn.f32 %f8045, %f32766, %f32767, %f8041;
	// end inline asm
	// begin inline asm
	fma.rn.f32 %f8049, %f32762, %f32767, %f8037;
	// end inline asm
	// begin inline asm
	fma.rn.f32 %f8053, %f32758, %f32763, %f8049;
	// end inline asm
	// begin inline asm
	fma.rn.f32 %f8057, %f32762, %f32763, %f8045;
	// end inline asm
	// begin inline asm
	fma.rn.f32 %f8061, %f32766, %f32767, %f8057;
	// end inline asm
	// begin inline asm
	fma.rn.f32 %f8065, %f32762, %f32767, %f8053;
	// end inline asm
	// begin inline asm
	fma.rn.f32 %f8069, %f32758, %f32763, %f8065;
	// end inline asm
	// begin inline asm
	fma.rn.f32 %f8073, %f32762, %f32763, %f8061;
	// end inline asm
	// begin inline asm
	fma.rn.f32 %f8077, %f32766, %f32767, %f8073;
	// end inline asm
	// begin inline asm
	fma.rn.f32 %f8081, %f32762, %f32767, %f8069;
	// end inline asm
	// begin inline asm
	fma.rn.f32 %f8085, %f32758, %f32763, %f8081;
	// end inline asm
	// begin inline asm
	fma.rn.f32 %f8089, %f32762, %f32763, %f8077;
	// end inline asm
	// begin inline asm
	fma.rn.f32 %f8093, %f32766, %f32767, %f8089;
	// end inline asm
	// begin inline asm
	fma.rn.f32 %f8097, %f32762, %f32767, %f8085;
	// end inline asm
	// begin inline asm
	fma.rn.f32 %f8101, %f32758, %f32763, %f8097;
	// end inline asm
	// begin inline asm
	fma.rn.f32 %f8105, %f32762, %f32763, %f8093;
	// end inline asm
	// begin inline asm
	fma.rn.f32 %f8109, %f32766, %f32767, %f8105;
	// end inline asm
	// begin inline asm
	fma.rn.f32 %f8113, %f32762, %f32767, %f8101;
	// end inline asm
	// begin inline asm
	fma.rn.f32 %f8117, %f32758, %f32763, %f8113;
	// end inline asm
	// begin inline asm
	fma.rn.f32 %f8121, %f32762, %f32763, %f8109;
	// end inline asm
	// begin inline asm
	fma.rn.f32 %f8125, %f32766, %f32767, %f8121;
	// end inline asm
	// begin inline asm
	fma.rn.f32 %f8129, %f32762, %f32767, %f8117;
	// end inline asm
	// begin inline asm
	fma.rn.f32 %f8133, %f32758, %f32763, %f8129;
	// end inline asm
	// begin inline asm
	fma.rn.f32 %f8137, %f32762, %f32763, %f8125;
	// end inline asm
	// begin inline asm
	fma.rn.f32 %f8141, %f32766, %f32767, %f8137;
	// end inline asm
	// begin inline asm
	fma.rn.f32 %f8145, %f32762, %f32767, %f8133;
	// end inline asm
	// begin inline asm
	fma.rn.f32 %f8149, %f32758, %f32763, %f8145;
	// end inline asm
	// begin inline asm
	fma.rn.f32 %f8153, %f32762, %f32763, %f8141;
	// end inline asm
	// begin inline asm
	fma.rn.f32 %f8157, %f32766, %f32767, %f8153;
	// end inline asm
	// begin inline asm
	fma.rn.f32 %f8161, %f32762, %f32767, %f8149;
	// end inline asm
	// begin inline asm
	fma.rn.f32 %f8165, %f32758, %f32763, %f8161;
	// end inline asm
	// begin inline asm
	fma.rn.f32 %f8169, %f32762, %f32763, %f8157;
	// end inline asm
	// begin inline asm
	fma.rn.f32 %f8173, %f32766, %f32767, %f8169;
	// end inline asm
	// begin inline asm
	fma.rn.f32 %f8177, %f32762, %f32767, %f8165;
	// end inline asm
	// begin inline asm
	fma.rn.f32 %f8181, %f32758, %f32763, %f8177;
	// end inline asm
	// begin inline asm
	fma.rn.f32 %f8185, %f32762, %f32763, %f8173;
	// end inline asm
	// begin inline asm
	fma.rn.f32 %f8189, %f32766, %f32767, %f8185;
	// end inline asm
	// begin inline asm
	fma.rn.f32 %f8193, %f32762, %f32767, %f8181;
	// end inline asm
	// begin inline asm
	fma.rn.f32 %f8197, %f32758, %f32763, %f8193;
	// end inline asm
	// begin inline asm
	fma.rn.f32 %f8201, %f32762, %f32763, %f8189;
	// end inline asm
	// begin inline asm
	fma.rn.f32 %f8205, %f32766, %f32767, %f8201;
	// end inline asm
	// begin inline asm
	fma.rn.f32 %f8209, %f32762, %f32767, %f8197;
	// end inline asm
	// begin inline asm
	fma.rn.f32 %f8213, %f32758, %f32763, %f8209;
	// end inline asm
	// begin inline asm
	fma.rn.f32 %f8217, %f32762, %f32763, %f8205;
	// end inline asm
	// begin inline asm
	fma.rn.f32 %f8221, %f32766, %f32767, %f8217;
	// end inline asm
	// begin inline asm
	fma.rn.f32 %f8225, %f32762, %f32767, %f8213;
	// end inline asm
	// begin inline asm
	fma.rn.f32 %f8229, %f32758, %f32763, %f8225;
	// end inline asm
	// begin inline asm
	fma.rn.f32 %f8233, %f32762, %f32763, %f8221;
	// end inline asm
	// begin inline asm
	fma.rn.f32 %f8237, %f32766, %f32767, %f8233;
	// end inline asm
	// begin inline asm
	fma.rn.f32 %f8241, %f32762, %f32767, %f8229;
	// end inline asm
	// begin inline asm
	fma.rn.f32 %f8245, %f32758, %f32763, %f8241;
	// end inline asm
	// begin inline asm
	fma.rn.f32 %f8249, %f32762, %f32763, %f8237;
	// end inline asm
	// begin inline asm
	fma.rn.f32 %f8253, %f32766, %f32767, %f8249;
	// end inline asm
	// begin inline asm
	fma.rn.f32 %f8257, %f32762, %f32767, %f8245;
	// end inline asm
	// begin inline asm
	fma.rn.f32 %f8261, %f32758, %f32763, %f8257;
	// end inline asm
	// begin inline asm
	fma.rn.f32 %f8265, %f32762, %f32763, %f8253;
	// end inline asm
	// begin inline asm
	fma.rn.f32 %f8269, %f32766, %f32767, %f8265;
	// end inline asm
	// begin inline asm
	fma.rn.f32 %f8273, %f32762, %f32767, %f8261;
	// end inline asm
	// begin inline asm
	fma.rn.f32 %f8277, %f32758, %f32763, %f8273;
	// end inline asm
	// begin inline asm
	fma.rn.f32 %f8281, %f32762, %f32763, %f8269;
	// end inline asm
	// begin inline asm
	fma.rn.f32 %f8285, %f32766, %f32767, %f8281;
	// end inline asm
	// begin inline asm
	fma.rn.f32 %f8289, %f32762, %f32767, %f8277;
	// end inline asm
	// begin inline asm
	fma.rn.f32 %f8293, %f32758, %f32763, %f8289;
	// end inline asm
	// begin inline asm
	fma.rn.f32 %f8297, %f32762, %f32763, %f8285;
	// end inline asm
	// begin inline asm
	fma.rn.f32 %f8301, %f32766, %f32767, %f8297;
	// end inline asm
	// begin inline asm
	fma.rn.f32 %f8305, %f32762, %f32767, %f8293;
	// end inline asm
	// begin inline asm
	fma.rn.f32 %f8309, %f32758, %f32763, %f8305;
	// end inline asm
	// begin inline asm
	fma.rn.f32 %f8313, %f32762, %f32763, %f8301;
	// end inline asm
	// begin inline asm
	fma.rn.f32 %f8317, %f32766, %f32767, %f8313;
	// end inline asm
	// begin inline asm
	fma.rn.f32 %f8321, %f32762, %f32767, %f8309;
	// end inline asm
	// begin inline asm
	fma.rn.f32 %f8325, %f32758, %f32763, %f8321;
	// end inline asm
	// begin inline asm
	fma.rn.f32 %f8329, %f32762, %f32763, %f8317;
	// end inline asm
	// begin inline asm
	fma.rn.f32 %f8333, %f32766, %f32767, %f8329;
	// end inline asm
	// begin inline asm
	fma.rn.f32 %f8337, %f32762, %f32767, %f8325;
	// end inline asm
	// begin inline asm
	fma.rn.f32 %f8341, %f32758, %f32763, %f8337;
	// end inline asm
	// begin inline asm
	fma.rn.f32 %f8345, %f32762, %f32763, %f8333;
	// end inline asm
	// begin inline asm
	fma.rn.f32 %f8349, %f32766, %f32767, %f8345;
	// end inline asm
	// begin inline asm
	fma.rn.f32 %f8353, %f32762, %f32767, %f8341;
	// end inline asm
	// begin inline asm
	fma.rn.f32 %f8357, %f32758, %f32763, %f8353;
	// end inline asm
	// begin inline asm
	fma.rn.f32 %f8361, %f32762, %f32763, %f8349;
	// end inline asm
	// begin inline asm
	fma.rn.f32 %f8365, %f32766, %f32767, %f8361;
	// end inline asm
	// begin inline asm
	fma.rn.f32 %f8369, %f32762, %f32767, %f8357;
	// end inline asm
	// begin inline asm
	fma.rn.f32 %f8373, %f32758, %f32763, %f8369;
	// end inline asm
	// begin inline asm
	fma.rn.f32 %f8377, %f32762, %f32763, %f8365;
	// end inline asm
	// begin inline asm
	fma.rn.f32 %f8381, %f32766, %f32767, %f8377;
	// end inline asm
	// begin inline asm
	fma.rn.f32 %f8385, %f32762, %f32767, %f8373;
	// end inline asm
	// begin inline asm
	fma.rn.f32 %f8389, %f32758, %f32763, %f8385;
	// end inline asm
	// begin inline asm
	fma.rn.f32 %f8393, %f32762, %f32763, %f8381;
	// end inline asm
	// begin inline asm
	fma.rn.f32 %f8397, %f32766, %f32767, %f8393;
	// end inline asm
	// begin inline asm
	fma.rn.f32 %f8401, %f32762, %f32767, %f8389;
	// end inline asm
	// begin inline asm
	fma.rn.f32 %f8405, %f32758, %f32763, %f8401;
	// end inline asm
	// begin inline asm
	fma.rn.f32 %f8409, %f32762, %f32763, %f8397;
	// end inline asm
	// begin inline asm
	fma.rn.f32 %f8413, %f32766, %f32767, %f8409;
	// end inline asm
	// begin inline asm
	fma.rn.f32 %f8417, %f32762, %f32767, %f8405;
	// end inline asm
	// begin inline asm
	fma.rn.f32 %f8421, %f32758, %f32763, %f8417;
	// end inline asm
	// begin inline asm
	fma.rn.f32 %f8425, %f32762, %f32763, %f8413;
	// end inline asm
	// begin inline asm
	fma.rn.f32 %f8429, %f32766, %f32767, %f8425;
	// end inline asm
	// begin inline asm
	fma.rn.f32 %f8433, %f32762, %f32767, %f8421;
	// end inline asm
	// begin inline asm
	fma.rn.f32 %f8437, %f32758, %f32763, %f8433;
	// end inline asm
	// begin inline asm
	fma.rn.f32 %f8441, %f32762, %f32763, %f8429;
	// end inline asm
	// begin inline asm
	fma.rn.f32 %f8445, %f32766, %f32767, %f8441;
	// end inline asm
	// begin inline asm
	fma.rn.f32 %f8449, %f32762, %f32767, %f8437;
	// end inline asm
	// begin inline asm
	fma.rn.f32 %f8453, %f32758, %f32763, %f8449;
	// end inline asm
	// begin inline asm
	fma.rn.f32 %f8457, %f32762, %f32763, %f8445;
	// end inline asm
	// begin inline asm
	fma.rn.f32 %f8461, %f32766, %f32767, %f8457;
	// end inline asm
	// begin inline asm
	fma.rn.f32 %f8465, %f32762, %f32767, %f8453;
	// end inline asm
	// begin inline asm
	fma.rn.f32 %f8469, %f32758, %f32763, %f8465;
	// end inline asm
	// begin inline asm
	fma.rn.f32 %f8473, %f32762, %f32763, %f8461;
	// end inline asm
	// begin inline asm
	fma.rn.f32 %f8477, %f32766, %f32767, %f8473;
	// end inline asm
	// begin inline asm
	fma.rn.f32 %f8481, %f32762, %f32767, %f8469;
	// end inline asm
	// begin inline asm
	fma.rn.f32 %f8485, %f32758, %f32763, %f8481;
	// end inline asm
	// begin inline asm
	fma.rn.f32 %f8489, %f32762, %f32763, %f8477;
	// end inline asm
	// begin inline asm
	fma.rn.f32 %f8493, %f32766, %f32767, %f8489;
	// end inline asm
	// begin inline asm
	fma.rn.f32 %f8497, %f32762, %f32767, %f8485;
	// end inline asm
	// begin inline asm
	fma.rn.f32 %f8501, %f32758, %f32763, %f8497;
	// end inline asm
	// begin inline asm
	fma.rn.f32 %f8505, %f32762, %f32763, %f8493;
	// end inline asm
	// begin inline asm
	fma.rn.f32 %f8509, %f32766, %f32767, %f8505;
	// end inline asm
	// begin inline asm
	fma.rn.f32 %f8513, %f32762, %f32767, %f8501;
	// end inline asm
	// begin inline asm
	fma.rn.f32 %f8517, %f32758, %f32763, %f8513;
	// end inline asm
	// begin inline asm
	fma.rn.f32 %f8521, %f32762, %f32763, %f8509;
	// end inline asm
	// begin inline asm
	fma.rn.f32 %f8525, %f32766, %f32767, %f8521;
	// end inline asm
	// begin inline asm
	fma.rn.f32 %f8529, %f32762, %f32767, %f8517;
	// end inline asm
	// begin inline asm
	fma.rn.f32 %f8533, %f32758, %f32763, %f8529;
	// end inline asm
	// begin inline asm
	fma.rn.f32 %f8537, %f32762, %f32763, %f8525;
	// end inline asm
	// begin inline asm
	fma.rn.f32 %f8541, %f32766, %f32767, %f8537;
	// end inline asm
	// begin inline asm
	fma.rn.f32 %f8545, %f32762, %f32767, %f8533;
	// end inline asm
	// begin inline asm
	fma.rn.f32 %f8549, %f32758, %f32763, %f8545;
	// end inline asm
	// begin inline asm
	fma.rn.f32 %f8553, %f32762, %f32763, %f8541;
	// end inline asm
	// begin inline asm
	fma.rn.f32 %f8557, %f32766, %f32767, %f8553;
	// end inline asm
	// begin inline asm
	fma.rn.f32 %f8561, %f32762, %f32767, %f8549;
	// end inline asm
	// begin inline asm
	fma.rn.f32 %f8565, %f32758, %f32763, %f8561;
	// end inline asm
	// begin inline asm
	fma.rn.f32 %f8569, %f32762, %f32763, %f8557;
	// end inline asm
	// begin inline asm
	fma.rn.f32 %f8573, %f32766, %f32767, %f8569;
	// end inline asm
	// begin inline asm
	fma.rn.f32 %f8577, %f32762, %f32767, %f8565;
	// end inline asm
	// begin inline asm
	fma.rn.f32 %f8581, %f32758, %f32763, %f8577;
	// end inline asm
	// begin inline asm
	fma.rn.f32 %f8585, %f32762, %f32763, %f8573;
	// end inline asm
	// begin inline asm
	fma.rn.f32 %f8589, %f32766, %f32767, %f8585;
	// end inline asm
	// begin inline asm
	fma.rn.f32 %f8593, %f32762, %f32767, %f8581;
	// end inline asm
	// begin inline asm
	fma.rn.f32 %f8597, %f32758, %f32763, %f8593;
	// end inline asm
	// begin inline asm
	fma.rn.f32 %f8601, %f32762, %f32763, %f8589;
	// end inline asm
	// begin inline asm
	fma.rn.f32 %f8605, %f32766, %f32767, %f8601;
	// end inline asm
	// begin inline asm
	fma.rn.f32 %f8609, %f32762, %f32767, %f8597;
	// end inline asm
	// begin inline asm
	fma.rn.f32 %f8613, %f32758, %f32763, %f8609;
	// end inline asm
	// begin inline asm
	fma.rn.f32 %f8617, %f32762, %f32763, %f8605;
	// end inline asm
	// begin inline asm
	fma.rn.f32 %f8621, %f32766, %f32767, %f8617;
	// end inline asm
	// begin inline asm
	fma.rn.f32 %f8625, %f32762, %f32767, %f8613;
	// end inline asm
	// begin inline asm
	fma.rn.f32 %f8629, %f32758, %f32763, %f8625;
	// end inline asm
	// begin inline asm
	fma.rn.f32 %f8633, %f32762, %f32763, %f8621;
	// end inline asm
	// begin inline asm
	fma.rn.f32 %f8637, %f32766, %f32767, %f8633;
	// end inline asm
	// begin inline asm
	fma.rn.f32 %f8641, %f32762, %f32767, %f8629;
	// end inline asm
	// begin inline asm
	fma.rn.f32 %f8645, %f32758, %f32763, %f8641;
	// end inline asm
	// begin inline asm
	fma.rn.f32 %f8649, %f32762, %f32763, %f8637;
	// end inline asm
	// begin inline asm
	fma.rn.f32 %f8653, %f32766, %f32767, %f8649;
	// end inline asm
	// begin inline asm
	fma.rn.f32 %f8657, %f32762, %f32767, %f8645;
	// end inline asm
	// begin inline asm
	fma.rn.f32 %f8661, %f32758, %f32763, %f8657;
	// end inline asm
	// begin inline asm
	fma.rn.f32 %f8665, %f32762, %f32763, %f8653;
	// end inline asm
	// begin inline asm
	fma.rn.f32 %f8669, %f32766, %f32767, %f8665;
	// end inline asm
	// begin inline asm
	fma.rn.f32 %f8673, %f32762, %f32767, %f8661;
	// end inline asm
	// begin inline asm
	fma.rn.f32 %f8677, %f32758, %f32763, %f8673;
	// end inline asm
	// begin inline asm
	fma.rn.f32 %f8681, %f32762, %f32763, %f8669;
	// end inline asm
	// begin inline asm
	fma.rn.f32 %f8685, %f32766, %f32767, %f8681;
	// end inline asm
	// begin inline asm
	fma.rn.f32 %f8689, %f32762, %f32767, %f8677;
	// end inline asm
	// begin inline asm
	fma.rn.f32 %f8693, %f32758, %f32763, %f8689;
	// end inline asm
	// begin inline asm
	fma.rn.f32 %f8697, %f32762, %f32763, %f8685;
	// end inline asm
	// begin inline asm
	fma.rn.f32 %f8701, %f32766, %f32767, %f8697;
	// end inline asm
	// begin inline asm
	fma.rn.f32 %f8705, %f32762, %f32767, %f8693;
	// end inline asm
	// begin inline asm
	fma.rn.f32 %f8709, %f32758, %f32763, %f8705;
	// end inline asm
	// begin inline asm
	fma.rn.f32 %f8713, %f32762, %f32763, %f8701;
	// end inline asm
	// begin inline asm
	fma.rn.f32 %f8717, %f32766, %f32767, %f8713;
	// end inline asm
	// begin inline asm
	fma.rn.f32 %f8721, %f32762, %f32767, %f8709;
	// end inline asm
	// begin inline asm
	fma.rn.f32 %f8725, %f32758, %f32763, %f8721;
	// end inline asm
	// begin inline asm
	fma.rn.f32 %f8729, %f32762, %f32763, %f8717;
	// end inline asm
	// begin inline asm
	fma.rn.f32 %f8733, %f32766, %f32767, %f8729;
	// end inline asm
	// begin inline asm
	fma.rn.f32 %f8737, %f32762, %f32767, %f8725;
	// end inline asm
	// begin inline asm
	fma.rn.f32 %f8741, %f32758, %f32763, %f8737;
	// end inline asm
	// begin inline asm
	fma.rn.f32 %f8745, %f32762, %f32763, %f8733;
	// end inline asm
	// begin inline asm
	fma.rn.f32 %f8749, %f32766, %f32767, %f8745;
	// end inline asm
	// begin inline asm
	fma.rn.f32 %f8753, %f32762, %f32767, %f8741;
	// end inline asm
	// begin inline asm
	fma.rn.f32 %f8757, %f32758, %f32763, %f8753;
	// end inline asm
	// begin inline asm
	fma.rn.f32 %f8761, %f32762, %f32763, %f8749;
	// end inline asm
	// begin inline asm
	fma.rn.f32 %f8765, %f32766, %f32767, %f8761;
	// end inline asm
	// begin inline asm
	fma.rn.f32 %f8769, %f32762, %f32767, %f8757;
	// end inline asm
	// begin inline asm
	fma.rn.f32 %f8773, %f32758, %f32763, %f8769;
	// end inline asm
	// begin inline asm
	fma.rn.f32 %f8777, %f32762, %f32763, %f8765;
	// end inline asm
	// begin inline asm
	fma.rn.f32 %f8781, %f32766, %f32767, %f8777;
	// end inline asm
	// begin inline asm
	fma.rn.f32 %f8785, %f32762, %f32767, %f8773;
	// end inline asm
	// begin inline asm
	fma.rn.f32 %f8789, %f32758, %f32763, %f8785;
	// end inline asm
	// begin inline asm
	fma.rn.f32 %f8793, %f32762, %f32763, %f8781;
	// end inline asm
	// begin inline asm
	fma.rn.f32 %f8797, %f32766, %f32767, %f8793;
	// end inline asm
	// begin inline asm
	fma.rn.f32 %f8801, %f32762, %f32767, %f8789;
	// end inline asm
	// begin inline asm
	fma.rn.f32 %f8805, %f32758, %f32763, %f8801;
	// end inline asm
	// begin inline asm
	fma.rn.f32 %f8809, %f32762, %f32763, %f8797;
	// end inline asm
	// begin inline asm
	fma.rn.f32 %f8813, %f32766, %f32767, %f8809;
	// end inline asm
	// begin inline asm
	fma.rn.f32 %f8817, %f32762, %f32767, %f8805;
	// end inline asm
	// begin inline asm
	fma.rn.f32 %f8821, %f32758, %f32763, %f8817;
	// end inline asm
	// begin inline asm
	fma.rn.f32 %f8825, %f32762, %f32763, %f8813;
	// end inline asm
	// begin inline asm
	fma.rn.f32 %f8829, %f32766, %f32767, %f8825;
	// end inline asm
	// begin inline asm
	fma.rn.f32 %f8833, %f32762, %f32767, %f8821;
	// end inline asm
	// begin inline asm
	fma.rn.f32 %f8837, %f32758, %f32763, %f8833;
	// end inline asm
	// begin inline asm
	fma.rn.f32 %f8841, %f32762, %f32763, %f8829;
	// end inline asm
	// begin inline asm
	fma.rn.f32 %f8845, %f32766, %f32767, %f8841;
	// end inline asm
	// begin inline asm
	fma.rn.f32 %f8849, %f32762, %f32767, %f8837;
	// end inline asm
	// begin inline asm
	fma.rn.f32 %f8853, %f32758, %f32763, %f8849;
	// end inline asm
	// begin inline asm
	fma.rn.f32 %f8857, %f32762, %f32763, %f8845;
	// end inline asm
	// begin inline asm
	fma.rn.f32 %f8861, %f32766, %f32767, %f8857;
	// end inline asm
	// begin inline asm
	fma.rn.f32 %f8865, %f32762, %f32767, %f8853;
	// end inline asm
	// begin inline asm
	fma.rn.f32 %f8869, %f32758, %f32763, %f8865;
	// end inline asm
	// begin inline asm
	fma.rn.f32 %f8873, %f32762, %f32763, %f8861;
	// end inline asm
	// begin inline asm
	fma.rn.f32 %f8877, %f32766, %f32767, %f8873;
	// end inline asm
	// begin inline asm
	fma.rn.f32 %f8881, %f32762, %f32767, %f8869;
	// end inline asm
	// begin inline asm
	fma.rn.f32 %f8885, %f32758, %f32763, %f8881;
	// end inline asm
	// begin inline asm
	fma.rn.f32 %f8889, %f32762, %f32763, %f8877;
	// end inline asm
	// begin inline asm
	fma.rn.f32 %f8893, %f32766, %f32767, %f8889;
	// end inline asm
	// begin inline asm
	fma.rn.f32 %f8897, %f32762, %f32767, %f8885;
	// end inline asm
	// begin inline asm
	fma.rn.f32 %f8901, %f32758, %f32763, %f8897;
	// end inline asm
	// begin inline asm
	fma.rn.f32 %f8905, %f32762, %f32763, %f8893;
	// end inline asm
	// begin inline asm
	fma.rn.f32 %f8909, %f32766, %f32767, %f8905;
	// end inline asm
	// begin inline asm
	fma.rn.f32 %f8913, %f32762, %f32767, %f8901;
	// end inline asm
	// begin inline asm
	fma.rn.f32 %f8917, %f32758, %f32763, %f8913;
	// end inline asm
	// begin inline asm
	fma.rn.f32 %f8921, %f32762, %f32763, %f8909;
	// end inline asm
	// begin inline asm
	fma.rn.f32 %f8925, %f32766, %f32767, %f8921;
	// end inline asm
	// begin inline asm
	fma.rn.f32 %f8929, %f32762, %f32767, %f8917;
	// end inline asm
	// begin inline asm
	fma.rn.f32 %f8933, %f32758, %f32763, %f8929;
	// end inline asm
	// begin inline asm
	fma.rn.f32 %f8937, %f32762, %f32763, %f8925;
	// end inline asm
	// begin inline asm
	fma.rn.f32 %f8941, %f32766, %f32767, %f8937;
	// end inline asm
	// begin inline asm
	fma.rn.f32 %f8945, %f32762, %f32767, %f8933;
	// end inline asm
	// begin inline asm
	fma.rn.f32 %f8949, %f32758, %f32763, %f8945;
	// end inline asm
	// begin inline asm
	fma.rn.f32 %f8953, %f32762, %f32763, %f8941;
	// end inline asm
	// begin inline asm
	fma.rn.f32 %f8957, %f32766, %f32767, %f8953;
	// end inline asm
	// begin inline asm
	fma.rn.f32 %f8961, %f32762, %f32767, %f8949;
	// end inline asm
	// begin inline asm
	fma.rn.f32 %f8965, %f32758, %f32763, %f8961;
	// end inline asm
	// begin inline asm
	fma.rn.f32 %f8969, %f32762, %f32763, %f8957;
	// end inline asm
	// begin inline asm
	fma.rn.f32 %f8973, %f32766, %f32767, %f8969;
	// end inline asm
	// begin inline asm
	fma.rn.f32 %f8977, %f32762, %f32767, %f8965;
	// end inline asm
	// begin inline asm
	fma.rn.f32 %f8981, %f32758, %f32763, %f8977;
	// end inline asm
	// begin inline asm
	fma.rn.f32 %f8985, %f32762, %f32763, %f8973;
	// end inline asm
	// begin inline asm
	fma.rn.f32 %f8989, %f32766, %f32767, %f8985;
	// end inline asm
	// begin inline asm
	fma.rn.f32 %f8993, %f32762, %f32767, %f8981;
	// end inline asm
	// begin inline asm
	fma.rn.f32 %f8997, %f32758, %f32763, %f8993;
	// end inline asm
	// begin inline asm
	fma.rn.f32 %f9001, %f32762, %f32763, %f8989;
	// end inline asm
	// begin inline asm
	fma.rn.f32 %f9005, %f32766, %f32767, %f9001;
	// end inline asm
	// begin inline asm
	fma.rn.f32 %f9009, %f32762, %f32767, %f8997;
	// end inline asm
	// begin inline asm
	fma.rn.f32 %f9013, %f32758, %f32763, %f9009;
	// end inline asm
	// begin inline asm
	fma.rn.f32 %f9017, %f32762, %f32763, %f9005;
	// end inline asm
	// begin inline asm
	fma.rn.f32 %f9021, %f32766, %f32767, %f9017;
	// end inline asm
	// begin inline asm
	fma.rn.f32 %f9025, %f32762, %f32767, %f9013;
	// end inline asm
	// begin inline asm
	fma.rn.f32 %f9029, %f32758, %f32763, %f9025;
	// end inline asm
	// begin inline asm
	fma.rn.f32 %f9033, %f32762, %f32763, %f9021;
	// end inline asm
	// begin inline asm
	fma.rn.f32 %f9037, %f32766, %f32767, %f9033;
	// end inline asm
	// begin inline asm
	fma.rn.f32 %f9041, %f32762, %f32767, %f9029;
	// end inline asm
	// begin inline asm
	fma.rn.f32 %f9045, %f32758, %f32763, %f9041;
	// end inline asm
	// begin inline asm
	fma.rn.f32 %f9049, %f32762, %f32763, %f9037;
	// end inline asm
	// begin inline asm
	fma.rn.f32 %f9053, %f32766, %f32767, %f9049;
	// end inline asm
	// begin inline asm
	fma.rn.f32 %f9057, %f32762, %f32767, %f9045;
	// end inline asm
	// begin inline asm
	fma.rn.f32 %f9061, %f32758, %f32763, %f9057;
	// end inline asm
	// begin inline asm
	fma.rn.f32 %f9065, %f32762, %f32763, %f9053;
	// end inline asm
	// begin inline asm
	fma.rn.f32 %f9069, %f32766, %f32767, %f9065;
	// end inline asm
	// begin inline asm
	fma.rn.f32 %f9073, %f32762, %f32767, %f9061;
	// end inline asm
	// begin inline asm
	fma.rn.f32 %f9077, %f32758, %f32763, %f9073;
	// end inline asm
	// begin inline asm
	fma.rn.f32 %f9081, %f32762, %f32763, %f9069;
	// end inline asm
	// begin inline asm
	fma.rn.f32 %f9085, %f32766, %f32767, %f9081;
	// end inline asm
	// begin inline asm
	fma.rn.f32 %f9089, %f32762, %f32767, %f9077;
	// end inline asm
	// begin inline asm
	fma.rn.f32 %f9093, %f32758, %f32763, %f9089;
	// end inline asm
	// begin inline asm
	fma.rn.f32 %f9097, %f32762, %f32763, %f9085;
	// end inline asm
	// begin inline asm
	fma.rn.f32 %f9101, %f32766, %f32767, %f9097;
	// end inline asm
	// begin inline asm
	fma.rn.f32 %f9105, %f32762, %f32767, %f9093;
	// end inline asm
	// begin inline asm
	fma.rn.f32 %f9109, %f32758, %f32763, %f9105;
	// end inline asm
	// begin inline asm
	fma.rn.f32 %f9113, %f32762, %f32763, %f9101;
	// end inline asm
	// begin inline asm
	fma.rn.f32 %f9117, %f32766, %f32767, %f9113;
	// end inline asm
	// begin inline asm
	fma.rn.f32 %f9121, %f32762, %f32767, %f9109;
	// end inline asm
	// begin inline asm
	fma.rn.f32 %f9125, %f32758, %f32763, %f9121;
	// end inline asm
	// begin inline asm
	fma.rn.f32 %f9129, %f32762, %f32763, %f9117;
	// end inline asm
	// begin inline asm
	fma.rn.f32 %f9133, %f32766, %f32767, %f9129;
	// end inline asm
	// begin inline asm
	fma.rn.f32 %f9137, %f32762, %f32767, %f9125;
	// end inline asm
	// begin inline asm
	fma.rn.f32 %f9141, %f32758, %f32763, %f9137;
	// end inline asm
	// begin inline asm
	fma.rn.f32 %f9145, %f32762, %f32763, %f9133;
	// end inline asm
	// begin inline asm
	fma.rn.f32 %f9149, %f32766, %f32767, %f9145;
	// end inline asm
	// begin inline asm
	fma.rn.f32 %f9153, %f32762, %f32767, %f9141;
	// end inline asm
	// begin inline asm
	fma.rn.f32 %f9157, %f32758, %f32763, %f9153;
	// end inline asm
	// begin inline asm
	fma.rn.f32 %f9161, %f32762, %f32763, %f9149;
	// end inline asm
	// begin inline asm
	fma.rn.f32 %f9165, %f32766, %f32767, %f9161;
	// end inline asm
	// begin inline asm
	fma.rn.f32 %f9169, %f32762, %f32767, %f9157;
	// end inline asm
	// begin inline asm
	fma.rn.f32 %f9173, %f32758, %f32763, %f9169;
	// end inline asm
	// begin inline asm
	fma.rn.f32 %f9177, %f32762, %f32763, %f9165;
	// end inline asm
	// begin inline asm
	fma.rn.f32 %f9181, %f32766, %f32767, %f9177;
	// end inline asm
	// begin inline asm
	fma.rn.f32 %f9185, %f32762, %f32767, %f9173;
	// end inline asm
	// begin inline asm
	fma.rn.f32 %f9189, %f32758, %f32763, %f9185;
	// end inline asm
	// begin inline asm
	fma.rn.f32 %f9193, %f32762, %f32763, %f9181;
	// end inline asm
	// begin inline asm
	fma.rn.f32 %f9197, %f32766, %f32767, %f9193;
	// end inline asm
	// begin inline asm
	fma.rn.f32 %f9201, %f32762, %f32767, %f9189;
	// end inline asm
	// begin inline asm
	fma.rn.f32 %f9205, %f32758, %f32763, %f9201;
	// end inline asm
	// begin inline asm
	fma.rn.f32 %f9209, %f32762, %f32763, %f9197;
	// end inline asm
	// begin inline asm
	fma.rn.f32 %f9213, %f32766, %f32767, %f9209;
	// end inline asm
	// begin inline asm
	fma.rn.f32 %f9217, %f32762, %f32767, %f9205;
	// end inline asm
	// begin inline asm
	fma.rn.f32 %f9221, %f32758, %f32763, %f9217;
	// end inline asm
	// begin inline asm
	fma.rn.f32 %f9225, %f32762, %f32763, %f9213;
	// end inline asm
	// begin inline asm
	fma.rn.f32 %f9229, %f32766, %f32767, %f9225;
	// end inline asm
	// begin inline asm
	fma.rn.f32 %f9233, %f32762, %f32767, %f9221;
	// end inline asm
	// begin inline asm
	fma.rn.f32 %f9237, %f32758, %f32763, %f9233;
	// end inline asm
	// begin inline asm
	fma.rn.f32 %f9241, %f32762, %f32763, %f9229;
	// end inline asm
	// begin inline asm
	fma.rn.f32 %f9245, %f32766, %f32767, %f9241;
	// end inline asm
	// begin inline asm
	fma.rn.f32 %f9249, %f32762, %f32767, %f9237;
	// end inline asm
	// begin inline asm
	fma.rn.f32 %f9253, %f32758, %f32763, %f9249;
	// end inline asm
	// begin inline asm
	fma.rn.f32 %f9257, %f32762, %f32763, %f9245;
	// end inline asm
	// begin inline asm
	fma.rn.f32 %f9261, %f32766, %f32767, %f9257;
	// end inline asm
	// begin inline asm
	fma.rn.f32 %f9265, %f32762, %f32767, %f9253;
	// end inline asm
	// begin inline asm
	fma.rn.f32 %f9269, %f32758, %f32763, %f9265;
	// end inline asm
	// begin inline asm
	fma.rn.f32 %f9273, %f32762, %f32763, %f9261;
	// end inline asm
	// begin inline asm
	fma.rn.f32 %f9277, %f32766, %f32767, %f9273;
	// end inline asm
	// begin inline asm
	fma.rn.f32 %f9281, %f32762, %f32767, %f9269;
	// end inline asm
	// begin inline asm
	fma.rn.f32 %f9285, %f32758, %f32763, %f9281;
	// end inline asm
	// begin inline asm
	fma.rn.f32 %f9289, %f32762, %f32763, %f9277;
	// end inline asm
	// begin inline asm
	fma.rn.f32 %f9293, %f32766, %f32767, %f9289;
	// end inline asm
	// begin inline asm
	fma.rn.f32 %f9297, %f32762, %f32767, %f9285;
	// end inline asm
	// begin inline asm
	fma.rn.f32 %f9301, %f32758, %f32763, %f9297;
	// end inline asm
	// begin inline asm
	fma.rn.f32 %f9305, %f32762, %f32763, %f9293;
	// end inline asm
	// begin inline asm
	fma.rn.f32 %f9309, %f32766, %f32767, %f9305;
	// end inline asm
	// begin inline asm
	fma.rn.f32 %f9313, %f32762, %f32767, %f9301;
	// end inline asm
	// begin inline asm
	fma.rn.f32 %f9317, %f32758, %f32763, %f9313;
	// end inline asm
	// begin inline asm
	fma.rn.f32 %f9321, %f32762, %f32763, %f9309;
	// end inline asm
	// begin inline asm
	fma.rn.f32 %f9325, %f32766, %f32767, %f9321;
	// end inline asm
	// begin inline asm
	fma.rn.f32 %f9329, %f32762, %f32767, %f9317;
	// end inline asm
	// begin inline asm
	fma.rn.f32 %f9333, %f32758, %f32763, %f9329;
	// end inline asm
	// begin inline asm
	fma.rn.f32 %f9337, %f32762, %f32763, %f9325;
	// end inline asm
	// begin inline asm
	fma.rn.f32 %f9341, %f32766, %f32767, %f9337;
	// end inline asm
	// begin inline asm
	fma.rn.f32 %f9345, %f32762, %f32767, %f9333;
	// end inline asm
	// begin inline asm
	fma.rn.f32 %f9349, %f32758, %f32763, %f9345;
	// end inline asm
	// begin inline asm
	fma.rn.f32 %f9353, %f32762, %f32763, %f9341;
	// end inline asm
	// begin inline asm
	fma.rn.f32 %f9357, %f32766, %f32767, %f9353;
	// end inline asm
	// begin inline asm
	fma.rn.f32 %f9361, %f32762, %f32767, %f9349;
	// end inline asm
	// begin inline asm
	fma.rn.f32 %f9365, %f32758, %f32763, %f9361;
	// end inline asm
	// begin inline asm
	fma.rn.f32 %f9369, %f32762, %f32763, %f9357;
	// end inline asm
	// begin inline asm
	fma.rn.f32 %f9373, %f32766, %f32767, %f9369;
	// end inline asm
	// begin inline asm
	fma.rn.f32 %f9377, %f32762, %f32767, %f9365;
	// end inline asm
	// begin inline asm
	fma.rn.f32 %f9381, %f32758, %f32763, %f9377;
	// end inline asm
	// begin inline asm
	fma.rn.f32 %f9385, %f32762, %f32763, %f9373;
	// end inline asm
	// begin inline asm
	fma.rn.f32 %f9389, %f32766, %f32767, %f9385;
	// end inline asm
	// begin inline asm
	fma.rn.f32 %f9393, %f32762, %f32767, %f9381;
	// end inline asm
	// begin inline asm
	fma.rn.f32 %f9397, %f32758, %f32763, %f9393;
	// end inline asm
	// begin inline asm
	fma.rn.f32 %f9401, %f32762, %f32763, %f9389;
	// end inline asm
	// begin inline asm
	fma.rn.f32 %f9405, %f32766, %f32767, %f9401;
	// end inline asm
	// begin inline asm
	fma.rn.f32 %f9409, %f32762, %f32767, %f9397;
	// end inline asm
	// begin inline asm
	fma.rn.f32 %f9413, %f32758, %f32763, %f9409;
	// end inline asm
	// begin inline asm
	fma.rn.f32 %f9417, %f32762, %f32763, %f9405;
	// end inline asm
	// begin inline asm
	fma.rn.f32 %f9421, %f32766, %f32767, %f9417;
	// end inline asm
	// begin inline asm
	fma.rn.f32 %f9425, %f32762, %f32767, %f9413;
	// end inline asm
	// begin inline asm
	fma.rn.f32 %f9429, %f32758, %f32763, %f9425;
	// end inline asm
	// begin inline asm
	fma.rn.f32 %f9433, %f32762, %f32763, %f9421;
	// end inline asm
	// begin inline asm
	fma.rn.f32 %f9437, %f32766, %f32767, %f9433;
	// end inline asm
	// begin inline asm
	fma.rn.f32 %f9441, %f32762, %f32767, %f9429;
	// end inline asm
	// begin inline asm
	fma.rn.f32 %f9445, %f32758, %f32763, %f9441;
	// end inline asm
	// begin inline asm
	fma.rn.f32 %f9449, %f32762, %f32763, %f9437;
	// end inline asm
	// begin inline asm
	fma.rn.f32 %f9453, %f32766, %f32767, %f9449;
	// end inline asm
	// begin inline asm
	fma.rn.f32 %f9457, %f32762, %f32767, %f9445;
	// end inline asm
	// begin inline asm
	fma.rn.f32 %f9461, %f32758, %f32763, %f9457;
	// end inline asm
	// begin inline asm
	fma.rn.f32 %f9465, %f32762, %f32763, %f9453;
	// end inline asm
	// begin inline asm
	fma.rn.f32 %f9469, %f32766, %f32767, %f9465;
	// end inline asm
	// begin inline asm
	fma.rn.f32 %f9473, %f32762, %f32767, %f9461;
	// end inline asm
	// begin inline asm
	fma.rn.f32 %f9477, %f32758, %f32763, %f9473;
	// end inline asm
	// begin inline asm
	fma.rn.f32 %f9481, %f32762, %f32763, %f9469;
	// end inline asm
	// begin inline asm
	fma.rn.f32 %f9485, %f32766, %f32767, %f9481;
	// end inline asm
	// begin inline asm
	fma.rn.f32 %f9489, %f32762, %f32767, %f9477;
	// end inline asm
	// begin inline asm
	fma.rn.f32 %f9493, %f32758, %f32763, %f9489;
	// end inline asm
	// begin inline asm
	fma.rn.f32 %f9497, %f32762, %f32763, %f9485;
	// end inline asm
	// begin inline asm
	fma.rn.f32 %f9501, %f32766, %f32767, %f9497;
	// end inline asm
	// begin inline asm
	fma.rn.f32 %f9505, %f32762, %f32767, %f9493;
	// end inline asm
	// begin inline asm
	fma.rn.f32 %f9509, %f32758, %f32763, %f9505;
	// end inline asm
	// begin inline asm
	fma.rn.f32 %f9513, %f32762, %f32763, %f9501;
	// end inline asm
	// begin inline asm
	fma.rn.f32 %f9517, %f32766, %f32767, %f9513;
	// end inline asm
	// begin inline asm
	fma.rn.f32 %f9521, %f32762, %f32767, %f9509;
	// end inline asm
	// begin inline asm
	fma.rn.f32 %f9525, %f32758, %f32763, %f9521;
	// end inline asm
	// begin inline asm
	fma.rn.f32 %f9529, %f32762, %f32763, %f9517;
	// end inline asm
	// begin inline asm
	fma.rn.f32 %f9533, %f32766, %f32767, %f9529;
	// end inline asm
	// begin inline asm
	fma.rn.f32 %f9537, %f32762, %f32767, %f9525;
	// end inline asm
	// begin inline asm
	fma.rn.f32 %f9541, %f32758, %f32763, %f9537;
	// end inline asm
	// begin inline asm
	fma.rn.f32 %f9545, %f32762, %f32763, %f9533;
	// end inline asm
	// begin inline asm
	fma.rn.f32 %f9549, %f32766, %f32767, %f9545;
	// end inline asm
	// begin inline asm
	fma.rn.f32 %f9553, %f32762, %f32767, %f9541;
	// end inline asm
	// begin inline asm
	fma.rn.f32 %f9557, %f32758, %f32763, %f9553;
	// end inline asm
	// begin inline asm
	fma.rn.f32 %f9561, %f32762, %f32763, %f9549;
	// end inline asm
	// begin inline asm
	fma.rn.f32 %f9565, %f32766, %f32767, %f9561;
	// end inline asm
	// begin inline asm
	fma.rn.f32 %f9569, %f32762, %f32767, %f9557;
	// end inline asm
	// begin inline asm
	fma.rn.f32 %f9573, %f32758, %f32763, %f9569;
	// end inline asm
	// begin inline asm
	fma.rn.f32 %f9577, %f32762, %f32763, %f9565;
	// end inline asm
	// begin inline asm
	fma.rn.f32 %f9581, %f32766, %f32767, %f9577;
	// end inline asm
	// begin inline asm
	fma.rn.f32 %f9585, %f32762, %f32767, %f9573;
	// end inline asm
	// begin inline asm
	fma.rn.f32 %f9589, %f32758, %f32763, %f9585;
	// end inline asm
	// begin inline asm
	fma.rn.f32 %f9593, %f32762, %f32763, %f9581;
	// end inline asm
	// begin inline asm
	fma.rn.f32 %f9597, %f32766, %f32767, %f9593;
	// end inline asm
	// begin inline asm
	fma.rn.f32 %f9601, %f32762, %f32767, %f9589;
	// end inline asm
	// begin inline asm
	fma.rn.f32 %f9605, %f32758, %f32763, %f9601;
	// end inline asm
	// begin inline asm
	fma.rn.f32 %f9609, %f32762, %f32763, %f9597;
	// end inline asm
	// begin inline asm
	fma.rn.f32 %f9613, %f32766, %f32767, %f9609;
	// end inline asm
	// begin inline asm
	fma.rn.f32 %f9617, %f32762, %f32767, %f9605;
	// end inline asm
	// begin inline asm
	fma.rn.f32 %f9621, %f32758, %f32763, %f9617;
	// end inline asm
	// begin inline asm
	fma.rn.f32 %f9625, %f32762, %f32763, %f9613;
	// end inline asm
	// begin inline asm
	fma.rn.f32 %f9629, %f32766, %f32767, %f9625;
	// end inline asm
	// begin inline asm
	fma.rn.f32 %f9633, %f32762, %f32767, %f9621;
	// end inline asm
	// begin inline asm
	fma.rn.f32 %f9637, %f32758, %f32763, %f9633;
	// end inline asm
	// begin inline asm
	fma.rn.f32 %f9641, %f32762, %f32763, %f9629;
	// end inline asm
	// begin inline asm
	fma.rn.f32 %f9645, %f32766, %f32767, %f9641;
	// end inline asm
	// begin inline asm
	fma.rn.f32 %f9649, %f32762, %f32767, %f9637;
	// end inline asm
	// begin inline asm
	fma.rn.f32 %f9653, %f32758, %f32763, %f9649;
	// end inline asm
	// begin inline asm
	fma.rn.f32 %f9657, %f32762, %f32763, %f9645;
	// end inline asm
	// begin inline asm
	fma.rn.f32 %f9661, %f32766, %f32767, %f9657;
	// end inline asm
	// begin inline asm
	fma.rn.f32 %f9665, %f32762, %f32767, %f9653;
	// end inline asm
	// begin inline asm
	fma.rn.f32 %f9669, %f32758, %f32763, %f9665;
	// end inline asm
	// begin inline asm
	fma.rn.f32 %f9673, %f32762, %f32763, %f9661;
	// end inline asm
	// begin inline asm
	fma.rn.f32 %f9677, %f32766, %f32767, %f9673;
	// end inline asm
	// begin inline asm
	fma.rn.f32 %f9681, %f32762, %f32767, %f9669;
	// end inline asm
	// begin inline asm
	fma.rn.f32 %f9685, %f32758, %f32763, %f9681;
	// end inline asm
	// begin inline asm
	fma.rn.f32 %f9689, %f32762, %f32763, %f9677;
	// end inline asm
	// begin inline asm
	fma.rn.f32 %f9693, %f32766, %f32767, %f9689;
	// end inline asm
	// begin inline asm
	fma.rn.f32 %f9697, %f32762, %f32767, %f9685;
	// end inline asm
	// begin inline asm
	fma.rn.f32 %f9701, %f32758, %f32763, %f9697;
	// end inline asm
	// begin inline asm
	fma.rn.f32 %f9705, %f32762, %f32763, %f9693;
	// end inline asm
	// begin inline asm
	fma.rn.f32 %f9709, %f32766, %f32767, %f9705;
	// end inline asm
	// begin inline asm
	fma.rn.f32 %f9713, %f32762, %f32767, %f9701;
	// end inline asm
	// begin inline asm
	fma.rn.f32 %f9717, %f32758, %f32763, %f9713;
	// end inline asm
	// begin inline asm
	fma.rn.f32 %f9721, %f32762, %f32763, %f9709;
	// end inline asm
	// begin inline asm
	fma.rn.f32 %f9725, %f32766, %f32767, %f9721;
	// end inline asm
	// begin inline asm
	fma.rn.f32 %f9729, %f32762, %f32767, %f9717;
	// end inline asm
	// begin inline asm
	fma.rn.f32 %f9733, %f32758, %f32763, %f9729;
	// end inline asm
	// begin inline asm
	fma.rn.f32 %f9737, %f32762, %f32763, %f9725;
	// end inline asm
	// begin inline asm
	fma.rn.f32 %f9741, %f32766, %f32767, %f9737;
	// end inline asm
	// begin inline asm
	fma.rn.f32 %f9745, %f32762, %f32767, %f9733;
	// end inline asm
	// begin inline asm
	fma.rn.f32 %f9749, %f32758, %f32763, %f9745;
	// end inline asm
	// begin inline asm
	fma.rn.f32 %f9753, %f32762, %f32763, %f9741;
	// end inline asm
	// begin inline asm
	fma.rn.f32 %f9757, %f32766, %f32767, %f9753;
	// end inline asm
	// begin inline asm
	fma.rn.f32 %f9761, %f32762, %f32767, %f9749;
	// end inline asm
	// begin inline asm
	fma.rn.f32 %f9765, %f32758, %f32763, %f9761;
	// end inline asm
	// begin inline asm
	fma.rn.f32 %f9769, %f32762, %f32763, %f9757;
	// end inline asm
	// begin inline asm
	fma.rn.f32 %f9773, %f32766, %f32767, %f9769;
	// end inline asm
	// begin inline asm
	fma.rn.f32 %f9777, %f32762, %f32767, %f9765;
	// end inline asm
	// begin inline asm
	fma.rn.f32 %f9781, %f32758, %f32763, %f9777;
	// end inline asm
	// begin inline asm
	fma.rn.f32 %f9785, %f32762, %f32763, %f9773;
	// end inline asm
	// begin inline asm
	fma.rn.f32 %f9789, %f32766, %f32767, %f9785;
	// end inline asm
	// begin inline asm
	fma.rn.f32 %f9793, %f32762, %f32767, %f9781;
	// end inline asm
	// begin inline asm
	fma.rn.f32 %f9797, %f32758, %f32763, %f9793;
	// end inline asm
	// begin inline asm
	fma.rn.f32 %f9801, %f32762, %f32763, %f9789;
	// end inline asm
	// begin inline asm
	fma.rn.f32 %f9805, %f32766, %f32767, %f9801;
	// end inline asm
	// begin inline asm
	fma.rn.f32 %f9809, %f32762, %f32767, %f9797;
	// end inline asm
	// begin inline asm
	fma.rn.f32 %f9813, %f32758, %f32763, %f9809;
	// end inline asm
	// begin inline asm
	fma.rn.f32 %f9817, %f32762, %f32763, %f9805;
	// end inline asm
	// begin inline asm
	fma.rn.f32 %f9821, %f32766, %f32767, %f9817;
	// end inline asm
	// begin inline asm
	fma.rn.f32 %f9825, %f32762, %f32767, %f9813;
	// end inline asm
	// begin inline asm
	fma.rn.f32 %f9829, %f32758, %f32763, %f9825;
	// end inline asm
	// begin inline asm
	fma.rn.f32 %f9833, %f32762, %f32763, %f9821;
	// end inline asm
	// begin inline asm
	fma.rn.f32 %f9837, %f32766, %f32767, %f9833;
	// end inline asm
	// begin inline asm
	fma.rn.f32 %f9841, %f32762, %f32767, %f9829;
	// end inline asm
	// begin inline asm
	fma.rn.f32 %f9845, %f32758, %f32763, %f9841;
	// end inline asm
	// begin inline asm
	fma.rn.f32 %f9849, %f32762, %f32763, %f9837;
	// end inline asm
	// begin inline asm
	fma.rn.f32 %f9853, %f32766, %f32767, %f9849;
	// end inline asm
	// begin inline asm
	fma.rn.f32 %f9857, %f32762, %f32767, %f9845;
	// end inline asm
	// begin inline asm
	fma.rn.f32 %f9861, %f32758, %f32763, %f9857;
	// end inline asm
	// begin inline asm
	fma.rn.f32 %f9865, %f32762, %f32763, %f9853;
	// end inline asm
	// begin inline asm
	fma.rn.f32 %f9869, %f32766, %f32767, %f9865;
	// end inline asm
	// begin inline asm
	fma.rn.f32 %f9873, %f32762, %f32767, %f9861;
	// end inline asm
	// begin inline asm
	fma.rn.f32 %f9877, %f32758, %f32763, %f9873;
	// end inline asm
	// begin inline asm
	fma.rn.f32 %f9881, %f32762, %f32763, %f9869;
	// end inline asm
	// begin inline asm
	fma.rn.f32 %f9885, %f32766, %f32767, %f9881;
	// end inline asm
	// begin inline asm
	fma.rn.f32 %f9889, %f32762, %f32767, %f9877;
	// end inline asm
	// begin inline asm
	fma.rn.f32 %f9893, %f32758, %f32763, %f9889;
	// end inline asm
	// begin inline asm
	fma.rn.f32 %f9897, %f32762, %f32763, %f9885;
	// end inline asm
	// begin inline asm
	fma.rn.f32 %f9901, %f32766, %f32767, %f9897;
	// end inline asm
	// begin inline asm
	fma.rn.f32 %f9905, %f32762, %f32767, %f9893;
	// end inline asm
	// begin inline asm
	fma.rn.f32 %f9909, %f32758, %f32763, %f9905;
	// end inline asm
	// begin inline asm
	fma.rn.f32 %f9913, %f32762, %f32763, %f9901;
	// end inline asm
	// begin inline asm
	fma.rn.f32 %f9917, %f32766, %f32767, %f9913;
	// end inline asm
	// begin inline asm
	fma.rn.f32 %f9921, %f32762, %f32767, %f9909;
	// end inline asm
	// begin inline asm
	fma.rn.f32 %f9925, %f32758, %f32763, %f9921;
	// end inline asm
	// begin inline asm
	fma.rn.f32 %f9929, %f32762, %f32763, %f9917;
	// end inline asm
	// begin inline asm
	fma.rn.f32 %f9933, %f32766, %f32767, %f9929;
	// end inline asm
	// begin inline asm
	fma.rn.f32 %f9937, %f32762, %f32767, %f9925;
	// end inline asm
	// begin inline asm
	fma.rn.f32 %f9941, %f32758, %f32763, %f9937;
	// end inline asm
	// begin inline asm
	fma.rn.f32 %f9945, %f32762, %f32763, %f9933;
	// end inline asm
	// begin inline asm
	fma.rn.f32 %f9949, %f32766, %f32767, %f9945;
	// end inline asm
	// begin inline asm
	fma.rn.f32 %f9953, %f32762, %f32767, %f9941;
	// end inline asm
	// begin inline asm
	fma.rn.f32 %f9957, %f32758, %f32763, %f9953;
	// end inline asm
	// begin inline asm
	fma.rn.f32 %f9961, %f32762, %f32763, %f9949;
	// end inline asm
	// begin inline asm
	fma.rn.f32 %f9965, %f32766, %f32767, %f9961;
	// end inline asm
	// begin inline asm
	fma.rn.f32 %f9969, %f32762, %f32767, %f9957;
	// end inline asm
	// begin inline asm
	fma.rn.f32 %f9973, %f32758, %f32763, %f9969;
	// end inline asm
	// begin inline asm
	fma.rn.f32 %f9977, %f32762, %f32763, %f9965;
	// end inline asm
	// begin inline asm
	fma.rn.f32 %f9981, %f32766, %f32767, %f9977;
	// end inline asm
	// begin inline asm
	fma.rn.f32 %f9985, %f32762, %f32767, %f9973;
	// end inline asm
	// begin inline asm
	fma.rn.f32 %f9989, %f32758, %f32763, %f9985;
	// end inline asm
	// begin inline asm
	fma.rn.f32 %f9993, %f32762, %f32763, %f9981;
	// end inline asm
	// begin inline asm
	fma.rn.f32 %f9997, %f32766, %f32767, %f9993;
	// end inline asm
	// begin inline asm
	fma.rn.f32 %f10001, %f32762, %f32767, %f9989;
	// end inline asm
	// begin inline asm
	fma.rn.f32 %f10005, %f32758, %f32763, %f10001;
	// end inline asm
	// begin inline asm
	fma.rn.f32 %f10009, %f32762, %f32763, %f9997;
	// end inline asm
	// begin inline asm
	fma.rn.f32 %f10013, %f32766, %f32767, %f10009;
	// end inline asm
	// begin inline asm
	fma.rn.f32 %f10017, %f32762, %f32767, %f10005;
	// end inline asm
	// begin inline asm
	fma.rn.f32 %f10021, %f32758, %f32763, %f10017;
	// end inline asm
	// begin inline asm
	fma.rn.f32 %f10025, %f32762, %f32763, %f10013;
	// end inline asm
	// begin inline asm
	fma.rn.f32 %f10029, %f32766, %f32767, %f10025;
	// end inline asm
	// begin inline asm
	fma.rn.f32 %f10033, %f32762, %f32767, %f10021;
	// end inline asm
	// begin inline asm
	fma.rn.f32 %f10037, %f32758, %f32763, %f10033;
	// end inline asm
	// begin inline asm
	fma.rn.f32 %f10041, %f32762, %f32763, %f10029;
	// end inline asm
	// begin inline asm
	fma.rn.f32 %f10045, %f32766, %f32767, %f10041;
	// end inline asm
	// begin inline asm
	fma.rn.f32 %f10049, %f32762, %f32767, %f10037;
	// end inline asm
	// begin inline asm
	fma.rn.f32 %f10053, %f32758, %f32763, %f10049;
	// end inline asm
	// begin inline asm
	fma.rn.f32 %f10057, %f32762, %f32763, %f10045;
	// end inline asm
	// begin inline asm
	fma.rn.f32 %f10061, %f32766, %f32767, %f10057;
	// end inline asm
	// begin inline asm
	fma.rn.f32 %f10065, %f32762, %f32767, %f10053;
	// end inline asm
	// begin inline asm
	fma.rn.f32 %f10069, %f32758, %f32763, %f10065;
	// end inline asm
	// begin inline asm
	fma.rn.f32 %f10073, %f32762, %f32763, %f10061;
	// end inline asm
	// begin inline asm
	fma.rn.f32 %f10077, %f32766, %f32767, %f10073;
	// end inline asm
	// begin inline asm
	fma.rn.f32 %f10081, %f32762, %f32767, %f10069;
	// end inline asm
	// begin inline asm
	fma.rn.f32 %f10085, %f32758, %f32763, %f10081;
	// end inline asm
	// begin inline asm
	fma.rn.f32 %f10089, %f32762, %f32763, %f10077;
	// end inline asm
	// begin inline asm
	fma.rn.f32 %f10093, %f32766, %f32767, %f10089;
	// end inline asm
	// begin inline asm
	fma.rn.f32 %f10097, %f32762, %f32767, %f10085;
	// end inline asm
	// begin inline asm
	fma.rn.f32 %f10101, %f32758, %f32763, %f10097;
	// end inline asm
	// begin inline asm
	fma.rn.f32 %f10105, %f32762, %f32763, %f10093;
	// end inline asm
	// begin inline asm
	fma.rn.f32 %f10109, %f32766, %f32767, %f10105;
	// end inline asm
	// begin inline asm
	fma.rn.f32 %f10113, %f32762, %f32767, %f10101;
	// end inline asm
	// begin inline asm
	fma.rn.f32 %f10117, %f32758, %f32763, %f10113;
	// end inline asm
	// begin inline asm
	fma.rn.f32 %f10121, %f32762, %f32763, %f10109;
	// end inline asm
	// begin inline asm
	fma.rn.f32 %f10125, %f32766, %f32767, %f10121;
	// end inline asm
	// begin inline asm
	fma.rn.f32 %f10129, %f32762, %f32767, %f10117;
	// end inline asm
	// begin inline asm
	fma.rn.f32 %f10133, %f32758, %f32763, %f10129;
	// end inline asm
	// begin inline asm
	fma.rn.f32 %f10137, %f32762, %f32763, %f10125;
	// end inline asm
	// begin inline asm
	fma.rn.f32 %f10141, %f32766, %f32767, %f10137;
	// end inline asm
	// begin inline asm
	fma.rn.f32 %f10145, %f32762, %f32767, %f10133;
	// end inline asm
	// begin inline asm
	fma.rn.f32 %f10149, %f32758, %f32763, %f10145;
	// end inline asm
	// begin inline asm
	fma.rn.f32 %f10153, %f32762, %f32763, %f10141;
	// end inline asm
	// begin inline asm
	fma.rn.f32 %f10157, %f32766, %f32767, %f10153;
	// end inline asm
	// begin inline asm
	fma.rn.f32 %f10161, %f32762, %f32767, %f10149;
	// end inline asm
	// begin inline asm
	fma.rn.f32 %f10165, %f32758, %f32763, %f10161;
	// end inline asm
	// begin inline asm
	fma.rn.f32 %f10169, %f32762, %f32763, %f10157;
	// end inline asm
	// begin inline asm
	fma.rn.f32 %f10173, %f32766, %f32767, %f10169;
	// end inline asm
	// begin inline asm
	fma.rn.f32 %f10177, %f32762, %f32767, %f10165;
	// end inline asm
	// begin inline asm
	fma.rn.f32 %f10181, %f32758, %f32763, %f10177;
	// end inline asm
	// begin inline asm
	fma.rn.f32 %f10185, %f32762, %f32763, %f10173;
	// end inline asm
	// begin inline asm
	fma.rn.f32 %f10189, %f32766, %f32767, %f10185;
	// end inline asm
	// begin inline asm
	fma.rn.f32 %f10193, %f32762, %f32767, %f10181;
	// end inline asm
	// begin inline asm
	fma.rn.f32 %f10197, %f32758, %f32763, %f10193;
	// end inline asm
	// begin inline asm
	fma.rn.f32 %f10201, %f32762, %f32763, %f10189;
	// end inline asm
	// begin inline asm
	fma.rn.f32 %f10205, %f32766, %f32767, %f10201;
	// end inline asm
	// begin inline asm
	fma.rn.f32 %f10209, %f32762, %f32767, %f10197;
	// end inline asm
	// begin inline asm
	fma.rn.f32 %f10213, %f32758, %f32763, %f10209;
	// end inline asm
	// begin inline asm
	fma.rn.f32 %f10217, %f32762, %f32763, %f10205;
	// end inline asm
	// begin inline asm
	fma.rn.f32 %f10221, %f32766, %f32767, %f10217;
	// end inline asm
	// begin inline asm
	fma.rn.f32 %f10225, %f32762, %f32767, %f10213;
	// end inline asm
	// begin inline asm
	fma.rn.f32 %f10229, %f32758, %f32763, %f10225;
	// end inline asm
	// begin inline asm
	fma.rn.f32 %f10233, %f32762, %f32763, %f10221;
	// end inline asm
	// begin inline asm
	fma.rn.f32 %f10237, %f32766, %f32767, %f10233;
	// end inline asm
	// begin inline asm
	fma.rn.f32 %f10241, %f32762, %f32767, %f10229;
	// end inline asm
	// begin inline asm
	fma.rn.f32 %f10245, %f32758, %f32763, %f10241;
	// end inline asm
	// begin inline asm
	fma.rn.f32 %f10249, %f32762, %f32763, %f10237;
	// end inline asm
	// begin inline asm
	fma.rn.f32 %f10253, %f32766, %f32767, %f10249;
	// end inline asm
	// begin inline asm
	fma.rn.f32 %f10257, %f32762, %f32767, %f10245;
	// end inline asm
	// begin inline asm
	fma.rn.f32 %f10261, %f32758, %f32763, %f10257;
	// end inline asm
	// begin inline asm
	fma.rn.f32 %f10265, %f32762, %f32763, %f10253;
	// end inline asm
	// begin inline asm
	fma.rn.f32 %f10269, %f32766, %f32767, %f10265;
	// end inline asm
	// begin inline asm
	fma.rn.f32 %f10273, %f32762, %f32767, %f10261;
	// end inline asm
	// begin inline asm
	fma.rn.f32 %f10277, %f32758, %f32763, %f10273;
	// end inline asm
	// begin inline asm
	fma.rn.f32 %f10281, %f32762, %f32763, %f10269;
	// end inline asm
	// begin inline asm
	fma.rn.f32 %f10285, %f32766, %f32767, %f10281;
	// end inline asm
	// begin inline asm
	fma.rn.f32 %f10289, %f32762, %f32767, %f10277;
	// end inline asm
	// begin inline asm
	fma.rn.f32 %f10293, %f32758, %f32763, %f10289;
	// end inline asm
	// begin inline asm
	fma.rn.f32 %f10297, %f32762, %f32763, %f10285;
	// end inline asm
	// begin inline asm
	fma.rn.f32 %f10301, %f32766, %f32767, %f10297;
	// end inline asm
	// begin inline asm
	fma.rn.f32 %f10305, %f32762, %f32767, %f10293;
	// end inline asm
	// begin inline asm
	fma.rn.f32 %f10309, %f32758, %f32763, %f10305;
	// end inline asm
	// begin inline asm
	fma.rn.f32 %f10313, %f32762, %f32763, %f10301;
	// end inline asm
	// begin inline asm
	fma.rn.f32 %f10317, %f32766, %f32767, %f10313;
	// end inline asm
	// begin inline asm
	fma.rn.f32 %f10321, %f32762, %f32767, %f10309;
	// end inline asm
	// begin inline asm
	fma.rn.f32 %f10325, %f32758, %f32763, %f10321;
	// end inline asm
	// begin inline asm
	fma.rn.f32 %f10329, %f32762, %f32763, %f10317;
	// end inline asm
	// begin inline asm
	fma.rn.f32 %f10333, %f32766, %f32767, %f10329;
	// end inline asm
	// begin inline asm
	fma.rn.f32 %f10337, %f32762, %f32767, %f10325;
	// end inline asm
	// begin inline asm
	fma.rn.f32 %f10341, %f32758, %f32763, %f10337;
	// end inline asm
	// begin inline asm
	fma.rn.f32 %f10345, %f32762, %f32763, %f10333;
	// end inline asm
	// begin inline asm
	fma.rn.f32 %f10349, %f32766, %f32767, %f10345;
	// end inline asm
	// begin inline asm
	fma.rn.f32 %f10353, %f32762, %f32767, %f10341;
	// end inline asm
	// begin inline asm
	fma.rn.f32 %f10357, %f32758, %f32763, %f10353;
	// end inline asm
	// begin inline asm
	fma.rn.f32 %f10361, %f32762, %f32763, %f10349;
	// end inline asm
	// begin inline asm
	fma.rn.f32 %f10365, %f32766, %f32767, %f10361;
	// end inline asm
	// begin inline asm
	fma.rn.f32 %f10369, %f32762, %f32767, %f10357;
	// end inline asm
	// begin inline asm
	fma.rn.f32 %f10373, %f32758, %f32763, %f10369;
	// end inline asm
	// begin inline asm
	fma.rn.f32 %f10377, %f32762, %f32763, %f10365;
	// end inline asm
	// begin inline asm
	fma.rn.f32 %f10381, %f32766, %f32767, %f10377;
	// end inline asm
	// begin inline asm
	fma.rn.f32 %f10385, %f32762, %f32767, %f10373;
	// end inline asm
	// begin inline asm
	fma.rn.f32 %f10389, %f32758, %f32763, %f10385;
	// end inline asm
	// begin inline asm
	fma.rn.f32 %f10393, %f32762, %f32763, %f10381;
	// end inline asm
	// begin inline asm
	fma.rn.f32 %f10397, %f32766, %f32767, %f10393;
	// end inline asm
	// begin inline asm
	fma.rn.f32 %f10401, %f32762, %f32767, %f10389;
	// end inline asm
	// begin inline asm
	fma.rn.f32 %f10405, %f32758, %f32763, %f10401;
	// end inline asm
	// begin inline asm
	fma.rn.f32 %f10409, %f32762, %f32763, %f10397;
	// end inline asm
	// begin inline asm
	fma.rn.f32 %f10413, %f32766, %f32767, %f10409;
	// end inline asm
	// begin inline asm
	fma.rn.f32 %f10417, %f32762, %f32767, %f10405;
	// end inline asm
	// begin inline asm
	fma.rn.f32 %f10421, %f32758, %f32763, %f10417;
	// end inline asm
	// begin inline asm
	fma.rn.f32 %f10425, %f32762, %f32763, %f10413;
	// end inline asm
	// begin inline asm
	fma.rn.f32 %f10429, %f32766, %f32767, %f10425;
	// end inline asm
	// begin inline asm
	fma.rn.f32 %f10433, %f32762, %f32767, %f10421;
	// end inline asm
	// begin inline asm
	fma.rn.f32 %f10437, %f32758, %f32763, %f10433;
	// end inline asm
	// begin inline asm
	fma.rn.f32 %f10441, %f32762, %f32763, %f10429;
	// end inline asm
	// begin inline asm
	fma.rn.f32 %f10445, %f32766, %f32767, %f10441;
	// end inline asm
	// begin inline asm
	fma.rn.f32 %f10449, %f32762, %f32767, %f10437;
	// end inline asm
	// begin inline asm
	fma.rn.f32 %f10453, %f32758, %f32763, %f10449;
	// end inline asm
	// begin inline asm
	fma.rn.f32 %f10457, %f32762, %f32763, %f10445;
	// end inline asm
	// begin inline asm
	fma.rn.f32 %f10461, %f32766, %f32767, %f10457;
	// end inline asm
	// begin inline asm
	fma.rn.f32 %f10465, %f32762, %f32767, %f10453;
	// end inline asm
	// begin inline asm
	fma.rn.f32 %f10469, %f32758, %f32763, %f10465;
	// end inline asm
	// begin inline asm
	fma.rn.f32 %f10473, %f32762, %f32763, %f10461;
	// end inline asm
	// begin inline asm
	fma.rn.f32 %f10477, %f32766, %f32767, %f10473;
	// end inline asm
	// begin inline asm
	fma.rn.f32 %f10481, %f32762, %f32767, %f10469;
	// end inline asm
	// begin inline asm
	fma.rn.f32 %f10485, %f32758, %f32763, %f10481;
	// end inline asm
	// begin inline asm
	fma.rn.f32 %f10489, %f32762, %f32763, %f10477;
	// end inline asm
	// begin inline asm
	fma.rn.f32 %f10493, %f32766, %f32767, %f10489;
	// end inline asm
	// begin inline asm
	fma.rn.f32 %f10497, %f32762, %f32767, %f10485;
	// end inline asm
	// begin inline asm
	fma.rn.f32 %f10501, %f32758, %f32763, %f10497;
	// end inline asm
	// begin inline asm
	fma.rn.f32 %f10505, %f32762, %f32763, %f10493;
	// end inline asm
	// begin inline asm
	fma.rn.f32 %f10509, %f32766, %f32767, %f10505;
	// end inline asm
	// begin inline asm
	fma.rn.f32 %f10513, %f32762, %f32767, %f10501;
	// end inline asm
	// begin inline asm
	fma.rn.f32 %f10517, %f32758, %f32763, %f10513;
	// end inline asm
	// begin inline asm
	fma.rn.f32 %f10521, %f32762, %f32763, %f10509;
	// end inline asm
	// begin inline asm
	fma.rn.f32 %f10525, %f32766, %f32767, %f10521;
	// end inline asm
	// begin inline asm
	fma.rn.f32 %f10529, %f32762, %f32767, %f10517;
	// end inline asm
	// begin inline asm
	fma.rn.f32 %f10533, %f32758, %f32763, %f10529;
	// end inline asm
	// begin inline asm
	fma.rn.f32 %f10537, %f32762, %f32763, %f10525;
	// end inline asm
	// begin inline asm
	fma.rn.f32 %f10541, %f32766, %f32767, %f10537;
	// end inline asm
	// begin inline asm
	fma.rn.f32 %f10545, %f32762, %f32767, %f10533;
	// end inline asm
	// begin inline asm
	fma.rn.f32 %f10549, %f32758, %f32763, %f10545;
	// end inline asm
	// begin inline asm
	fma.rn.f32 %f10553, %f32762, %f32763, %f10541;
	// end inline asm
	// begin inline asm
	fma.rn.f32 %f10557, %f32766, %f32767, %f10553;
	// end inline asm
	// begin inline asm
	fma.rn.f32 %f10561, %f32762, %f32767, %f10549;
	// end inline asm
	// begin inline asm
	fma.rn.f32 %f10565, %f32758, %f32763, %f10561;
	// end inline asm
	// begin inline asm
	fma.rn.f32 %f10569, %f32762, %f32763, %f10557;
	// end inline asm
	// begin inline asm
	fma.rn.f32 %f10573, %f32766, %f32767, %f10569;
	// end inline asm
	// begin inline asm
	fma.rn.f32 %f10577, %f32762, %f32767, %f10565;
	// end inline asm
	// begin inline asm
	fma.rn.f32 %f10581, %f32758, %f32763, %f10577;
	// end inline asm
	// begin inline asm
	fma.rn.f32 %f10585, %f32762, %f32763, %f10573;
	// end inline asm
	// begin inline asm
	fma.rn.f32 %f10589, %f32766, %f32767, %f10585;
	// end inline asm
	// begin inline asm
	fma.rn.f32 %f10593, %f32762, %f32767, %f10581;
	// end inline asm
	// begin inline asm
	fma.rn.f32 %f10597, %f32758, %f32763, %f10593;
	// end inline asm
	// begin inline asm
	fma.rn.f32 %f10601, %f32762, %f32763, %f10589;
	// end inline asm
	// begin inline asm
	fma.rn.f32 %f10605, %f32766, %f32767, %f10601;
	// end inline asm
	// begin inline asm
	fma.rn.f32 %f10609, %f32762, %f32767, %f10597;
	// end inline asm
	// begin inline asm
	fma.rn.f32 %f10613, %f32758, %f32763, %f10609;
	// end inline asm
	// begin inline asm
	fma.rn.f32 %f10617, %f32762, %f32763, %f10605;
	// end inline asm
	// begin inline asm
	fma.rn.f32 %f10621, %f32766, %f32767, %f10617;
	// end inline asm
	// begin inline asm
	fma.rn.f32 %f10625, %f32762, %f32767, %f10613;
	// end inline asm
	// begin inline asm
	fma.rn.f32 %f10629, %f32758, %f32763, %f10625;
	// end inline asm
	// begin inline asm
	fma.rn.f32 %f10633, %f32762, %f32763, %f10621;
	// end inline asm
	// begin inline asm
	fma.rn.f32 %f10637, %f32766, %f32767, %f10633;
	// end inline asm
	// begin inline asm
	fma.rn.f32 %f10641, %f32762, %f32767, %f10629;
	// end inline asm
	// begin inline asm
	fma.rn.f32 %f10645, %f32758, %f32763, %f10641;
	// end inline asm
	// begin inline asm
	fma.rn.f32 %f10649, %f32762, %f32763, %f10637;
	// end inline asm
	// begin inline asm
	fma.rn.f32 %f10653, %f32766, %f32767, %f10649;
	// end inline asm
	// begin inline asm
	fma.rn.f32 %f10657, %f32762, %f32767, %f10645;
	// end inline asm
	// begin inline asm
	fma.rn.f32 %f10661, %f32758, %f32763, %f10657;
	// end inline asm
	// begin inline asm
	fma.rn.f32 %f10665, %f32762, %f32763, %f10653;
	// end inline asm
	// begin inline asm
	fma.rn.f32 %f10669, %f32766, %f32767, %f10665;
	// end inline asm
	// begin inline asm
	fma.rn.f32 %f10673, %f32762, %f32767, %f10661;
	// end inline asm
	// begin inline asm
	fma.rn.f32 %f10677, %f32758, %f32763, %f10673;
	// end inline asm
	// begin inline asm
	fma.rn.f32 %f10681, %f32762, %f32763, %f10669;
	// end inline asm
	// begin inline asm
	fma.rn.f32 %f10685, %f32766, %f32767, %f10681;
	// end inline asm
	// begin inline asm
	fma.rn.f32 %f10689, %f32762, %f32767, %f10677;
	// end inline asm
	// begin inline asm
	fma.rn.f32 %f10693, %f32758, %f32763, %f10689;
	// end inline asm
	// begin inline asm
	fma.rn.f32 %f10697, %f32762, %f32763, %f10685;
	// end inline asm
	// begin inline asm
	fma.rn.f32 %f10701, %f32766, %f32767, %f10697;
	// end inline asm
	// begin inline asm
	fma.rn.f32 %f10705, %f32762, %f32767, %f10693;
	// end inline asm
	// begin inline asm
	fma.rn.f32 %f10709, %f32758, %f32763, %f10705;
	// end inline asm
	// begin inline asm
	fma.rn.f32 %f10713, %f32762, %f32763, %f10701;
	// end inline asm
	// begin inline asm
	fma.rn.f32 %f10717, %f32766, %f32767, %f10713;
	// end inline asm
	// begin inline asm
	fma.rn.f32 %f10721, %f32762, %f32767, %f10709;
	// end inline asm
	// begin inline asm
	fma.rn.f32 %f10725, %f32758, %f32763, %f10721;
	// end inline asm
	// begin inline asm
	fma.rn.f32 %f10729, %f32762, %f32763, %f10717;
	// end inline asm
	// begin inline asm
	fma.rn.f32 %f10733, %f32766, %f32767, %f10729;
	// end inline asm
	// begin inline asm
	fma.rn.f32 %f10737, %f32762, %f32767, %f10725;
	// end inline asm
	// begin inline asm
	fma.rn.f32 %f10741, %f32758, %f32763, %f10737;
	// end inline asm
	// begin inline asm
	fma.rn.f32 %f10745, %f32762, %f32763, %f10733;
	// end inline asm
	// begin inline asm
	fma.rn.f32 %f10749, %f32766, %f32767, %f10745;
	// end inline asm
	// begin inline asm
	fma.rn.f32 %f10753, %f32762, %f32767, %f10741;
	// end inline asm
	// begin inline asm
	fma.rn.f32 %f10757, %f32758, %f32763, %f10753;
	// end inline asm
	// begin inline asm
	fma.rn.f32 %f10761, %f32762, %f32763, %f10749;
	// end inline asm
	// begin inline asm
	fma.rn.f32 %f10765, %f32766, %f32767, %f10761;
	// end inline asm
	// begin inline asm
	fma.rn.f32 %f10769, %f32762, %f32767, %f10757;
	// end inline asm
	// begin inline asm
	fma.rn.f32 %f10773, %f32758, %f32763, %f10769;
	// end inline asm
	// begin inline asm
	fma.rn.f32 %f10777, %f32762, %f32763, %f10765;
	// end inline asm
	// begin inline asm
	fma.rn.f32 %f10781, %f32766, %f32767, %f10777;
	// end inline asm
	// begin inline asm
	fma.rn.f32 %f10785, %f32762, %f32767, %f10773;
	// end inline asm
	// begin inline asm
	fma.rn.f32 %f10789, %f32758, %f32763, %f10785;
	// end inline asm
	// begin inline asm
	fma.rn.f32 %f10793, %f32762, %f32763, %f10781;
	// end inline asm
	// begin inline asm
	fma.rn.f32 %f10797, %f32766, %f32767, %f10793;
	// end inline asm
	// begin inline asm
	fma.rn.f32 %f10801, %f32762, %f32767, %f10789;
	// end inline asm
	// begin inline asm
	fma.rn.f32 %f10805, %f32758, %f32763, %f10801;
	// end inline asm
	// begin inline asm
	fma.rn.f32 %f10809, %f32762, %f32763, %f10797;
	// end inline asm
	// begin inline asm
	fma.rn.f32 %f10813, %f32766, %f32767, %f10809;
	// end inline asm
	// begin inline asm
	fma.rn.f32 %f10817, %f32762, %f32767, %f10805;
	// end inline asm
	// begin inline asm
	fma.rn.f32 %f10821, %f32758, %f32763, %f10817;
	// end inline asm
	// begin inline asm
	fma.rn.f32 %f10825, %f32762, %f32763, %f10813;
	// end inline asm
	// begin inline asm
	fma.rn.f32 %f10829, %f32766, %f32767, %f10825;
	// end inline asm
	// begin inline asm
	fma.rn.f32 %f10833, %f32762, %f32767, %f10821;
	// end inline asm
	// begin inline asm
	fma.rn.f32 %f10837, %f32758, %f32763, %f10833;
	// end inline asm
	// begin inline asm
	fma.rn.f32 %f10841, %f32762, %f32763, %f10829;
	// end inline asm
	// begin inline asm
	fma.rn.f32 %f10845, %f32766, %f32767, %f10841;
	// end inline asm
	// begin inline asm
	fma.rn.f32 %f10849, %f32762, %f32767, %f10837;
	// end inline asm
	// begin inline asm
	fma.rn.f32 %f10853, %f32758, %f32763, %f10849;
	// end inline asm
	// begin inline asm
	fma.rn.f32 %f10857, %f32762, %f32763, %f10845;
	// end inline asm
	// begin inline asm
	fma.rn.f32 %f10861, %f32766, %f32767, %f10857;
	// end inline asm
	// begin inline asm
	fma.rn.f32 %f10865, %f32762, %f32767, %f10853;
	// end inline asm
	// begin inline asm
	fma.rn.f32 %f10869, %f32758, %f32763, %f10865;
	// end inline asm
	// begin inline asm
	fma.rn.f32 %f10873, %f32762, %f32763, %f10861;
	// end inline asm
	// begin inline asm
	fma.rn.f32 %f10877, %f32766, %f32767, %f10873;
	// end inline asm
	// begin inline asm
	fma.rn.f32 %f10881, %f32762, %f32767, %f10869;
	// end inline asm
	// begin inline asm
	fma.rn.f32 %f10885, %f32758, %f32763, %f10881;
	// end inline asm
	// begin inline asm
	fma.rn.f32 %f10889, %f32762, %f32763, %f10877;
	// end inline asm
	// begin inline asm
	fma.rn.f32 %f10893, %f32766, %f32767, %f10889;
	// end inline asm
	// begin inline asm
	fma.rn.f32 %f10897, %f32762, %f32767, %f10885;
	// end inline asm
	// begin inline asm
	fma.rn.f32 %f10901, %f32758, %f32763, %f10897;
	// end inline asm
	// begin inline asm
	fma.rn.f32 %f10905, %f32762, %f32763, %f10893;
	// end inline asm
	// begin inline asm
	fma.rn.f32 %f10909, %f32766, %f32767, %f10905;
	// end inline asm
	// begin inline asm
	fma.rn.f32 %f10913, %f32762, %f32767, %f10901;
	// end inline asm
	// begin inline asm
	fma.rn.f32 %f10917, %f32758, %f32763, %f10913;
	// end inline asm
	// begin inline asm
	fma.rn.f32 %f10921, %f32762, %f32763, %f10909;
	// end inline asm
	// begin inline asm
	fma.rn.f32 %f10925, %f32766, %f32767, %f10921;
	// end inline asm
	// begin inline asm
	fma.rn.f32 %f10929, %f32762, %f32767, %f10917;
	// end inline asm
	// begin inline asm
	fma.rn.f32 %f10933, %f32758, %f32763, %f10929;
	// end inline asm
	// begin inline asm
	fma.rn.f32 %f10937, %f32762, %f32763, %f10925;
	// end inline asm
	// begin inline asm
	fma.rn.f32 %f10941, %f32766, %f32767, %f10937;
	// end inline asm
	// begin inline asm
	fma.rn.f32 %f10945, %f32762, %f32767, %f10933;
	// end inline asm
	// begin inline asm
	fma.rn.f32 %f10949, %f32758, %f32763, %f10945;
	// end inline asm
	// begin inline asm
	fma.rn.f32 %f10953, %f32762, %f32763, %f10941;
	// end inline asm
	// begin inline asm
	fma.rn.f32 %f10957, %f32766, %f32767, %f10953;
	// end inline asm
	// begin inline asm
	fma.rn.f32 %f10961, %f32762, %f32767, %f10949;
	// end inline asm
	// begin inline asm
	fma.rn.f32 %f10965, %f32758, %f32763, %f10961;
	// end inline asm
	// begin inline asm
	fma.rn.f32 %f10969, %f32762, %f32763, %f10957;
	// end inline asm
	// begin inline asm
	fma.rn.f32 %f10973, %f32766, %f32767, %f10969;
	// end inline asm
	// begin inline asm
	fma.rn.f32 %f10977, %f32762, %f32767, %f10965;
	// end inline asm
	// begin inline asm
	fma.rn.f32 %f10981, %f32758, %f32763, %f10977;
	// end inline asm
	// begin inline asm
	fma.rn.f32 %f10985, %f32762, %f32763, %f10973;
	// end inline asm
	// begin inline asm
	fma.rn.f32 %f10989, %f32766, %f32767, %f10985;
	// end inline asm
	// begin inline asm
	fma.rn.f32 %f10993, %f32762, %f32767, %f10981;
	// end inline asm
	// begin inline asm
	fma.rn.f32 %f10997, %f32758, %f32763, %f10993;
	// end inline asm
	// begin inline asm
	fma.rn.f32 %f11001, %f32762, %f32763, %f10989;
	// end inline asm
	// begin inline asm
	fma.rn.f32 %f11005, %f32766, %f32767, %f11001;
	// end inline asm
	// begin inline asm
	fma.rn.f32 %f11009, %f32762, %f32767, %f10997;
	// end inline asm
	// begin inline asm
	fma.rn.f32 %f11013, %f32758, %f32763, %f11009;
	// end inline asm
	// begin inline asm
	fma.rn.f32 %f11017, %f32762, %f32763, %f11005;
	// end inline asm
	// begin inline asm
	fma.rn.f32 %f11021, %f32766, %f32767, %f11017;
	// end inline asm
	// begin inline asm
	fma.rn.f32 %f11025, %f32762, %f32767, %f11013;
	// end inline asm
	// begin inline asm
	fma.rn.f32 %f11029, %f32758, %f32763, %f11025;
	// end inline asm
	// begin inline asm
	fma.rn.f32 %f11033, %f32762, %f32763, %f11021;
	// end inline asm
	// begin inline asm
	fma.rn.f32 %f11037, %f32766, %f32767, %f11033;
	// end inline asm
	// begin inline asm
	fma.rn.f32 %f11041, %f32762, %f32767, %f11029;
	// end inline asm
	// begin inline asm
	fma.rn.f32 %f11045, %f32758, %f32763, %f11041;
	// end inline asm
	// begin inline asm
	fma.rn.f32 %f11049, %f32762, %f32763, %f11037;
	// end inline asm
	// begin inline asm
	fma.rn.f32 %f11053, %f32766, %f32767, %f11049;
	// end inline asm
	// begin inline asm
	fma.rn.f32 %f11057, %f32762, %f32767, %f11045;
	// end inline asm
	// begin inline asm
	fma.rn.f32 %f11061, %f32758, %f32763, %f11057;
	// end inline asm
	// begin inline asm
	fma.rn.f32 %f11065, %f32762, %f32763, %f11053;
	// end inline asm
	// begin inline asm
	fma.rn.f32 %f11069, %f32766, %f32767, %f11065;
	// end inline asm
	// begin inline asm
	fma.rn.f32 %f11073, %f32762, %f32767, %f11061;
	// end inline asm
	// begin inline asm
	fma.rn.f32 %f11077, %f32758, %f32763, %f11073;
	// end inline asm
	// begin inline asm
	fma.rn.f32 %f11081, %f32762, %f32763, %f11069;
	// end inline asm
	// begin inline asm
	fma.rn.f32 %f11085, %f32766, %f32767, %f11081;
	// end inline asm
	// begin inline asm
	fma.rn.f32 %f11089, %f32762, %f32767, %f11077;
	// end inline asm
	// begin inline asm
	fma.rn.f32 %f11093, %f32758, %f32763, %f11089;
	// end inline asm
	// begin inline asm
	fma.rn.f32 %f11097, %f32762, %f32763, %f11085;
	// end inline asm
	// begin inline asm
	fma.rn.f32 %f11101, %f32766, %f32767, %f11097;
	// end inline asm
	// begin inline asm
	fma.rn.f32 %f11105, %f32762, %f32767, %f11093;
	// end inline asm
	// begin inline asm
	fma.rn.f32 %f11109, %f32758, %f32763, %f11105;
	// end inline asm
	// begin inline asm
	fma.rn.f32 %f11113, %f32762, %f32763, %f11101;
	// end inline asm
	// begin inline asm
	fma.rn.f32 %f11117, %f32766, %f32767, %f11113;
	// end inline asm
	// begin inline asm
	fma.rn.f32 %f11121, %f32762, %f32767, %f11109;
	// end inline asm
	// begin inline asm
	fma.rn.f32 %f11125, %f32758, %f32763, %f11121;
	// end inline asm
	// begin inline asm
	fma.rn.f32 %f11129, %f32762, %f32763, %f11117;
	// end inline asm
	// begin inline asm
	fma.rn.f32 %f11133, %f32766, %f32767, %f11129;
	// end inline asm
	// begin inline asm
	fma.rn.f32 %f11137, %f32762, %f32767, %f11125;
	// end inline asm
	// begin inline asm
	fma.rn.f32 %f11141, %f32758, %f32763, %f11137;
	// end inline asm
	// begin inline asm
	fma.rn.f32 %f11145, %f32762, %f32763, %f11133;
	// end inline asm
	// begin inline asm
	fma.rn.f32 %f11149, %f32766, %f32767, %f11145;
	// end inline asm
	// begin inline asm
	fma.rn.f32 %f11153, %f32762, %f32767, %f11141;
	// end inline asm
	// begin inline asm
	fma.rn.f32 %f11157, %f32758, %f32763, %f11153;
	// end inline asm
	// begin inline asm
	fma.rn.f32 %f11161, %f32762, %f32763, %f11149;
	// end inline asm
	// begin inline asm
	fma.rn.f32 %f11165, %f32766, %f32767, %f11161;
	// end inline asm
	// begin inline asm
	fma.rn.f32 %f11169, %f32762, %f32767, %f11157;
	// end inline asm
	// begin inline asm
	fma.rn.f32 %f11173, %f32758, %f32763, %f11169;
	// end inline asm
	// begin inline asm
	fma.rn.f32 %f11177, %f32762, %f32763, %f11165;
	// end inline asm
	// begin inline asm
	fma.rn.f32 %f11181, %f32766, %f32767, %f11177;
	// end inline asm
	// begin inline asm
	fma.rn.f32 %f11185, %f32762, %f32767, %f11173;
	// end inline asm
	// begin inline asm
	fma.rn.f32 %f11189, %f32758, %f32763, %f11185;
	// end inline asm
	// begin inline asm
	fma.rn.f32 %f11193, %f32762, %f32763, %f11181;
	// end inline asm
	// begin inline asm
	fma.rn.f32 %f11197, %f32766, %f32767, %f11193;
	// end inline asm
	// begin inline asm
	fma.rn.f32 %f11201, %f32762, %f32767, %f11189;
	// end inline asm
	// begin inline asm
	fma.rn.f32 %f11205, %f32758, %f32763, %f11201;
	// end inline asm
	// begin inline asm
	fma.rn.f32 %f11209, %f32762, %f32763, %f11197;
	// end inline asm
	// begin inline asm
	fma.rn.f32 %f11213, %f32766, %f32767, %f11209;
	// end inline asm
	// begin inline asm
	fma.rn.f32 %f11217, %f32762, %f32767, %f11205;
	// end inline asm
	// begin inline asm
	fma.rn.f32 %f11221, %f32758, %f32763, %f11217;
	// end inline asm
	// begin inline asm
	fma.rn.f32 %f11225, %f32762, %f32763, %f11213;
	// end inline asm
	// begin inline asm
	fma.rn.f32 %f11229, %f32766, %f32767, %f11225;
	// end inline asm
	// begin inline asm
	fma.rn.f32 %f11233, %f32762, %f32767, %f11221;
	// end inline asm
	// begin inline asm
	fma.rn.f32 %f11237, %f32758, %f32763, %f11233;
	// end inline asm
	// begin inline asm
	fma.rn.f32 %f11241, %f32762, %f32763, %f11229;
	// end inline asm
	// begin inline asm
	fma.rn.f32 %f11245, %f32766, %f32767, %f11241;
	// end inline asm
	// begin inline asm
	fma.rn.f32 %f11249, %f32762, %f32767, %f11237;
	// end inline asm
	// begin inline asm
	fma.rn.f32 %f11253, %f32758, %f32763, %f11249;
	// end inline asm
	// begin inline asm
	fma.rn.f32 %f11257, %f32762, %f32763, %f11245;
	// end inline asm
	// begin inline asm
	fma.rn.f32 %f11261, %f32766, %f32767, %f11257;
	// end inline asm
	// begin inline asm
	fma.rn.f32 %f11265, %f32762, %f32767, %f11253;
	// end inline asm
	// begin inline asm
	fma.rn.f32 %f11269, %f32758, %f32763, %f11265;
	// end inline asm
	// begin inline asm
	fma.rn.f32 %f11273, %f32762, %f32763, %f11261;
	// end inline asm
	// begin inline asm
	fma.rn.f32 %f11277, %f32766, %f32767, %f11273;
	// end inline asm
	// begin inline asm
	fma.rn.f32 %f11281, %f32762, %f32767, %f11269;
	// end inline asm
	// begin inline asm
	fma.rn.f32 %f11285, %f32758, %f32763, %f11281;
	// end inline asm
	// begin inline asm
	fma.rn.f32 %f11289, %f32762, %f32763, %f11277;
	// end inline asm
	// begin inline asm
	fma.rn.f32 %f11293, %f32766, %f32767, %f11289;
	// end inline asm
	// begin inline asm
	fma.rn.f32 %f11297, %f32762, %f32767, %f11285;
	// end inline asm
	// begin inline asm
	fma.rn.f32 %f11301, %f32758, %f32763, %f11297;
	// end inline asm
	// begin inline asm
	fma.rn.f32 %f11305, %f32762, %f32763, %f11293;
	// end inline asm
	// begin inline asm
	fma.rn.f32 %f11309, %f32766, %f32767, %f11305;
	// end inline asm
	// begin inline asm
	fma.rn.f32 %f11313, %f32762, %f32767, %f11301;
	// end inline asm
	// begin inline asm
	fma.rn.f32 %f11317, %f32758, %f32763, %f11313;
	// end inline asm
	// begin inline asm
	fma.rn.f32 %f11321, %f32762, %f32763, %f11309;
	// end inline asm
	// begin inline asm
	fma.rn.f32 %f11325, %f32766, %f32767, %f11321;
	// end inline asm
	// begin inline asm
	fma.rn.f32 %f11329, %f32762, %f32767, %f11317;
	// end inline asm
	// begin inline asm
	fma.rn.f32 %f11333, %f32758, %f32763, %f11329;
	// end inline asm
	// begin inline asm
	fma.rn.f32 %f11337, %f32762, %f32763, %f11325;
	// end inline asm
	// begin inline asm
	fma.rn.f32 %f11341, %f32766, %f32767, %f11337;
	// end inline asm
	// begin inline asm
	fma.rn.f32 %f11345, %f32762, %f32767, %f11333;
	// end inline asm
	// begin inline asm
	fma.rn.f32 %f11349, %f32758, %f32763, %f11345;
	// end inline asm
	// begin inline asm
	fma.rn.f32 %f11353, %f32762, %f32763, %f11341;
	// end inline asm
	// begin inline asm
	fma.rn.f32 %f11357, %f32766, %f32767, %f11353;
	// end inline asm
	// begin inline asm
	fma.rn.f32 %f11361, %f32762, %f32767, %f11349;
	// end inline asm
	// begin inline asm
	fma.rn.f32 %f11365, %f32758, %f32763, %f11361;
	// end inline asm
	// begin inline asm
	fma.rn.f32 %f11369, %f32762, %f32763, %f11357;
	// end inline asm
	// begin inline asm
	fma.rn.f32 %f11373, %f32766, %f32767, %f11369;
	// end inline asm
	// begin inline asm
	fma.rn.f32 %f11377, %f32762, %f32767, %f11365;
	// end inline asm
	// begin inline asm
	fma.rn.f32 %f11381, %f32758, %f32763, %f11377;
	// end inline asm
	// begin inline asm
	fma.rn.f32 %f11385, %f32762, %f32763, %f11373;
	// end inline asm
	// begin inline asm
	fma.rn.f32 %f11389, %f32766, %f32767, %f11385;
	// end inline asm
	// begin inline asm
	fma.rn.f32 %f11393, %f32762, %f32767, %f11381;
	// end inline asm
	// begin inline asm
	fma.rn.f32 %f11397, %f32758, %f32763, %f11393;
	// end inline asm
	// begin inline asm
	fma.rn.f32 %f11401, %f32762, %f32763, %f11389;
	// end inline asm
	// begin inline asm
	fma.rn.f32 %f11405, %f32766, %f32767, %f11401;
	// end inline asm
	// begin inline asm
	fma.rn.f32 %f11409, %f32762, %f32767, %f11397;
	// end inline asm
	// begin inline asm
	fma.rn.f32 %f11413, %f32758, %f32763, %f11409;
	// end inline asm
	// begin inline asm
	fma.rn.f32 %f11417, %f32762, %f32763, %f11405;
	// end inline asm
	// begin inline asm
	fma.rn.f32 %f11421, %f32766, %f32767, %f11417;
	// end inline asm
	// begin inline asm
	fma.rn.f32 %f11425, %f32762, %f32767, %f11413;
	// end inline asm
	// begin inline asm
	fma.rn.f32 %f11429, %f32758, %f32763, %f11425;
	// end inline asm
	// begin inline asm
	fma.rn.f32 %f11433, %f32762, %f32763, %f11421;
	// end inline asm
	// begin inline asm
	fma.rn.f32 %f11437, %f32766, %f32767, %f11433;
	// end inline asm
	// begin inline asm
	fma.rn.f32 %f11441, %f32762, %f32767, %f11429;
	// end inline asm
	// begin inline asm
	fma.rn.f32 %f11445, %f32758, %f32763, %f11441;
	// end inline asm
	// begin inline asm
	fma.rn.f32 %f11449, %f32762, %f32763, %f11437;
	// end inline asm
	// begin inline asm
	fma.rn.f32 %f11453, %f32766, %f32767, %f11449;
	// end inline asm
	// begin inline asm
	fma.rn.f32 %f11457, %f32762, %f32767, %f11445;
	// end inline asm
	// begin inline asm
	fma.rn.f32 %f11461, %f32758, %f32763, %f11457;
	// end inline asm
	// begin inline asm
	fma.rn.f32 %f11465, %f32762, %f32763, %f11453;
	// end inline asm
	// begin inline asm
	fma.rn.f32 %f11469, %f32766, %f32767, %f11465;
	// end inline asm
	// begin inline asm
	fma.rn.f32 %f11473, %f32762, %f32767, %f11461;
	// end inline asm
	// begin inline asm
	fma.rn.f32 %f11477, %f32758, %f32763, %f11473;
	// end inline asm
	// begin inline asm
	fma.rn.f32 %f11481, %f32762, %f32763, %f11469;
	// end inline asm
	// begin inline asm
	fma.rn.f32 %f11485, %f32766, %f32767, %f11481;
	// end inline asm
	// begin inline asm
	fma.rn.f32 %f11489, %f32762, %f32767, %f11477;
	// end inline asm
	// begin inline asm
	fma.rn.f32 %f11493, %f32758, %f32763, %f11489;
	// end inline asm
	// begin inline asm
	fma.rn.f32 %f11497, %f32762, %f32763, %f11485;
	// end inline asm
	// begin inline asm
	fma.rn.f32 %f11501, %f32766, %f32767, %f11497;
	// end inline asm
	// begin inline asm
	fma.rn.f32 %f11505, %f32762, %f32767, %f11493;
	// end inline asm
	// begin inline asm
	fma.rn.f32 %f11509, %f32758, %f32763, %f11505;
	// end inline asm
	// begin inline asm
	fma.rn.f32 %f11513, %f32762, %f32763, %f11501;
	// end inline asm
	// begin inline asm
	fma.rn.f32 %f11517, %f32766, %f32767, %f11513;
	// end inline asm
	// begin inline asm
	fma.rn.f32 %f11521, %f32762, %f32767, %f11509;
	// end inline asm
	// begin inline asm
	fma.rn.f32 %f11525, %f32758, %f32763, %f11521;
	// end inline asm
	// begin inline asm
	fma.rn.f32 %f11529, %f32762, %f32763, %f11517;
	// end inline asm
	// begin inline asm
	fma.rn.f32 %f11533, %f32766, %f32767, %f11529;
	// end inline asm
	// begin inline asm
	fma.rn.f32 %f11537, %f32762, %f32767, %f11525;
	// end inline asm
	// begin inline asm
	fma.rn.f32 %f11541, %f32758, %f32763, %f11537;
	// end inline asm
	// begin inline asm
	fma.rn.f32 %f11545, %f32762, %f32763, %f11533;
	// end inline asm
	// begin inline asm
	fma.rn.f32 %f11549, %f32766, %f32767, %f11545;
	// end inline asm
	// begin inline asm
	fma.rn.f32 %f11553, %f32762, %f32767, %f11541;
	// end inline asm
	// begin inline asm
	fma.rn.f32 %f11557, %f32758, %f32763, %f11553;
	// end inline asm
	// begin inline asm
	fma.rn.f32 %f11561, %f32762, %f32763, %f11549;
	// end inline asm
	// begin inline asm
	fma.rn.f32 %f11565, %f32766, %f32767, %f11561;
	// end inline asm
	// begin inline asm
	fma.rn.f32 %f11569, %f32762, %f32767, %f11557;
	// end inline asm
	// begin inline asm
	fma.rn.f32 %f11573, %f32758, %f32763, %f11569;
	// end inline asm
	// begin inline asm
	fma.rn.f32 %f11577, %f32762, %f32763, %f11565;
	// end inline asm
	// begin inline asm
	fma.rn.f32 %f11581, %f32766, %f32767, %f11577;
	// end inline asm
	// begin inline asm
	fma.rn.f32 %f11585, %f32762, %f32767, %f11573;
	// end inline asm
	// begin inline asm
	fma.rn.f32 %f11589, %f32758, %f32763, %f11585;
	// end inline asm
	// begin inline asm
	fma.rn.f32 %f11593, %f32762, %f32763, %f11581;
	// end inline asm
	// begin inline asm
	fma.rn.f32 %f11597, %f32766, %f32767, %f11593;
	// end inline asm
	// begin inline asm
	fma.rn.f32 %f11601, %f32762, %f32767, %f11589;
	// end inline asm
	// begin inline asm
	fma.rn.f32 %f11605, %f32758, %f32763, %f11601;
	// end inline asm
	// begin inline asm
	fma.rn.f32 %f11609, %f32762, %f32763, %f11597;
	// end inline asm
	// begin inline asm
	fma.rn.f32 %f11613, %f32766, %f32767, %f11609;
	// end inline asm
	// begin inline asm
	fma.rn.f32 %f11617, %f32762, %f32767, %f11605;
	// end inline asm
	// begin inline asm
	fma.rn.f32 %f11621, %f32758, %f32763, %f11617;
	// end inline asm
	// begin inline asm
	fma.rn.f32 %f11625, %f32762, %f32763, %f11613;
	// end inline asm
	// begin inline asm
	fma.rn.f32 %f11629, %f32766, %f32767, %f11625;
	// end inline asm
	// begin inline asm
	fma.rn.f32 %f11633, %f32762, %f32767, %f11621;
	// end inline asm
	// begin inline asm
	fma.rn.f32 %f11637, %f32758, %f32763, %f11633;
	// end inline asm
	// begin inline asm
	fma.rn.f32 %f11641, %f32762, %f32763, %f11629;
	// end inline asm
	// begin inline asm
	fma.rn.f32 %f11645, %f32766, %f32767, %f11641;
	// end inline asm
	// begin inline asm
	fma.rn.f32 %f11649, %f32762, %f32767, %f11637;
	// end inline asm
	// begin inline asm
	fma.rn.f32 %f11653, %f32758, %f32763, %f11649;
	// end inline asm
	// begin inline asm
	fma.rn.f32 %f11657, %f32762, %f32763, %f11645;
	// end inline asm
	// begin inline asm
	fma.rn.f32 %f11661, %f32766, %f32767, %f11657;
	// end inline asm
	// begin inline asm
	fma.rn.f32 %f11665, %f32762, %f32767, %f11653;
	// end inline asm
	// begin inline asm
	fma.rn.f32 %f11669, %f32758, %f32763, %f11665;
	// end inline asm
	// begin inline asm
	fma.rn.f32 %f11673, %f32762, %f32763, %f11661;
	// end inline asm
	// begin inline asm
	fma.rn.f32 %f11677, %f32766, %f32767, %f11673;
	// end inline asm
	// begin inline asm
	fma.rn.f32 %f11681, %f32762, %f32767, %f11669;
	// end inline asm
	// begin inline asm
	fma.rn.f32 %f11685, %f32758, %f32763, %f11681;
	// end inline asm
	// begin inline asm
	fma.rn.f32 %f11689, %f32762, %f32763, %f11677;
	// end inline asm
	// begin inline asm
	fma.rn.f32 %f11693, %f32766, %f32767, %f11689;
	// end inline asm
	// begin inline asm
	fma.rn.f32 %f11697, %f32762, %f32767, %f11685;
	// end inline asm
	// begin inline asm
	fma.rn.f32 %f11701, %f32758, %f32763, %f11697;
	// end inline asm
	// begin inline asm
	fma.rn.f32 %f11705, %f32762, %f32763, %f11693;
	// end inline asm
	// begin inline asm
	fma.rn.f32 %f11709, %f32766, %f32767, %f11705;
	// end inline asm
	// begin inline asm
	fma.rn.f32 %f11713, %f32762, %f32767, %f11701;
	// end inline asm
	// begin inline asm
	fma.rn.f32 %f11717, %f32758, %f32763, %f11713;
	// end inline asm
	// begin inline asm
	fma.rn.f32 %f11721, %f32762, %f32763, %f11709;
	// end inline asm
	// begin inline asm
	fma.rn.f32 %f11725, %f32766, %f32767, %f11721;
	// end inline asm
	// begin inline asm
	fma.rn.f32 %f11729, %f32762, %f32767, %f11717;
	// end inline asm
	// begin inline asm
	fma.rn.f32 %f11733, %f32758, %f32763, %f11729;
	// end inline asm
	// begin inline asm
	fma.rn.f32 %f11737, %f32762, %f32763, %f11725;
	// end inline asm
	// begin inline asm
	fma.rn.f32 %f11741, %f32766, %f32767, %f11737;
	// end inline asm
	// begin inline asm
	fma.rn.f32 %f11745, %f32762, %f32767, %f11733;
	// end inline asm
	// begin inline asm
	fma.rn.f32 %f11749, %f32758, %f32763, %f11745;
	// end inline asm
	// begin inline asm
	fma.rn.f32 %f11753, %f32762, %f32763, %f11741;
	// end inline asm
	// begin inline asm
	fma.rn.f32 %f11757, %f32766, %f32767, %f11753;
	// end inline asm
	// begin inline asm
	fma.rn.f32 %f11761, %f32762, %f32767, %f11749;
	// end inline asm
	// begin inline asm
	fma.rn.f32 %f11765, %f32758, %f32763, %f11761;
	// end inline asm
	// begin inline asm
	fma.rn.f32 %f11769, %f32762, %f32763, %f11757;
	// end inline asm
	// begin inline asm
	fma.rn.f32 %f11773, %f32766, %f32767, %f11769;
	// end inline asm
	// begin inline asm
	fma.rn.f32 %f11777, %f32762, %f32767, %f11765;
	// end inline asm
	// begin inline asm
	fma.rn.f32 %f11781, %f32758, %f32763, %f11777;
	// end inline asm
	// begin inline asm
	fma.rn.f32 %f11785, %f32762, %f32763, %f11773;
	// end inline asm
	// begin inline asm
	fma.rn.f32 %f11789, %f32766, %f32767, %f11785;
	// end inline asm
	// begin inline asm
	fma.rn.f32 %f11793, %f32762, %f32767, %f11781;
	// end inline asm
	// begin inline asm
	fma.rn.f32 %f11797, %f32758, %f32763, %f11793;
	// end inline asm
	// begin inline asm
	fma.rn.f32 %f11801, %f32762, %f32763, %f11789;
	// end inline asm
	// begin inline asm
	fma.rn.f32 %f11805, %f32766, %f32767, %f11801;
	// end inline asm
	// begin inline asm
	fma.rn.f32 %f11809, %f32762, %f32767, %f11797;
	// end inline asm
	// begin inline asm
	fma.rn.f32 %f11813, %f32758, %f32763, %f11809;
	// end inline asm
	// begin inline asm
	fma.rn.f32 %f11817, %f32762, %f32763, %f11805;
	// end inline asm
	// begin inline asm
	fma.rn.f32 %f11821, %f32766, %f32767, %f11817;
	// end inline asm
	// begin inline asm
	fma.rn.f32 %f11825, %f32762, %f32767, %f11813;
	// end inline asm
	// begin inline asm
	fma.rn.f32 %f11829, %f32758, %f32763, %f11825;
	// end inline asm
	// begin inline asm
	fma.rn.f32 %f11833, %f32762, %f32763, %f11821;
	// end inline asm
	// begin inline asm
	fma.rn.f32 %f11837, %f32766, %f32767, %f11833;
	// end inline asm
	// begin inline asm
	fma.rn.f32 %f11841, %f32762, %f32767, %f11829;
	// end inline asm
	// begin inline asm
	fma.rn.f32 %f11845, %f32758, %f32763, %f11841;
	// end inline asm
	// begin inline asm
	fma.rn.f32 %f11849, %f32762, %f32763, %f11837;
	// end inline asm
	// begin inline asm
	fma.rn.f32 %f11853, %f32766, %f32767, %f11849;
	// end inline asm
	// begin inline asm
	fma.rn.f32 %f11857, %f32762, %f32767, %f11845;
	// end inline asm
	// begin inline asm
	fma.rn.f32 %f11861, %f32758, %f32763, %f11857;
	// end inline asm
	// begin inline asm
	fma.rn.f32 %f11865, %f32762, %f32763, %f11853;
	// end inline asm
	// begin inline asm
	fma.rn.f32 %f11869, %f32766, %f32767, %f11865;
	// end inline asm
	// begin inline asm
	fma.rn.f32 %f11873, %f32762, %f32767, %f11861;
	// end inline asm
	// begin inline asm
	fma.rn.f32 %f11877, %f32758, %f32763, %f11873;
	// end inline asm
	// begin inline asm
	fma.rn.f32 %f11881, %f32762, %f32763, %f11869;
	// end inline asm
	// begin inline asm
	fma.rn.f32 %f11885, %f32766, %f32767, %f11881;
	// end inline asm
	// begin inline asm
	fma.rn.f32 %f11889, %f32762, %f32767, %f11877;
	// end inline asm
	// begin inline asm
	fma.rn.f32 %f11893, %f32758, %f32763, %f11889;
	// end inline asm
	// begin inline asm
	fma.rn.f32 %f11897, %f32762, %f32763, %f11885;
	// end inline asm
	// begin inline asm
	fma.rn.f32 %f11901, %f32766, %f32767, %f11897;
	// end inline asm
	// begin inline asm
	fma.rn.f32 %f11905, %f32762, %f32767, %f11893;
	// end inline asm
	// begin inline asm
	fma.rn.f32 %f11909, %f32758, %f32763, %f11905;
	// end inline asm
	// begin inline asm
	fma.rn.f32 %f11913, %f32762, %f32763, %f11901;
	// end inline asm
	// begin inline asm
	fma.rn.f32 %f11917, %f32766, %f32767, %f11913;
	// end inline asm
	// begin inline asm
	fma.rn.f32 %f11921, %f32762, %f32767, %f11909;
	// end inline asm
	// begin inline asm
	fma.rn.f32 %f11925, %f32758, %f32763, %f11921;
	// end inline asm
	// begin inline asm
	fma.rn.f32 %f11929, %f32762, %f32763, %f11917;
	// end inline asm
	// begin inline asm
	fma.rn.f32 %f11933, %f32766, %f32767, %f11929;
	// end inline asm
	// begin inline asm
	fma.rn.f32 %f11937, %f32762, %f32767, %f11925;
	// end inline asm
	// begin inline asm
	fma.rn.f32 %f11941, %f32758, %f32763, %f11937;
	// end inline asm
	// begin inline asm
	fma.rn.f32 %f11945, %f32762, %f32763, %f11933;
	// end inline asm
	// begin inline asm
	fma.rn.f32 %f11949, %f32766, %f32767, %f11945;
	// end inline asm
	// begin inline asm
	fma.rn.f32 %f11953, %f32762, %f32767, %f11941;
	// end inline asm
	// begin inline asm
	fma.rn.f32 %f11957, %f32758, %f32763, %f11953;
	// end inline asm
	// begin inline asm
	fma.rn.f32 %f11961, %f32762, %f32763, %f11949;
	// end inline asm
	// begin inline asm
	fma.rn.f32 %f11965, %f32766, %f32767, %f11961;
	// end inline asm
	// begin inline asm
	fma.rn.f32 %f11969, %f32762, %f32767, %f11957;
	// end inline asm
	// begin inline asm
	fma.rn.f32 %f11973, %f32758, %f32763, %f11969;
	// end inline asm
	// begin inline asm
	fma.rn.f32 %f11977, %f32762, %f32763, %f11965;
	// end inline asm
	// begin inline asm
	fma.rn.f32 %f11981, %f32766, %f32767, %f11977;
	// end inline asm
	// begin inline asm
	fma.rn.f32 %f11985, %f32762, %f32767, %f11973;
	// end inline asm
	// begin inline asm
	fma.rn.f32 %f11989, %f32758, %f32763, %f11985;
	// end inline asm
	// begin inline asm
	fma.rn.f32 %f11993, %f32762, %f32763, %f11981;
	// end inline asm
	// begin inline asm
	fma.rn.f32 %f11997, %f32766, %f32767, %f11993;
	// end inline asm
	// begin inline asm
	fma.rn.f32 %f12001, %f32762, %f32767, %f11989;
	// end inline asm
	// begin inline asm
	fma.rn.f32 %f12005, %f32758, %f32763, %f12001;
	// end inline asm
	// begin inline asm
	fma.rn.f32 %f12009, %f32762, %f32763, %f11997;
	// end inline asm
	// begin inline asm
	fma.rn.f32 %f12013, %f32766, %f32767, %f12009;
	// end inline asm
	// begin inline asm
	fma.rn.f32 %f12017, %f32762, %f32767, %f12005;
	// end inline asm
	// begin inline asm
	fma.rn.f32 %f12021, %f32758, %f32763, %f12017;
	// end inline asm
	// begin inline asm
	fma.rn.f32 %f12025, %f32762, %f32763, %f12013;
	// end inline asm
	// begin inline asm
	fma.rn.f32 %f12029, %f32766, %f32767, %f12025;
	// end inline asm
	// begin inline asm
	fma.rn.f32 %f12033, %f32762, %f32767, %f12021;
	// end inline asm
	// begin inline asm
	fma.rn.f32 %f12037, %f32758, %f32763, %f12033;
	// end inline asm
	// begin inline asm
	fma.rn.f32 %f12041, %f32762, %f32763, %f12029;
	// end inline asm
	// begin inline asm
	fma.rn.f32 %f12045, %f32766, %f32767, %f12041;
	// end inline asm
	// begin inline asm
	fma.rn.f32 %f12049, %f32762, %f32767, %f12037;
	// end inline asm
	// begin inline asm
	fma.rn.f32 %f12053, %f32758, %f32763, %f12049;
	// end inline asm
	// begin inline asm
	fma.rn.f32 %f12057, %f32762, %f32763, %f12045;
	// end inline asm
	// begin inline asm
	fma.rn.f32 %f12061, %f32766, %f32767, %f12057;
	// end inline asm
	// begin inline asm
	fma.rn.f32 %f12065, %f32762, %f32767, %f12053;
	// end inline asm
	// begin inline asm
	fma.rn.f32 %f12069, %f32758, %f32763, %f12065;
	// end inline asm
	// begin inline asm
	fma.rn.f32 %f12073, %f32762, %f32763, %f12061;
	// end inline asm
	// begin inline asm
	fma.rn.f32 %f12077, %f32766, %f32767, %f12073;
	// end inline asm
	// begin inline asm
	fma.rn.f32 %f12081, %f32762, %f32767, %f12069;
	// end inline asm
	// begin inline asm
	fma.rn.f32 %f12085, %f32758, %f32763, %f12081;
	// end inline asm
	// begin inline asm
	fma.rn.f32 %f12089, %f32762, %f32763, %f12077;
	// end inline asm
	// begin inline asm
	fma.rn.f32 %f12093, %f32766, %f32767, %f12089;
	// end inline asm
	// begin inline asm
	fma.rn.f32 %f12097, %f32762, %f32767, %f12085;
	// end inline asm
	// begin inline asm
	fma.rn.f32 %f12101, %f32758, %f32763, %f12097;
	// end inline asm
	// begin inline asm
	fma.rn.f32 %f12105, %f32762, %f32763, %f12093;
	// end inline asm
	// begin inline asm
	fma.rn.f32 %f12109, %f32766, %f32767, %f12105;
	// end inline asm
	// begin inline asm
	fma.rn.f32 %f12113, %f32762, %f32767, %f12101;
	// end inline asm
	// begin inline asm
	fma.rn.f32 %f12117, %f32758, %f32763, %f12113;
	// end inline asm
	// begin inline asm
	fma.rn.f32 %f12121, %f32762, %f32763, %f12109;
	// end inline asm
	// begin inline asm
	fma.rn.f32 %f12125, %f32766, %f32767, %f12121;
	// end inline asm
	// begin inline asm
	fma.rn.f32 %f12129, %f32762, %f32767, %f12117;
	// end inline asm
	// begin inline asm
	fma.rn.f32 %f12133, %f32758, %f32763, %f12129;
	// end inline asm
	// begin inline asm
	fma.rn.f32 %f12137, %f32762, %f32763, %f12125;
	// end inline asm
	// begin inline asm
	fma.rn.f32 %f12141, %f32766, %f32767, %f12137;
	// end inline asm
	// begin inline asm
	fma.rn.f32 %f12145, %f32762, %f32767, %f12133;
	// end inline asm
	// begin inline asm
	fma.rn.f32 %f12149, %f32758, %f32763, %f12145;
	// end inline asm
	// begin inline asm
	fma.rn.f32 %f12153, %f32762, %f32763, %f12141;
	// end inline asm
	// begin inline asm
	fma.rn.f32 %f12157, %f32766, %f32767, %f12153;
	// end inline asm
	// begin inline asm
	fma.rn.f32 %f12161, %f32762, %f32767, %f12149;
	// end inline asm
	// begin inline asm
	fma.rn.f32 %f12165, %f32758, %f32763, %f12161;
	// end inline asm
	// begin inline asm
	fma.rn.f32 %f12169, %f32762, %f32763, %f12157;
	// end inline asm
	// begin inline asm
	fma.rn.f32 %f12173, %f32766, %f32767, %f12169;
	// end inline asm
	// begin inline asm
	fma.rn.f32 %f12177, %f32762, %f32767, %f12165;
	// end inline asm
	// begin inline asm
	fma.rn.f32 %f12181, %f32758, %f32763, %f12177;
	// end inline asm
	// begin inline asm
	fma.rn.f32 %f12185, %f32762, %f32763, %f12173;
	// end inline asm
	// begin inline asm
	fma.rn.f32 %f12189, %f32766, %f32767, %f12185;
	// end inline asm
	// begin inline asm
	fma.rn.f32 %f12193, %f32762, %f32767, %f12181;
	// end inline asm
	// begin inline asm
	fma.rn.f32 %f12197, %f32758, %f32763, %f12193;
	// end inline asm
	// begin inline asm
	fma.rn.f32 %f12201, %f32762, %f32763, %f12189;
	// end inline asm
	// begin inline asm
	fma.rn.f32 %f12205, %f32766, %f32767, %f12201;
	// end inline asm
	// begin inline asm
	fma.rn.f32 %f12209, %f32762, %f32767, %f12197;
	// end inline asm
	// begin inline asm
	fma.rn.f32 %f12213, %f32758, %f32763, %f12209;
	// end inline asm
	// begin inline asm
	fma.rn.f32 %f12217, %f32762, %f32763, %f12205;
	// end inline asm
	// begin inline asm
	fma.rn.f32 %f12221, %f32766, %f32767, %f12217;
	// end inline asm
	// begin inline asm
	fma.rn.f32 %f12225, %f32762, %f32767, %f12213;
	// end inline asm
	// begin inline asm
	fma.rn.f32 %f12229, %f32758, %f32763, %f12225;
	// end inline asm
	// begin inline asm
	fma.rn.f32 %f12233, %f32762, %f32763, %f12221;
	// end inline asm
	// begin inline asm
	fma.rn.f32 %f12237, %f32766, %f32767, %f12233;
	// end inline asm
	// begin inline asm
	fma.rn.f32 %f12241, %f32762, %f32767, %f12229;
	// end inline asm
	// begin inline asm
	fma.rn.f32 %f12245, %f32758, %f32763, %f12241;
	// end inline asm
	// begin inline asm
	fma.rn.f32 %f12249, %f32762, %f32763, %f12237;
	// end inline asm
	// begin inline asm
	fma.rn.f32 %f12253, %f32766, %f32767, %f12249;
	// end inline asm
	// begin inline asm
	fma.rn.f32 %f12257, %f32762, %f32767, %f12245;
	// end inline asm
	// begin inline asm
	fma.rn.f32 %f12261, %f32758, %f32763, %f12257;
	// end inline asm
	// begin inline asm
	fma.rn.f32 %f12265, %f32762, %f32763, %f12253;
	// end inline asm
	// begin inline asm
	fma.rn.f32 %f12269, %f32766, %f32767, %f12265;
	// end inline asm
	// begin inline asm
	fma.rn.f32 %f12273, %f32762, %f32767, %f12261;
	// end inline asm
	// begin inline asm
	fma.rn.f32 %f12277, %f32758, %f32763, %f12273;
	// end inline asm
	// begin inline asm
	fma.rn.f32 %f12281, %f32762, %f32763, %f12269;
	// end inline asm
	// begin inline asm
	fma.rn.f32 %f12285, %f32766, %f32767, %f12281;
	// end inline asm
	// begin inline asm
	fma.rn.f32 %f12289, %f32762, %f32767, %f12277;
	// end inline asm
	// begin inline asm
	fma.rn.f32 %f12293, %f32758, %f32763, %f12289;
	// end inline asm
	// begin inline asm
	fma.rn.f32 %f12297, %f32762, %f32763, %f12285;
	// end inline asm
	// begin inline asm
	fma.rn.f32 %f12301, %f32766, %f32767, %f12297;
	// end inline asm
	// begin inline asm
	fma.rn.f32 %f12305, %f32762, %f32767, %f12293;
	// end inline asm
	// begin inline asm
	fma.rn.f32 %f12309, %f32758, %f32763, %f12305;
	// end inline asm
	// begin inline asm
	fma.rn.f32 %f12313, %f32762, %f32763, %f12301;
	// end inline asm
	// begin inline asm
	fma.rn.f32 %f12317, %f32766, %f32767, %f12313;
	// end inline asm
	// begin inline asm
	fma.rn.f32 %f12321, %f32762, %f32767, %f12309;
	// end inline asm
	// begin inline asm
	fma.rn.f32 %f12325, %f32758, %f32763, %f12321;
	// end inline asm
	// begin inline asm
	fma.rn.f32 %f12329, %f32762, %f32763, %f12317;
	// end inline asm
	// begin inline asm
	fma.rn.f32 %f12333, %f32766, %f32767, %f12329;
	// end inline asm
	// begin inline asm
	fma.rn.f32 %f12337, %f32762, %f32767, %f12325;
	// end inline asm
	// begin inline asm
	fma.rn.f32 %f12341, %f32758, %f32763, %f12337;
	// end inline asm
	// begin inline asm
	fma.rn.f32 %f12345, %f32762, %f32763, %f12333;
	// end inline asm
	// begin inline asm
	fma.rn.f32 %f12349, %f32766, %f32767, %f12345;
	// end inline asm
	// begin inline asm
	fma.rn.f32 %f12353, %f32762, %f32767, %f12341;
	// end inline asm
	// begin inline asm
	fma.rn.f32 %f12357, %f32758, %f32763, %f12353;
	// end inline asm
	// begin inline asm
	fma.rn.f32 %f12361, %f32762, %f32763, %f12349;
	// end inline asm
	// begin inline asm
	fma.rn.f32 %f12365, %f32766, %f32767, %f12361;
	// end inline asm
	// begin inline asm
	fma.rn.f32 %f12369, %f32762, %f32767, %f12357;
	// end inline asm
	// begin inline asm
	fma.rn.f32 %f12373, %f32758, %f32763, %f12369;
	// end inline asm
	// begin inline asm
	fma.rn.f32 %f12377, %f32762, %f32763, %f12365;
	// end inline asm
	// begin inline asm
	fma.rn.f32 %f12381, %f32766, %f32767, %f12377;
	// end inline asm
	// begin inline asm
	fma.rn.f32 %f12385, %f32762, %f32767, %f12373;
	// end inline asm
	// begin inline asm
	fma.rn.f32 %f12389, %f32758, %f32763, %f12385;
	// end inline asm
	// begin inline asm
	fma.rn.f32 %f12393, %f32762, %f32763, %f12381;
	// end inline asm
	// begin inline asm
	fma.rn.f32 %f12397, %f32766, %f32767, %f12393;
	// end inline asm
	// begin inline asm
	fma.rn.f32 %f12401, %f32762, %f32767, %f12389;
	// end inline asm
	// begin inline asm
	fma.rn.f32 %f12405, %f32758, %f32763, %f12401;
	// end inline asm
	// begin inline asm
	fma.rn.f32 %f12409, %f32762, %f32763, %f12397;
	// end inline asm
	// begin inline asm
	fma.rn.f32 %f12413, %f32766, %f32767, %f12409;
	// end inline asm
	// begin inline asm
	fma.rn.f32 %f12417, %f32762, %f32767, %f12405;
	// end inline asm
	// begin inline asm
	fma.rn.f32 %f12421, %f32758, %f32763, %f12417;
	// end inline asm
	// begin inline asm
	fma.rn.f32 %f12425, %f32762, %f32763, %f12413;
	// end inline asm
	// begin inline asm
	fma.rn.f32 %f12429, %f32766, %f32767, %f12425;
	// end inline asm
	// begin inline asm
	fma.rn.f32 %f12433, %f32762, %f32767, %f12421;
	// end inline asm
	// begin inline asm
	fma.rn.f32 %f12437, %f32758, %f32763, %f12433;
	// end inline asm
	// begin inline asm
	fma.rn.f32 %f12441, %f32762, %f32763, %f12429;
	// end inline asm
	// begin inline asm
	fma.rn.f32 %f12445, %f32766, %f32767, %f12441;
	// end inline asm
	// begin inline asm
	fma.rn.f32 %f12449, %f32762, %f32767, %f12437;
	// end inline asm
	// begin inline asm
	fma.rn.f32 %f12453, %f32758, %f32763, %f12449;
	// end inline asm
	// begin inline asm
	fma.rn.f32 %f12457, %f32762, %f32763, %f12445;
	// end inline asm
	// begin inline asm
	fma.rn.f32 %f12461, %f32766, %f32767, %f12457;
	// end inline asm
	// begin inline asm
	fma.rn.f32 %f12465, %f32762, %f32767, %f12453;
	// end inline asm
	// begin inline asm
	fma.rn.f32 %f12469, %f32758, %f32763, %f12465;
	// end inline asm
	// begin inline asm
	fma.rn.f32 %f12473, %f32762, %f32763, %f12461;
	// end inline asm
	// begin inline asm
	fma.rn.f32 %f12477, %f32766, %f32767, %f12473;
	// end inline asm
	// begin inline asm
	fma.rn.f32 %f12481, %f32762, %f32767, %f12469;
	// end inline asm
	// begin inline asm
	fma.rn.f32 %f12485, %f32758, %f32763, %f12481;
	// end inline asm
	// begin inline asm
	fma.rn.f32 %f12489, %f32762, %f32763, %f12477;
	// end inline asm
	// begin inline asm
	fma.rn.f32 %f12493, %f32766, %f32767, %f12489;
	// end inline asm
	// begin inline asm
	fma.rn.f32 %f12497, %f32762, %f32767, %f12485;
	// end inline asm
	// begin inline asm
	fma.rn.f32 %f12501, %f32758, %f32763, %f12497;
	// end inline asm
	// begin inline asm
	fma.rn.f32 %f12505, %f32762, %f32763, %f12493;
	// end inline asm
	// begin inline asm
	fma.rn.f32 %f12509, %f32766, %f32767, %f12505;
	// end inline asm
	// begin inline asm
	fma.rn.f32 %f12513, %f32762, %f32767, %f12501;
	// end inline asm
	// begin inline asm
	fma.rn.f32 %f12517, %f32758, %f32763, %f12513;
	// end inline asm
	// begin inline asm
	fma.rn.f32 %f12521, %f32762, %f32763, %f12509;
	// end inline asm
	// begin inline asm
	fma.rn.f32 %f12525, %f32766, %f32767, %f12521;
	// end inline asm
	// begin inline asm
	fma.rn.f32 %f12529, %f32762, %f32767, %f12517;
	// end inline asm
	// begin inline asm
	fma.rn.f32 %f12533, %f32758, %f32763, %f12529;
	// end inline asm
	// begin inline asm
	fma.rn.f32 %f12537, %f32762, %f32763, %f12525;
	// end inline asm
	// begin inline asm
	fma.rn.f32 %f12541, %f32766, %f32767, %f12537;
	// end inline asm
	// begin inline asm
	fma.rn.f32 %f12545, %f32762, %f32767, %f12533;
	// end inline asm
	// begin inline asm
	fma.rn.f32 %f12549, %f32758, %f32763, %f12545;
	// end inline asm
	// begin inline asm
	fma.rn.f32 %f12553, %f32762, %f32763, %f12541;
	// end inline asm
	// begin inline asm
	fma.rn.f32 %f12557, %f32766, %f32767, %f12553;
	// end inline asm
	// begin inline asm
	fma.rn.f32 %f12561, %f32762, %f32767, %f12549;
	// end inline asm
	// begin inline asm
	fma.rn.f32 %f12565, %f32758, %f32763, %f12561;
	// end inline asm
	// begin inline asm
	fma.rn.f32 %f12569, %f32762, %f32763, %f12557;
	// end inline asm
	// begin inline asm
	fma.rn.f32 %f12573, %f32766, %f32767, %f12569;
	// end inline asm
	// begin inline asm
	fma.rn.f32 %f12577, %f32762, %f32767, %f12565;
	// end inline asm
	// begin inline asm
	fma.rn.f32 %f12581, %f32758, %f32763, %f12577;
	// end inline asm
	// begin inline asm
	fma.rn.f32 %f12585, %f32762, %f32763, %f12573;
	// end inline asm
	// begin inline asm
	fma.rn.f32 %f12589, %f32766, %f32767, %f12585;
	// end inline asm
	// begin inline asm
	fma.rn.f32 %f12593, %f32762, %f32767, %f12581;
	// end inline asm
	// begin inline asm
	fma.rn.f32 %f12597, %f32758, %f32763, %f12593;
	// end inline asm
	// begin inline asm
	fma.rn.f32 %f12601, %f32762, %f32763, %f12589;
	// end inline asm
	// begin inline asm
	fma.rn.f32 %f12605, %f32766, %f32767, %f12601;
	// end inline asm
	// begin inline asm
	fma.rn.f32 %f12609, %f32762, %f32767, %f12597;
	// end inline asm
	// begin inline asm
	fma.rn.f32 %f12613, %f32758, %f32763, %f12609;
	// end inline asm
	// begin inline asm
	fma.rn.f32 %f12617, %f32762, %f32763, %f12605;
	// end inline asm
	// begin inline asm
	fma.rn.f32 %f12621, %f32766, %f32767, %f12617;
	// end inline asm
	// begin inline asm
	fma.rn.f32 %f12625, %f32762, %f32767, %f12613;
	// end inline asm
	// begin inline asm
	fma.rn.f32 %f12629, %f32758, %f32763, %f12625;
	// end inline asm
	// begin inline asm
	fma.rn.f32 %f12633, %f32762, %f32763, %f12621;
	// end inline asm
	// begin inline asm
	fma.rn.f32 %f12637, %f32766, %f32767, %f12633;
	// end inline asm
	// begin inline asm
	fma.rn.f32 %f12641, %f32762, %f32767, %f12629;
	// end inline asm
	// begin inline asm
	fma.rn.f32 %f12645, %f32758, %f32763, %f12641;
	// end inline asm
	// begin inline asm
	fma.rn.f32 %f12649, %f32762, %f32763, %f12637;
	// end inline asm
	// begin inline asm
	fma.rn.f32 %f12653, %f32766, %f32767, %f12649;
	// end inline asm
	// begin inline asm
	fma.rn.f32 %f12657, %f32762, %f32767, %f12645;
	// end inline asm
	// begin inline asm
	fma.rn.f32 %f12661, %f32758, %f32763, %f12657;
	// end inline asm
	// begin inline asm
	fma.rn.f32 %f12665, %f32762, %f32763, %f12653;
	// end inline asm
	// begin inline asm
	fma.rn.f32 %f12669, %f32766, %f32767, %f12665;
	// end inline asm
	// begin inline asm
	fma.rn.f32 %f12673, %f32762, %f32767, %f12661;
	// end inline asm
	// begin inline asm
	fma.rn.f32 %f12677, %f32758, %f32763, %f12673;
	// end inline asm
	// begin inline asm
	fma.rn.f32 %f12681, %f32762, %f32763, %f12669;
	// end inline asm
	// begin inline asm
	fma.rn.f32 %f12685, %f32766, %f32767, %f12681;
	// end inline asm
	// begin inline asm
	fma.rn.f32 %f12689, %f32762, %f32767, %f12677;
	// end inline asm
	// begin inline asm
	fma.rn.f32 %f12693, %f32758, %f32763, %f12689;
	// end inline asm
	// begin inline asm
	fma.rn.f32 %f12697, %f32762, %f32763, %f12685;
	// end inline asm
	// begin inline asm
	fma.rn.f32 %f12701, %f32766, %f32767, %f12697;
	// end inline asm
	// begin inline asm
	fma.rn.f32 %f12705, %f32762, %f32767, %f12693;
	// end inline asm
	// begin inline asm
	fma.rn.f32 %f12709, %f32758, %f32763, %f12705;
	// end inline asm
	// begin inline asm
	fma.rn.f32 %f12713, %f32762, %f32763, %f12701;
	// end inline asm
	// begin inline asm
	fma.rn.f32 %f12717, %f32766, %f32767, %f12713;
	// end inline asm
	// begin inline asm
	fma.rn.f32 %f12721, %f32762, %f32767, %f12709;
	// end inline asm
	// begin inline asm
	fma.rn.f32 %f12725, %f32758, %f32763, %f12721;
	// end inline asm
	// begin inline asm
	fma.rn.f32 %f12729, %f32762, %f32763, %f12717;
	// end inline asm
	// begin inline asm
	fma.rn.f32 %f12733, %f32766, %f32767, %f12729;
	// end inline asm
	// begin inline asm
	fma.rn.f32 %f12737, %f32762, %f32767, %f12725;
	// end inline asm
	// begin inline asm
	fma.rn.f32 %f12741, %f32758, %f32763, %f12737;
	// end inline asm
	// begin inline asm
	fma.rn.f32 %f12745, %f32762, %f32763, %f12733;
	// end inline asm
	// begin inline asm
	fma.rn.f32 %f12749, %f32766, %f32767, %f12745;
	// end inline asm
	// begin inline asm
	fma.rn.f32 %f12753, %f32762, %f32767, %f12741;
	// end inline asm
	// begin inline asm
	fma.rn.f32 %f12757, %f32758, %f32763, %f12753;
	// end inline asm
	// begin inline asm
	fma.rn.f32 %f12761, %f32762, %f32763, %f12749;
	// end inline asm
	// begin inline asm
	fma.rn.f32 %f12765, %f32766, %f32767, %f12761;
	// end inline asm
	// begin inline asm
	fma.rn.f32 %f12769, %f32762, %f32767, %f12757;
	// end inline asm
	// begin inline asm
	fma.rn.f32 %f12773, %f32758, %f32763, %f12769;
	// end inline asm
	// begin inline asm
	fma.rn.f32 %f12777, %f32762, %f32763, %f12765;
	// end inline asm
	// begin inline asm
	fma.rn.f32 %f12781, %f32766, %f32767, %f12777;
	// end inline asm
	// begin inline asm
	fma.rn.f32 %f12785, %f32762, %f32767, %f12773;
	// end inline asm
	// begin inline asm
	fma.rn.f32 %f12789, %f32758, %f32763, %f12785;
	// end inline asm
	// begin inline asm
	fma.rn.f32 %f12793, %f32762, %f32763, %f12781;
	// end inline asm
	// begin inline asm
	fma.rn.f32 %f12797, %f32766, %f32767, %f12793;
	// end inline asm
	// begin inline asm
	fma.rn.f32 %f12801, %f32762, %f32767, %f12789;
	// end inline asm
	// begin inline asm
	fma.rn.f32 %f12805, %f32758, %f32763, %f12801;
	// end inline asm
	// begin inline asm
	fma.rn.f32 %f12809, %f32762, %f32763, %f12797;
	// end inline asm
	// begin inline asm
	fma.rn.f32 %f12813, %f32766, %f32767, %f12809;
	// end inline asm
	// begin inline asm
	fma.rn.f32 %f12817, %f32762, %f32767, %f12805;
	// end inline asm
	// begin inline asm
	fma.rn.f32 %f12821, %f32758, %f32763, %f12817;
	// end inline asm
	// begin inline asm
	fma.rn.f32 %f12825, %f32762, %f32763, %f12813;
	// end inline asm
	// begin inline asm
	fma.rn.f32 %f12829, %f32766, %f32767, %f12825;
	// end inline asm
	// begin inline asm
	fma.rn.f32 %f12833, %f32762, %f32767, %f12821;
	// end inline asm
	// begin inline asm
	fma.rn.f32 %f12837, %f32758, %f32763, %f12833;
	// end inline asm
	// begin inline asm
	fma.rn.f32 %f12841, %f32762, %f32763, %f12829;
	// end inline asm
	// begin inline asm
	fma.rn.f32 %f12845, %f32766, %f32767, %f12841;
	// end inline asm
	// begin inline asm
	fma.rn.f32 %f12849, %f32762, %f32767, %f12837;
	// end inline asm
	// begin inline asm
	fma.rn.f32 %f12853, %f32758, %f32763, %f12849;
	// end inline asm
	// begin inline asm
	fma.rn.f32 %f12857, %f32762, %f32763, %f12845;
	// end inline asm
	// begin inline asm
	fma.rn.f32 %f12861, %f32766, %f32767, %f12857;
	// end inline asm
	// begin inline asm
	fma.rn.f32 %f12865, %f32762, %f32767, %f12853;
	// end inline asm
	// begin inline asm
	fma.rn.f32 %f12869, %f32758, %f32763, %f12865;
	// end inline asm
	// begin inline asm
	fma.rn.f32 %f12873, %f32762, %f32763, %f12861;
	// end inline asm
	// begin inline asm
	fma.rn.f32 %f12877, %f32766, %f32767, %f12873;
	// end inline asm
	// begin inline asm
	fma.rn.f32 %f12881, %f32762, %f32767, %f12869;
	// end inline asm
	// begin inline asm
	fma.rn.f32 %f12885, %f32758, %f32763, %f12881;
	// end inline asm
	// begin inline asm
	fma.rn.f32 %f12889, %f32762, %f32763, %f12877;
	// end inline asm
	// begin inline asm
	fma.rn.f32 %f12893, %f32766, %f32767, %f12889;
	// end inline asm
	// begin inline asm
	fma.rn.f32 %f12897, %f32762, %f32767, %f12885;
	// end inline asm
	// begin inline asm
	fma.rn.f32 %f12901, %f32758, %f32763, %f12897;
	// end inline asm
	// begin inline asm
	fma.rn.f32 %f12905, %f32762, %f32763, %f12893;
	// end inline asm
	// begin inline asm
	fma.rn.f32 %f12909, %f32766, %f32767, %f12905;
	// end inline asm
	// begin inline asm
	fma.rn.f32 %f12913, %f32762, %f32767, %f12901;
	// end inline asm
	// begin inline asm
	fma.rn.f32 %f12917, %f32758, %f32763, %f12913;
	// end inline asm
	// begin inline asm
	fma.rn.f32 %f12921, %f32762, %f32763, %f12909;
	// end inline asm
	// begin inline asm
	fma.rn.f32 %f12925, %f32766, %f32767, %f12921;
	// end inline asm
	// begin inline asm
	fma.rn.f32 %f12929, %f32762, %f32767, %f12917;
	// end inline asm
	// begin inline asm
	fma.rn.f32 %f12933, %f32758, %f32763, %f12929;
	// end inline asm
	// begin inline asm
	fma.rn.f32 %f12937, %f32762, %f32763, %f12925;
	// end inline asm
	// begin inline asm
	fma.rn.f32 %f12941, %f32766, %f32767, %f12937;
	// end inline asm
	// begin inline asm
	fma.rn.f32 %f12945, %f32762, %f32767, %f12933;
	// end inline asm
	// begin inline asm
	fma.rn.f32 %f12949, %f32758, %f32763, %f12945;
	// end inline asm
	// begin inline asm
	fma.rn.f32 %f12953, %f32762, %f32763, %f12941;
	// end inline asm
	// begin inline asm
	fma.rn.f32 %f12957, %f32766, %f32767, %f12953;
	// end inline asm
	// begin inline asm
	fma.rn.f32 %f12961, %f32762, %f32767, %f12949;
	// end inline asm
	// begin inline asm
	fma.rn.f32 %f12965, %f32758, %f32763, %f12961;
	// end inline asm
	// begin inline asm
	fma.rn.f32 %f12969, %f32762, %f32763, %f12957;
	// end inline asm
	// begin inline asm
	fma.rn.f32 %f12973, %f32766, %f32767, %f12969;
	// end inline asm
	// begin inline asm
	fma.rn.f32 %f12977, %f32762, %f32767, %f12965;
	// end inline asm
	// begin inline asm
	fma.rn.f32 %f12981, %f32758, %f32763, %f12977;
	// end inline asm
	// begin inline asm
	fma.rn.f32 %f12985, %f32762, %f32763, %f12973;
	// end inline asm
	// begin inline asm
	fma.rn.f32 %f12989, %f32766, %f32767, %f12985;
	// end inline asm
	// begin inline asm
	fma.rn.f32 %f12993, %f32762, %f32767, %f12981;
	// end inline asm
	// begin inline asm
	fma.rn.f32 %f12997, %f32758, %f32763, %f12993;
	// end inline asm
	// begin inline asm
	fma.rn.f32 %f13001, %f32762, %f32763, %f12989;
	// end inline asm
	// begin inline asm
	fma.rn.f32 %f13005, %f32766, %f32767, %f13001;
	// end inline asm
	// begin inline asm
	fma.rn.f32 %f13009, %f32762, %f32767, %f12997;
	// end inline asm
	// begin inline asm
	fma.rn.f32 %f13013, %f32758, %f32763, %f13009;
	// end inline asm
	// begin inline asm
	fma.rn.f32 %f13017, %f32762, %f32763, %f13005;
	// end inline asm
	// begin inline asm
	fma.rn.f32 %f13021, %f32766, %f32767, %f13017;
	// end inline asm
	// begin inline asm
	fma.rn.f32 %f13025, %f32762, %f32767, %f13013;
	// end inline asm
	// begin inline asm
	fma.rn.f32 %f13029, %f32758, %f32763, %f13025;
	// end inline asm
	// begin inline asm
	fma.rn.f32 %f13033, %f32762, %f32763, %f13021;
	// end inline asm
	// begin inline asm
	fma.rn.f32 %f13037, %f32766, %f32767, %f13033;
	// end inline asm
	// begin inline asm
	fma.rn.f32 %f13041, %f32762, %f32767, %f13029;
	// end inline asm
	// begin inline asm
	fma.rn.f32 %f13045, %f32758, %f32763, %f13041;
	// end inline asm
	// begin inline asm
	fma.rn.f32 %f13049, %f32762, %f32763, %f13037;
	// end inline asm
	// begin inline asm
	fma.rn.f32 %f13053, %f32766, %f32767, %f13049;
	// end inline asm
	// begin inline asm
	fma.rn.f32 %f13057, %f32762, %f32767, %f13045;
	// end inline asm
	// begin inline asm
	fma.rn.f32 %f13061, %f32758, %f32763, %f13057;
	// end inline asm
	// begin inline asm
	fma.rn.f32 %f13065, %f32762, %f32763, %f13053;
	// end inline asm
	// begin inline asm
	fma.rn.f32 %f13069, %f32766, %f32767, %f13065;
	// end inline asm
	// begin inline asm
	fma.rn.f32 %f13073, %f32762, %f32767, %f13061;
	// end inline asm
	// begin inline asm
	fma.rn.f32 %f13077, %f32758, %f32763, %f13073;
	// end inline asm
	// begin inline asm
	fma.rn.f32 %f13081, %f32762, %f32763, %f13069;
	// end inline asm
	// begin inline asm
	fma.rn.f32 %f13085, %f32766, %f32767, %f13081;
	// end inline asm
	// begin inline asm
	fma.rn.f32 %f13089, %f32762, %f32767, %f13077;
	// end inline asm
	// begin inline asm
	fma.rn.f32 %f13093, %f32758, %f32763, %f13089;
	// end inline asm
	// begin inline asm
	fma.rn.f32 %f13097, %f32762, %f32763, %f13085;
	// end inline asm
	// begin inline asm
	fma.rn.f32 %f13101, %f32766, %f32767, %f13097;
	// end inline asm
	// begin inline asm
	fma.rn.f32 %f13105, %f32762, %f32767, %f13093;
	// end inline asm
	// begin inline asm
	fma.rn.f32 %f13109, %f32758, %f32763, %f13105;
	// end inline asm
	// begin inline asm
	fma.rn.f32 %f13113, %f32762, %f32763, %f13101;
	// end inline asm
	// begin inline asm
	fma.rn.f32 %f13117, %f32766, %f32767, %f13113;
	// end inline asm
	// begin inline asm
	fma.rn.f32 %f13121, %f32762, %f32767, %f13109;
	// end inline asm
	// begin inline asm
	fma.rn.f32 %f13125, %f32758, %f32763, %f13121;
	// end inline asm
	// begin inline asm
	fma.rn.f32 %f13129, %f32762, %f32763, %f13117;
	// end inline asm
	// begin inline asm
	fma.rn.f32 %f13133, %f32766, %f32767, %f13129;
	// end inline asm
	// begin inline asm
	fma.rn.f32 %f13137, %f32762, %f32767, %f13125;
	// end inline asm
	// begin inline asm
	fma.rn.f32 %f13141, %f32758, %f32763, %f13137;
	// end inline asm
	// begin inline asm
	fma.rn.f32 %f13145, %f32762, %f32763, %f13133;
	// end inline asm
	// begin inline asm
	fma.rn.f32 %f13149, %f32766, %f32767, %f13145;
	// end inline asm
	// begin inline asm
	fma.rn.f32 %f13153, %f32762, %f32767, %f13141;
	// end inline asm
	// begin inline asm
	fma.rn.f32 %f13157, %f32758, %f32763, %f13153;
	// end inline asm
	// begin inline asm
	fma.rn.f32 %f13161, %f32762, %f32763, %f13149;
	// end inline asm
	// begin inline asm
	fma.rn.f32 %f13165, %f32766, %f32767, %f13161;
	// end inline asm
	// begin inline asm
	fma.rn.f32 %f13169, %f32762, %f32767, %f13157;
	// end inline asm
	// begin inline asm
	fma.rn.f32 %f13173, %f32758, %f32763, %f13169;
	// end inline asm
	// begin inline asm
	fma.rn.f32 %f13177, %f32762, %f32763, %f13165;
	// end inline asm
	// begin inline asm
	fma.rn.f32 %f13181, %f32766, %f32767, %f13177;
	// end inline asm
	// begin inline asm
	fma.rn.f32 %f13185, %f32762, %f32767, %f13173;
	// end inline asm
	// begin inline asm
	fma.rn.f32 %f13189, %f32758, %f32763, %f13185;
	// end inline asm
	// begin inline asm
	fma.rn.f32 %f13193, %f32762, %f32763, %f13181;
	// end inline asm
	// begin inline asm
	fma.rn.f32 %f13197, %f32766, %f32767, %f13193;
	// end inline asm
	// begin inline asm
	fma.rn.f32 %f13201, %f32762, %f32767, %f13189;
	// end inline asm
	// begin inline asm
	fma.rn.f32 %f13205, %f32758, %f32763, %f13201;
	// end inline asm
	// begin inline asm
	fma.rn.f32 %f13209, %f32762, %f32763, %f13197;
	// end inline asm
	// begin inline asm
	fma.rn.f32 %f13213, %f32766, %f32767, %f13209;
	// end inline asm
	// begin inline asm
	fma.rn.f32 %f13217, %f32762, %f32767, %f13205;
	// end inline asm
	// begin inline asm
	fma.rn.f32 %f13221, %f32758, %f32763, %f13217;
	// end inline asm
	// begin inline asm
	fma.rn.f32 %f13225, %f32762, %f32763, %f13213;
	// end inline asm
	// begin inline asm
	fma.rn.f32 %f13229, %f32766, %f32767, %f13225;
	// end inline asm
	// begin inline asm
	fma.rn.f32 %f13233, %f32762, %f32767, %f13221;
	// end inline asm
	// begin inline asm
	fma.rn.f32 %f13237, %f32758, %f32763, %f13233;
	// end inline asm
	// begin inline asm
	fma.rn.f32 %f13241, %f32762, %f32763, %f13229;
	// end inline asm
	// begin inline asm
	fma.rn.f32 %f13245, %f32766, %f32767, %f13241;
	// end inline asm
	// begin inline asm
	fma.rn.f32 %f13249, %f32762, %f32767, %f13237;
	// end inline asm
	// begin inline asm
	fma.rn.f32 %f13253, %f32758, %f32763, %f13249;
	// end inline asm
	// begin inline asm
	fma.rn.f32 %f13257, %f32762, %f32763, %f13245;
	// end inline asm
	// begin inline asm
	fma.rn.f32 %f13261, %f32766, %f32767, %f13257;
	// end inline asm
	// begin inline asm
	fma.rn.f32 %f13265, %f32762, %f32767, %f13253;
	// end inline asm
	// begin inline asm
	fma.rn.f32 %f13269, %f32758, %f32763, %f13265;
	// end inline asm
	// begin inline asm
	fma.rn.f32 %f13273, %f32762, %f32763, %f13261;
	// end inline asm
	// begin inline asm
	fma.rn.f32 %f13277, %f32766, %f32767, %f13273;
	// end inline asm
	// begin inline asm
	fma.rn.f32 %f13281, %f32762, %f32767, %f13269;
	// end inline asm
	// begin inline asm
	fma.rn.f32 %f13285, %f32758, %f32763, %f13281;
	// end inline asm
	// begin inline asm
	fma.rn.f32 %f13289, %f32762, %f32763, %f13277;
	// end inline asm
	// begin inline asm
	fma.rn.f32 %f13293, %f32766, %f32767, %f13289;
	// end inline asm
	// begin inline asm
	fma.rn.f32 %f13297, %f32762, %f32767, %f13285;
	// end inline asm
	// begin inline asm
	fma.rn.f32 %f13301, %f32758, %f32763, %f13297;
	// end inline asm
	// begin inline asm
	fma.rn.f32 %f13305, %f32762, %f32763, %f13293;
	// end inline asm
	// begin inline asm
	fma.rn.f32 %f13309, %f32766, %f32767, %f13305;
	// end inline asm
	// begin inline asm
	fma.rn.f32 %f13313, %f32762, %f32767, %f13301;
	// end inline asm
	// begin inline asm
	fma.rn.f32 %f13317, %f32758, %f32763, %f13313;
	// end inline asm
	// begin inline asm
	fma.rn.f32 %f13321, %f32762, %f32763, %f13309;
	// end inline asm
	// begin inline asm
	fma.rn.f32 %f13325, %f32766, %f32767, %f13321;
	// end inline asm
	// begin inline asm
	fma.rn.f32 %f13329, %f32762, %f32767, %f13317;
	// end inline asm
	// begin inline asm
	fma.rn.f32 %f13333, %f32758, %f32763, %f13329;
	// end inline asm
	// begin inline asm
	fma.rn.f32 %f13337, %f32762, %f32763, %f13325;
	// end inline asm
	// begin inline asm
	fma.rn.f32 %f13341, %f32766, %f32767, %f13337;
	// end inline asm
	// begin inline asm
	fma.rn.f32 %f13345, %f32762, %f32767, %f13333;
	// end inline asm
	// begin inline asm
	fma.rn.f32 %f13349, %f32758, %f32763, %f13345;
	// end inline asm
	// begin inline asm
	fma.rn.f32 %f13353, %f32762, %f32763, %f13341;
	// end inline asm
	// begin inline asm
	fma.rn.f32 %f13357, %f32766, %f32767, %f13353;
	// end inline asm
	// begin inline asm
	fma.rn.f32 %f13361, %f32762, %f32767, %f13349;
	// end inline asm
	// begin inline asm
	fma.rn.f32 %f13365, %f32758, %f32763, %f13361;
	// end inline asm
	// begin inline asm
	fma.rn.f32 %f13369, %f32762, %f32763, %f13357;
	// end inline asm
	// begin inline asm
	fma.rn.f32 %f13373, %f32766, %f32767, %f13369;
	// end inline asm
	// begin inline asm
	fma.rn.f32 %f13377, %f32762, %f32767, %f13365;
	// end inline asm
	// begin inline asm
	fma.rn.f32 %f13381, %f32758, %f32763, %f13377;
	// end inline asm
	// begin inline asm
	fma.rn.f32 %f13385, %f32762, %f32763, %f13373;
	// end inline asm
	// begin inline asm
	fma.rn.f32 %f13389, %f32766, %f32767, %f13385;
	// end inline asm
	// begin inline asm
	fma.rn.f32 %f13393, %f32762, %f32767, %f13381;
	// end inline asm
	// begin inline asm
	fma.rn.f32 %f13397, %f32758, %f32763, %f13393;
	// end inline asm
	// begin inline asm
	fma.rn.f32 %f13401, %f32762, %f32763, %f13389;
	// end inline asm
	// begin inline asm
	fma.rn.f32 %f13405, %f32766, %f32767, %f13401;
	// end inline asm
	// begin inline asm
	fma.rn.f32 %f13409, %f32762, %f32767, %f13397;
	// end inline asm
	// begin inline asm
	fma.rn.f32 %f13413, %f32758, %f32763, %f13409;
	// end inline asm
	// begin inline asm
	fma.rn.f32 %f13417, %f32762, %f32763, %f13405;
	// end inline asm
	// begin inline asm
	fma.rn.f32 %f13421, %f32766, %f32767, %f13417;
	// end inline asm
	// begin inline asm
	fma.rn.f32 %f13425, %f32762, %f32767, %f13413;
	// end inline asm
	// begin inline asm
	fma.rn.f32 %f13429, %f32758, %f32763, %f13425;
	// end inline asm
	// begin inline asm
	fma.rn.f32 %f13433, %f32762, %f32763, %f13421;
	// end inline asm
	// begin inline asm
	fma.rn.f32 %f13437, %f32766, %f32767, %f13433;
	// end inline asm
	// begin inline asm
	fma.rn.f32 %f13441, %f32762, %f32767, %f13429;
	// end inline asm
	// begin inline asm
	fma.rn.f32 %f13445, %f32758, %f32763, %f13441;
	// end inline asm
	// begin inline asm
	fma.rn.f32 %f13449, %f32762, %f32763, %f13437;
	// end inline asm
	// begin inline asm
	fma.rn.f32 %f13453, %f32766, %f32767, %f13449;
	// end inline asm
	// begin inline asm
	fma.rn.f32 %f13457, %f32762, %f32767, %f13445;
	// end inline asm
	// begin inline asm
	fma.rn.f32 %f13461, %f32758, %f32763, %f13457;
	// end inline asm
	// begin inline asm
	fma.rn.f32 %f13465, %f32762, %f32763, %f13453;
	// end inline asm
	// begin inline asm
	fma.rn.f32 %f13469, %f32766, %f32767, %f13465;
	// end inline asm
	// begin inline asm
	fma.rn.f32 %f13473, %f32762, %f32767, %f13461;
	// end inline asm
	// begin inline asm
	fma.rn.f32 %f13477, %f32758, %f32763, %f13473;
	// end inline asm
	// begin inline asm
	fma.rn.f32 %f13481, %f32762, %f32763, %f13469;
	// end inline asm
	// begin inline asm
	fma.rn.f32 %f13485, %f32766, %f32767, %f13481;
	// end inline asm
	// begin inline asm
	fma.rn.f32 %f13489, %f32762, %f32767, %f13477;
	// end inline asm
	// begin inline asm
	fma.rn.f32 %f13493, %f32758, %f32763, %f13489;
	// end inline asm
	// begin inline asm
	fma.rn.f32 %f13497, %f32762, %f32763, %f13485;
	// end inline asm
	// begin inline asm
	fma.rn.f32 %f13501, %f32766, %f32767, %f13497;
	// end inline asm
	// begin inline asm
	fma.rn.f32 %f13505, %f32762, %f32767, %f13493;
	// end inline asm
	// begin inline asm
	fma.rn.f32 %f13509, %f32758, %f32763, %f13505;
	// end inline asm
	// begin inline asm
	fma.rn.f32 %f13513, %f32762, %f32763, %f13501;
	// end inline asm
	// begin inline asm
	fma.rn.f32 %f13517, %f32766, %f32767, %f13513;
	// end inline asm
	// begin inline asm
	fma.rn.f32 %f13521, %f32762, %f32767, %f13509;
	// end inline asm
	// begin inline asm
	fma.rn.f32 %f13525, %f32758, %f32763, %f13521;
	// end inline asm
	// begin inline asm
	fma.rn.f32 %f13529, %f32762, %f32763, %f13517;
	// end inline asm
	// begin inline asm
	fma.rn.f32 %f13533, %f32766, %f32767, %f13529;
	// end inline asm
	// begin inline asm
	fma.rn.f32 %f13537, %f32762, %f32767, %f13525;
	// end inline asm
	// begin inline asm
	fma.rn.f32 %f13541, %f32758, %f32763, %f13537;
	// end inline asm
	// begin inline asm
	fma.rn.f32 %f13545, %f32762, %f32763, %f13533;
	// end inline asm
	// begin inline asm
	fma.rn.f32 %f13549, %f32766, %f32767, %f13545;
	// end inline asm
	// begin inline asm
	fma.rn.f32 %f13553, %f32762, %f32767, %f13541;
	// end inline asm
	// begin inline asm
	fma.rn.f32 %f13557, %f32758, %f32763, %f13553;
	// end inline asm
	// begin inline asm
	fma.rn.f32 %f13561, %f32762, %f32763, %f13549;
	// end inline asm
	// begin inline asm
	fma.rn.f32 %f13565, %f32766, %f32767, %f13561;
	// end inline asm
	// begin inline asm
	fma.rn.f32 %f13569, %f32762, %f32767, %f13557;
	// end inline asm
	// begin inline asm
	fma.rn.f32 %f13573, %f32758, %f32763, %f13569;
	// end inline asm
	// begin inline asm
	fma.rn.f32 %f13577, %f32762, %f32763, %f13565;
	// end inline asm
	// begin inline asm
	fma.rn.f32 %f13581, %f32766, %f32767, %f13577;
	// end inline asm
	// begin inline asm
	fma.rn.f32 %f13585, %f32762, %f32767, %f13573;
	// end inline asm
	// begin inline asm
	fma.rn.f32 %f13589, %f32758, %f32763, %f13585;
	// end inline asm
	// begin inline asm
	fma.rn.f32 %f13593, %f32762, %f32763, %f13581;
	// end inline asm
	// begin inline asm
	fma.rn.f32 %f13597, %f32766, %f32767, %f13593;
	// end inline asm
	// begin inline asm
	fma.rn.f32 %f13601, %f32762, %f32767, %f13589;
	// end inline asm
	// begin inline asm
	fma.rn.f32 %f13605, %f32758, %f32763, %f13601;
	// end inline asm
	// begin inline asm
	fma.rn.f32 %f13609, %f32762, %f32763, %f13597;
	// end inline asm
	// begin inline asm
	fma.rn.f32 %f13613, %f32766, %f32767, %f13609;
	// end inline asm
	// begin inline asm
	fma.rn.f32 %f13617, %f32762, %f32767, %f13605;
	// end inline asm
	// begin inline asm
	fma.rn.f32 %f13621, %f32758, %f32763, %f13617;
	// end inline asm
	// begin inline asm
	fma.rn.f32 %f13625, %f32762, %f32763, %f13613;
	// end inline asm
	// begin inline asm
	fma.rn.f32 %f13629, %f32766, %f32767, %f13625;
	// end inline asm
	// begin inline asm
	fma.rn.f32 %f13633, %f32762, %f32767, %f13621;
	// end inline asm
	// begin inline asm
	fma.rn.f32 %f13637, %f32758, %f32763, %f13633;
	// end inline asm
	// begin inline asm
	fma.rn.f32 %f13641, %f32762, %f32763, %f13629;
	// end inline asm
	// begin inline asm
	fma.rn.f32 %f13645, %f32766, %f32767, %f13641;
	// end inline asm
	// begin inline asm
	fma.rn.f32 %f13649, %f32762, %f32767, %f13637;
	// end inline asm
	// begin inline asm
	fma.rn.f32 %f13653, %f32758, %f32763, %f13649;
	// end inline asm
	// begin inline asm
	fma.rn.f32 %f13657, %f32762, %f32763, %f13645;
	// end inline asm
	// begin inline asm
	fma.rn.f32 %f13661, %f32766, %f32767, %f13657;
	// end inline asm
	// begin inline asm
	fma.rn.f32 %f13665, %f32762, %f32767, %f13653;
	// end inline asm
	// begin inline asm
	fma.rn.f32 %f13669, %f32758, %f32763, %f13665;
	// end inline asm
	// begin inline asm
	fma.rn.f32 %f13673, %f32762, %f32763, %f13661;
	// end inline asm
	// begin inline asm
	fma.rn.f32 %f13677, %f32766, %f32767, %f13673;
	// end inline asm
	// begin inline asm
	fma.rn.f32 %f13681, %f32762, %f32767, %f13669;
	// end inline asm
	// begin inline asm
	fma.rn.f32 %f13685, %f32758, %f32763, %f13681;
	// end inline asm
	// begin inline asm
	fma.rn.f32 %f13689, %f32762, %f32763, %f13677;
	// end inline asm
	// begin inline asm
	fma.rn.f32 %f13693, %f32766, %f32767, %f13689;
	// end inline asm
	// begin inline asm
	fma.rn.f32 %f13697, %f32762, %f32767, %f13685;
	// end inline asm
	// begin inline asm
	fma.rn.f32 %f13701, %f32758, %f32763, %f13697;
	// end inline asm
	// begin inline asm
	fma.rn.f32 %f13705, %f32762, %f32763, %f13693;
	// end inline asm
	// begin inline asm
	fma.rn.f32 %f13709, %f32766, %f32767, %f13705;
	// end inline asm
	// begin inline asm
	fma.rn.f32 %f13713, %f32762, %f32767, %f13701;
	// end inline asm
	// begin inline asm
	fma.rn.f32 %f13717, %f32758, %f32763, %f13713;
	// end inline asm
	// begin inline asm
	fma.rn.f32 %f13721, %f32762, %f32763, %f13709;
	// end inline asm
	// begin inline asm
	fma.rn.f32 %f13725, %f32766, %f32767, %f13721;
	// end inline asm
	// begin inline asm
	fma.rn.f32 %f13729, %f32762, %f32767, %f13717;
	// end inline asm
	// begin inline asm
	fma.rn.f32 %f13733, %f32758, %f32763, %f13729;
	// end inline asm
	// begin inline asm
	fma.rn.f32 %f13737, %f32762, %f32763, %f13725;
	// end inline asm
	// begin inline asm
	fma.rn.f32 %f13741, %f32766, %f32767, %f13737;
	// end inline asm
	// begin inline asm
	fma.rn.f32 %f13745, %f32762, %f32767, %f13733;
	// end inline asm
	// begin inline asm
	fma.rn.f32 %f13749, %f32758, %f32763, %f13745;
	// end inline asm
	// begin inline asm
	fma.rn.f32 %f13753, %f32762, %f32763, %f13741;
	// end inline asm
	// begin inline asm
	fma.rn.f32 %f13757, %f32766, %f32767, %f13753;
	// end inline asm
	// begin inline asm
	fma.rn.f32 %f13761, %f32762, %f32767, %f13749;
	// end inline asm
	// begin inline asm
	fma.rn.f32 %f13765, %f32758, %f32763, %f13761;
	// end inline asm
	// begin inline asm
	fma.rn.f32 %f13769, %f32762, %f32763, %f13757;
	// end inline asm
	// begin inline asm
	fma.rn.f32 %f13773, %f32766, %f32767, %f13769;
	// end inline asm
	// begin inline asm
	fma.rn.f32 %f13777, %f32762, %f32767, %f13765;
	// end inline asm
	// begin inline asm
	fma.rn.f32 %f13781, %f32758, %f32763, %f13777;
	// end inline asm
	// begin inline asm
	fma.rn.f32 %f13785, %f32762, %f32763, %f13773;
	// end inline asm
	// begin inline asm
	fma.rn.f32 %f13789, %f32766, %f32767, %f13785;
	// end inline asm
	// begin inline asm
	fma.rn.f32 %f13793, %f32762, %f32767, %f13781;
	// end inline asm
	// begin inline asm
	fma.rn.f32 %f13797, %f32758, %f32763, %f13793;
	// end inline asm
	// begin inline asm
	fma.rn.f32 %f13801, %f32762, %f32763, %f13789;
	// end inline asm
	// begin inline asm
	fma.rn.f32 %f13805, %f32766, %f32767, %f13801;
	// end inline asm
	// begin inline asm
	fma.rn.f32 %f13809, %f32762, %f32767, %f13797;
	// end inline asm
	// begin inline asm
	fma.rn.f32 %f13813, %f32758, %f32763, %f13809;
	// end inline asm
	// begin inline asm
	fma.rn.f32 %f13817, %f32762, %f32763, %f13805;
	// end inline asm
	// begin inline asm
	fma.rn.f32 %f13821, %f32766, %f32767, %f13817;
	// end inline asm
	// begin inline asm
	fma.rn.f32 %f13825, %f32762, %f32767, %f13813;
	// end inline asm
	// begin inline asm
	fma.rn.f32 %f13829, %f32758, %f32763, %f13825;
	// end inline asm
	// begin inline asm
	fma.rn.f32 %f13833, %f32762, %f32763, %f13821;
	// end inline asm
	// begin inline asm
	fma.rn.f32 %f13837, %f32766, %f32767, %f13833;
	// end inline asm
	// begin inline asm
	fma.rn.f32 %f13841, %f32762, %f32767, %f13829;
	// end inline asm
	// begin inline asm
	fma.rn.f32 %f13845, %f32758, %f32763, %f13841;
	// end inline asm
	// begin inline asm
	fma.rn.f32 %f13849, %f32762, %f32763, %f13837;
	// end inline asm
	// begin inline asm
	fma.rn.f32 %f13853, %f32766, %f32767, %f13849;
	// end inline asm
	// begin inline asm
	fma.rn.f32 %f13857, %f32762, %f32767, %f13845;
	// end inline asm
	// begin inline asm
	fma.rn.f32 %f13861, %f32758, %f32763, %f13857;
	// end inline asm
	// begin inline asm
	fma.rn.f32 %f13865, %f32762, %f32763, %f13853;
	// end inline asm
	// begin inline asm
	fma.rn.f32 %f13869, %f32766, %f32767, %f13865;
	// end inline asm
	// begin inline asm
	fma.rn.f32 %f13873, %f32762, %f32767, %f13861;
	// end inline asm
	// begin inline asm
	fma.rn.f32 %f13877, %f32758, %f32763, %f13873;
	// end inline asm
	// begin inline asm
	fma.rn.f32 %f13881, %f32762, %f32763, %f13869;
	// end inline asm
	// begin inline asm
	fma.rn.f32 %f13885, %f32766, %f32767, %f13881;
	// end inline asm
	// begin inline asm
	fma.rn.f32 %f13889, %f32762, %f32767, %f13877;
	// end inline asm
	// begin inline asm
	fma.rn.f32 %f13893, %f32758, %f32763, %f13889;
	// end inline asm
	// begin inline asm
	fma.rn.f32 %f13897, %f32762, %f32763, %f13885;
	// end inline asm
	// begin inline asm
	fma.rn.f32 %f13901, %f32766, %f32767, %f13897;
	// end inline asm
	// begin inline asm
	fma.rn.f32 %f13905, %f32762, %f32767, %f13893;
	// end inline asm
	// begin inline asm
	fma.rn.f32 %f13909, %f32758, %f32763, %f13905;
	// end inline asm
	// begin inline asm
	fma.rn.f32 %f13913, %f32762, %f32763, %f13901;
	// end inline asm
	// begin inline asm
	fma.rn.f32 %f13917, %f32766, %f32767, %f13913;
	// end inline asm
	// begin inline asm
	fma.rn.f32 %f13921, %f32762, %f32767, %f13909;
	// end inline asm
	// begin inline asm
	fma.rn.f32 %f13925, %f32758, %f32763, %f13921;
	// end inline asm
	// begin inline asm
	fma.rn.f32 %f13929, %f32762, %f32763, %f13917;
	// end inline asm
	// begin inline asm
	fma.rn.f32 %f13933, %f32766, %f32767, %f13929;
	// end inline asm
	// begin inline asm
	fma.rn.f32 %f13937, %f32762, %f32767, %f13925;
	// end inline asm
	// begin inline asm
	fma.rn.f32 %f13941, %f32758, %f32763, %f13937;
	// end inline asm
	// begin inline asm
	fma.rn.f32 %f13945, %f32762, %f32763, %f13933;
	// end inline asm
	// begin inline asm
	fma.rn.f32 %f13949, %f32766, %f32767, %f13945;
	// end inline asm
	// begin inline asm
	fma.rn.f32 %f13953, %f32762, %f32767, %f13941;
	// end inline asm
	// begin inline asm
	fma.rn.f32 %f13957, %f32758, %f32763, %f13953;
	// end inline asm
	// begin inline asm
	fma.rn.f32 %f13961, %f32762, %f32763, %f13949;
	// end inline asm
	// begin inline asm
	fma.rn.f32 %f13965, %f32766, %f32767, %f13961;
	// end inline asm
	// begin inline asm
	fma.rn.f32 %f13969, %f32762, %f32767, %f13957;
	// end inline asm
	// begin inline asm
	fma.rn.f32 %f13973, %f32758, %f32763, %f13969;
	// end inline asm
	// begin inline asm
	fma.rn.f32 %f13977, %f32762, %f32763, %f13965;
	// end inline asm
	// begin inline asm
	fma.rn.f32 %f13981, %f32766, %f32767, %f13977;
	// end inline asm
	// begin inline asm
	fma.rn.f32 %f13985, %f32762, %f32767, %f13973;
	// end inline asm
	// begin inline asm
	fma.rn.f32 %f13989, %f32758, %f32763, %f13985;
	// end inline asm
	// begin inline asm
	fma.rn.f32 %f13993, %f32762, %f32763, %f13981;
	// end inline asm
	// begin inline asm
	fma.rn.f32 %f13997, %f32766, %f32767, %f13993;
	// end inline asm
	// begin inline asm
	fma.rn.f32 %f14001, %f32762, %f32767, %f13989;
	// end inline asm
	// begin inline asm
	fma.rn.f32 %f14005, %f32758, %f32763, %f14001;
	// end inline asm
	// begin inline asm
	fma.rn.f32 %f14009, %f32762, %f32763, %f13997;
	// end inline asm
	// begin inline asm
	fma.rn.f32 %f14013, %f32766, %f32767, %f14009;
	// end inline asm
	// begin inline asm
	fma.rn.f32 %f14017, %f32762, %f32767, %f14005;
	// end inline asm
	// begin inline asm
	fma.rn.f32 %f14021, %f32758, %f32763, %f14017;
	// end inline asm
	// begin inline asm
	fma.rn.f32 %f14025, %f32762, %f32763, %f14013;
	// end inline asm
	// begin inline asm
	fma.rn.f32 %f14029, %f32766, %f32767, %f14025;
	// end inline asm
	// begin inline asm
	fma.rn.f32 %f14033, %f32762, %f32767, %f14021;
	// end inline asm
	// begin inline asm
	fma.rn.f32 %f14037, %f32758, %f32763, %f14033;
	// end inline asm
	// begin inline asm
	fma.rn.f32 %f14041, %f32762, %f32763, %f14029;
	// end inline asm
	// begin inline asm
	fma.rn.f32 %f14045, %f32766, %f32767, %f14041;
	// end inline asm
	// begin inline asm
	fma.rn.f32 %f14049, %f32762, %f32767, %f14037;
	// end inline asm
	// begin inline asm
	fma.rn.f32 %f14053, %f32758, %f32763, %f14049;
	// end inline asm
	// begin inline asm
	fma.rn.f32 %f14057, %f32762, %f32763, %f14045;
	// end inline asm
	// begin inline asm
	fma.rn.f32 %f14061, %f32766, %f32767, %f14057;
	// end inline asm
	// begin inline asm
	fma.rn.f32 %f14065, %f32762, %f32767, %f14053;
	// end inline asm
	// begin inline asm
	fma.rn.f32 %f14069, %f32758, %f32763, %f14065;
	// end inline asm
	// begin inline asm
	fma.rn.f32 %f14073, %f32762, %f32763, %f14061;
	// end inline asm
	// begin inline asm
	fma.rn.f32 %f14077, %f32766, %f32767, %f14073;
	// end inline asm
	// begin inline asm
	fma.rn.f32 %f14081, %f32762, %f32767, %f14069;
	// end inline asm
	// begin inline asm
	fma.rn.f32 %f14085, %f32758, %f32763, %f14081;
	// end inline asm
	// begin inline asm
	fma.rn.f32 %f14089, %f32762, %f32763, %f14077;
	// end inline asm
	// begin inline asm
	fma.rn.f32 %f14093, %f32766, %f32767, %f14089;
	// end inline asm
	// begin inline asm
	fma.rn.f32 %f14097, %f32762, %f32767, %f14085;
	// end inline asm
	// begin inline asm
	fma.rn.f32 %f14101, %f32758, %f32763, %f14097;
	// end inline asm
	// begin inline asm
	fma.rn.f32 %f14105, %f32762, %f32763, %f14093;
	// end inline asm
	// begin inline asm
	fma.rn.f32 %f14109, %f32766, %f32767, %f14105;
	// end inline asm
	// begin inline asm
	fma.rn.f32 %f14113, %f32762, %f32767, %f14101;
	// end inline asm
	// begin inline asm
	fma.rn.f32 %f14117, %f32758, %f32763, %f14113;
	// end inline asm
	// begin inline asm
	fma.rn.f32 %f14121, %f32762, %f32763, %f14109;
	// end inline asm
	// begin inline asm
	fma.rn.f32 %f14125, %f32766, %f32767, %f14121;
	// end inline asm
	// begin inline asm
	fma.rn.f32 %f14129, %f32762, %f32767, %f14117;
	// end inline asm
	// begin inline asm
	fma.rn.f32 %f14133, %f32758, %f32763, %f14129;
	// end inline asm
	// begin inline asm
	fma.rn.f32 %f14137, %f32762, %f32763, %f14125;
	// end inline asm
	// begin inline asm
	fma.rn.f32 %f14141, %f32766, %f32767, %f14137;
	// end inline asm
	// begin inline asm
	fma.rn.f32 %f14145, %f32762, %f32767, %f14133;
	// end inline asm
	// begin inline asm
	fma.rn.f32 %f14149, %f32758, %f32763, %f14145;
	// end inline asm
	// begin inline asm
	fma.rn.f32 %f14153, %f32762, %f32763, %f14141;
	// end inline asm
	// begin inline asm
	fma.rn.f32 %f14157, %f32766, %f32767, %f14153;
	// end inline asm
	// begin inline asm
	fma.rn.f32 %f14161, %f32762, %f32767, %f14149;
	// end inline asm
	// begin inline asm
	fma.rn.f32 %f14165, %f32758, %f32763, %f14161;
	// end inline asm
	// begin inline asm
	fma.rn.f32 %f14169, %f32762, %f32763, %f14157;
	// end inline asm
	// begin inline asm
	fma.rn.f32 %f14173, %f32766, %f32767, %f14169;
	// end inline asm
	// begin inline asm
	fma.rn.f32 %f14177, %f32762, %f32767, %f14165;
	// end inline asm
	// begin inline asm
	fma.rn.f32 %f14181, %f32758, %f32763, %f14177;
	// end inline asm
	// begin inline asm
	fma.rn.f32 %f14185, %f32762, %f32763, %f14173;
	// end inline asm
	// begin inline asm
	fma.rn.f32 %f14189, %f32766, %f32767, %f14185;
	// end inline asm
	// begin inline asm
	fma.rn.f32 %f14193, %f32762, %f32767, %f14181;
	// end inline asm
	// begin inline asm
	fma.rn.f32 %f14197, %f32758, %f32763, %f14193;
	// end inline asm
	// begin inline asm
	fma.rn.f32 %f14201, %f32762, %f32763, %f14189;
	// end inline asm
	// begin inline asm
	fma.rn.f32 %f14205, %f32766, %f32767, %f14201;
	// end inline asm
	// begin inline asm
	fma.rn.f32 %f14209, %f32762, %f32767, %f14197;
	// end inline asm
	// begin inline asm
	fma.rn.f32 %f14213, %f32758, %f32763, %f14209;
	// end inline asm
	// begin inline asm
	fma.rn.f32 %f14217, %f32762, %f32763, %f14205;
	// end inline asm
	// begin inline asm
	fma.rn.f32 %f14221, %f32766, %f32767, %f14217;
	// end inline asm
	// begin inline asm
	fma.rn.f32 %f14225, %f32762, %f32767, %f14213;
	// end inline asm
	// begin inline asm
	fma.rn.f32 %f14229, %f32758, %f32763, %f14225;
	// end inline asm
	// begin inline asm
	fma.rn.f32 %f14233, %f32762, %f32763, %f14221;
	// end inline asm
	// begin inline asm
	fma.rn.f32 %f14237, %f32766, %f32767, %f14233;
	// end inline asm
	// begin inline asm
	fma.rn.f32 %f14241, %f32762, %f32767, %f14229;
	// end inline asm
	// begin inline asm
	fma.rn.f32 %f14245, %f32758, %f32763, %f14241;
	// end inline asm
	// begin inline asm
	fma.rn.f32 %f14249, %f32762, %f32763, %f14237;
	// end inline asm
	// begin inline asm
	fma.rn.f32 %f14253, %f32766, %f32767, %f14249;
	// end inline asm
	// begin inline asm
	fma.rn.f32 %f14257, %f32762, %f32767, %f14245;
	// end inline asm
	// begin inline asm
	fma.rn.f32 %f14261, %f32758, %f32763, %f14257;
	// end inline asm
	// begin inline asm
	fma.rn.f32 %f14265, %f32762, %f32763, %f14253;
	// end inline asm
	// begin inline asm
	fma.rn.f32 %f14269, %f32766, %f32767, %f14265;
	// end inline asm
	// begin inline asm
	fma.rn.f32 %f14273, %f32762, %f32767, %f14261;
	// end inline asm
	// begin inline asm
	fma.rn.f32 %f14277, %f32758, %f32763, %f14273;
	// end inline asm
	// begin inline asm
	fma.rn.f32 %f14281, %f32762, %f32763, %f14269;
	// end inline asm
	// begin inline asm
	fma.rn.f32 %f14285, %f32766, %f32767, %f14281;
	// end inline asm
	// begin inline asm
	fma.rn.f32 %f14289, %f32762, %f32767, %f14277;
	// end inline asm
	// begin inline asm
	fma.rn.f32 %f14293, %f32758, %f32763, %f14289;
	// end inline asm
	// begin inline asm
	fma.rn.f32 %f14297, %f32762, %f32763, %f14285;
	// end inline asm
	// begin inline asm
	fma.rn.f32 %f14301, %f32766, %f32767, %f14297;
	// end inline asm
	// begin inline asm
	fma.rn.f32 %f14305, %f32762, %f32767, %f14293;
	// end inline asm
	// begin inline asm
	fma.rn.f32 %f14309, %f32758, %f32763, %f14305;
	// end inline asm
	// begin inline asm
	fma.rn.f32 %f14313, %f32762, %f32763, %f14301;
	// end inline asm
	// begin inline asm
	fma.rn.f32 %f14317, %f32766, %f32767, %f14313;
	// end inline asm
	// begin inline asm
	fma.rn.f32 %f14321, %f32762, %f32767, %f14309;
	// end inline asm
	// begin inline asm
	fma.rn.f32 %f14325, %f32758, %f32763, %f14321;
	// end inline asm
	// begin inline asm
	fma.rn.f32 %f14329, %f32762, %f32763, %f14317;
	// end inline asm
	// begin inline asm
	fma.rn.f32 %f14333, %f32766, %f32767, %f14329;
	// end inline asm
	// begin inline asm
	fma.rn.f32 %f14337, %f32762, %f32767, %f14325;
	// end inline asm
	// begin inline asm
	fma.rn.f32 %f14341, %f32758, %f32763, %f14337;
	// end inline asm
	// begin inline asm
	fma.rn.f32 %f14345, %f32762, %f32763, %f14333;
	// end inline asm
	// begin inline asm
	fma.rn.f32 %f14349, %f32766, %f32767, %f14345;
	// end inline asm
	// begin inline asm
	fma.rn.f32 %f14353, %f32762, %f32767, %f14341;
	// end inline asm
	// begin inline asm
	fma.rn.f32 %f14357, %f32758, %f32763, %f14353;
	// end inline asm
	// begin inline asm
	fma.rn.f32 %f14361, %f32762, %f32763, %f14349;
	// end inline asm
	// begin inline asm
	fma.rn.f32 %f14365, %f32766, %f32767, %f14361;
	// end inline asm
	// begin inline asm
	fma.rn.f32 %f14369, %f32762, %f32767, %f14357;
	// end inline asm
	// begin inline asm
	fma.rn.f32 %f14373, %f32758, %f32763, %f14369;
	// end inline asm
	// begin inline asm
	fma.rn.f32 %f14377, %f32762, %f32763, %f14365;
	// end inline asm
	// begin inline asm
	fma.rn.f32 %f14381, %f32766, %f32767, %f14377;
	// end inline asm
	// begin inline asm
	fma.rn.f32 %f14385, %f32762, %f32767, %f14373;
	// end inline asm
	// begin inline asm
	fma.rn.f32 %f14389, %f32758, %f32763, %f14385;
	// end inline asm
	// begin inline asm
	fma.rn.f32 %f14393, %f32762, %f32763, %f14381;
	// end inline asm
	// begin inline asm
	fma.rn.f32 %f14397, %f32766, %f32767, %f14393;
	// end inline asm
	// begin inline asm
	fma.rn.f32 %f14401, %f32762, %f32767, %f14389;
	// end inline asm
	// begin inline asm
	fma.rn.f32 %f14405, %f32758, %f32763, %f14401;
	// end inline asm
	// begin inline asm
	fma.rn.f32 %f14409, %f32762, %f32763, %f14397;
	// end inline asm
	// begin inline asm
	fma.rn.f32 %f14413, %f32766, %f32767, %f14409;
	// end inline asm
	// begin inline asm
	fma.rn.f32 %f14417, %f32762, %f32767, %f14405;
	// end inline asm
	// begin inline asm
	fma.rn.f32 %f14421, %f32758, %f32763, %f14417;
	// end inline asm
	// begin inline asm
	fma.rn.f32 %f14425, %f32762, %f32763, %f14413;
	// end inline asm
	// begin inline asm
	fma.rn.f32 %f14429, %f32766, %f32767, %f14425;
	// end inline asm
	// begin inline asm
	fma.rn.f32 %f14433, %f32762, %f32767, %f14421;
	// end inline asm
	// begin inline asm
	fma.rn.f32 %f14437, %f32758, %f32763, %f14433;
	// end inline asm
	// begin inline asm
	fma.rn.f32 %f14441, %f32762, %f32763, %f14429;
	// end inline asm
	// begin inline asm
	fma.rn.f32 %f14445, %f32766, %f32767, %f14441;
	// end inline asm
	// begin inline asm
	fma.rn.f32 %f14449, %f32762, %f32767, %f14437;
	// end inline asm
	// begin inline asm
	fma.rn.f32 %f14453, %f32758, %f32763, %f14449;
	// end inline asm
	// begin inline asm
	fma.rn.f32 %f14457, %f32762, %f32763, %f14445;
	// end inline asm
	// begin inline asm
	fma.rn.f32 %f14461, %f32766, %f32767, %f14457;
	// end inline asm
	// begin inline asm
	fma.rn.f32 %f14465, %f32762, %f32767, %f14453;
	// end inline asm
	// begin inline asm
	fma.rn.f32 %f14469, %f32758, %f32763, %f14465;
	// end inline asm
	// begin inline asm
	fma.rn.f32 %f14473, %f32762, %f32763, %f14461;
	// end inline asm
	// begin inline asm
	fma.rn.f32 %f14477, %f32766, %f32767, %f14473;
	// end inline asm
	// begin inline asm
	fma.rn.f32 %f14481, %f32762, %f32767, %f14469;
	// end inline asm
	// begin inline asm
	fma.rn.f32 %f14485, %f32758, %f32763, %f14481;
	// end inline asm
	// begin inline asm
	fma.rn.f32 %f14489, %f32762, %f32763, %f14477;
	// end inline asm
	// begin inline asm
	fma.rn.f32 %f14493, %f32766, %f32767, %f14489;
	// end inline asm
	// begin inline asm
	fma.rn.f32 %f14497, %f32762, %f32767, %f14485;
	// end inline asm
	// begin inline asm
	fma.rn.f32 %f14501, %f32758, %f32763, %f14497;
	// end inline asm
	// begin inline asm
	fma.rn.f32 %f14505, %f32762, %f32763, %f14493;
	// end inline asm
	// begin inline asm
	fma.rn.f32 %f14509, %f32766, %f32767, %f14505;
	// end inline asm
	// begin inline asm
	fma.rn.f32 %f14513, %f32762, %f32767, %f14501;
	// end inline asm
	// begin inline asm
	fma.rn.f32 %f14517, %f32758, %f32763, %f14513;
	// end inline asm
	// begin inline asm
	fma.rn.f32 %f14521, %f32762, %f32763, %f14509;
	// end inline asm
	// begin inline asm
	fma.rn.f32 %f14525, %f32766, %f32767, %f14521;
	// end inline asm
	// begin inline asm
	fma.rn.f32 %f14529, %f32762, %f32767, %f14517;
	// end inline asm
	// begin inline asm
	fma.rn.f32 %f14533, %f32758, %f32763, %f14529;
	// end inline asm
	// begin inline asm
	fma.rn.f32 %f14537, %f32762, %f32763, %f14525;
	// end inline asm
	// begin inline asm
	fma.rn.f32 %f14541, %f32766, %f32767, %f14537;
	// end inline asm
	// begin inline asm
	fma.rn.f32 %f14545, %f32762, %f32767, %f14533;
	// end inline asm
	// begin inline asm
	fma.rn.f32 %f14549, %f32758, %f32763, %f14545;
	// end inline asm
	// begin inline asm
	fma.rn.f32 %f14553, %f32762, %f32763, %f14541;
	// end inline asm
	// begin inline asm
	fma.rn.f32 %f14557, %f32766, %f32767, %f14553;
	// end inline asm
	// begin inline asm
	fma.rn.f32 %f14561, %f32762, %f32767, %f14549;
	// end inline asm
	// begin inline asm
	fma.rn.f32 %f14565, %f32758, %f32763, %f14561;
	// end inline asm
	// begin inline asm
	fma.rn.f32 %f14569, %f32762, %f32763, %f14557;
	// end inline asm
	// begin inline asm
	fma.rn.f32 %f14573, %f32766, %f32767, %f14569;
	// end inline asm
	// begin inline asm
	fma.rn.f32 %f14577, %f32762, %f32767, %f14565;
	// end inline asm
	// begin inline asm
	fma.rn.f32 %f14581, %f32758, %f32763, %f14577;
	// end inline asm
	// begin inline asm
	fma.rn.f32 %f14585, %f32762, %f32763, %f14573;
	// end inline asm
	// begin inline asm
	fma.rn.f32 %f14589, %f32766, %f32767, %f14585;
	// end inline asm
	// begin inline asm
	fma.rn.f32 %f14593, %f32762, %f32767, %f14581;
	// end inline asm
	// begin inline asm
	fma.rn.f32 %f14597, %f32758, %f32763, %f14593;
	// end inline asm
	// begin inline asm
	fma.rn.f32 %f14601, %f32762, %f32763, %f14589;
	// end inline asm
	// begin inline asm
	fma.rn.f32 %f14605, %f32766, %f32767, %f14601;
	// end inline asm
	// begin inline asm
	fma.rn.f32 %f14609, %f32762, %f32767, %f14597;
	// end inline asm
	// begin inline asm
	fma.rn.f32 %f14613, %f32758, %f32763, %f14609;
	// end inline asm
	// begin inline asm
	fma.rn.f32 %f14617, %f32762, %f32763, %f14605;
	// end inline asm
	// begin inline asm
	fma.rn.f32 %f14621, %f32766, %f32767, %f14617;
	// end inline asm
	// begin inline asm
	fma.rn.f32 %f14625, %f32762, %f32767, %f14613;
	// end inline asm
	// begin inline asm
	fma.rn.f32 %f14629, %f32758, %f32763, %f14625;
	// end inline asm
	// begin inline asm
	fma.rn.f32 %f14633, %f32762, %f32763, %f14621;
	// end inline asm
	// begin inline asm
	fma.rn.f32 %f14637, %f32766, %f32767, %f14633;
	// end inline asm
	// begin inline asm
	fma.rn.f32 %f14641, %f32762, %f32767, %f14629;
	// end inline asm
	// begin inline asm
	fma.rn.f32 %f14645, %f32758, %f32763, %f14641;
	// end inline asm
	// begin inline asm
	fma.rn.f32 %f14649, %f32762, %f32763, %f14637;
	// end inline asm
	// begin inline asm
	fma.rn.f32 %f14653, %f32766, %f32767, %f14649;
	// end inline asm
	// begin inline asm
	fma.rn.f32 %f14657, %f32762, %f32767, %f14645;
	// end inline asm
	// begin inline asm
	fma.rn.f32 %f14661, %f32758, %f32763, %f14657;
	// end inline asm
	// begin inline asm
	fma.rn.f32 %f14665, %f32762, %f32763, %f14653;
	// end inline asm
	// begin inline asm
	fma.rn.f32 %f14669, %f32766, %f32767, %f14665;
	// end inline asm
	// begin inline asm
	fma.rn.f32 %f14673, %f32762, %f32767, %f14661;
	// end inline asm
	// begin inline asm
	fma.rn.f32 %f14677, %f32758, %f32763, %f14673;
	// end inline asm
	// begin inline asm
	fma.rn.f32 %f14681, %f32762, %f32763, %f14669;
	// end inline asm
	// begin inline asm
	fma.rn.f32 %f14685, %f32766, %f32767, %f14681;
	// end inline asm
	// begin inline asm
	fma.rn.f32 %f14689, %f32762, %f32767, %f14677;
	// end inline asm
	// begin inline asm
	fma.rn.f32 %f14693, %f32758, %f32763, %f14689;
	// end inline asm
	// begin inline asm
	fma.rn.f32 %f14697, %f32762, %f32763, %f14685;
	// end inline asm
	// begin inline asm
	fma.rn.f32 %f14701, %f32766, %f32767, %f14697;
	// end inline asm
	// begin inline asm
	fma.rn.f32 %f14705, %f32762, %f32767, %f14693;
	// end inline asm
	// begin inline asm
	fma.rn.f32 %f14709, %f32758, %f32763, %f14705;
	// end inline asm
	// begin inline asm
	fma.rn.f32 %f14713, %f32762, %f32763, %f14701;
	// end inline asm
	// begin inline asm
	fma.rn.f32 %f14717, %f32766, %f32767, %f14713;
	// end inline asm
	// begin inline asm
	fma.rn.f32 %f14721, %f32762, %f32767, %f14709;
	// end inline asm
	// begin inline asm
	fma.rn.f32 %f14725, %f32758, %f32763, %f14721;
	// end inline asm
	// begin inline asm
	fma.rn.f32 %f14729, %f32762, %f32763, %f14717;
	// end inline asm
	// begin inline asm
	fma.rn.f32 %f14733, %f32766, %f32767, %f14729;
	// end inline asm
	// begin inline asm
	fma.rn.f32 %f14737, %f32762, %f32767, %f14725;
	// end inline asm
	// begin inline asm
	fma.rn.f32 %f14741, %f32758, %f32763, %f14737;
	// end inline asm
	// begin inline asm
	fma.rn.f32 %f14745, %f32762, %f32763, %f14733;
	// end inline asm
	// begin inline asm
	fma.rn.f32 %f14749, %f32766, %f32767, %f14745;
	// end inline asm
	// begin inline asm
	fma.rn.f32 %f14753, %f32762, %f32767, %f14741;
	// end inline asm
	// begin inline asm
	fma.rn.f32 %f14757, %f32758, %f32763, %f14753;
	// end inline asm
	// begin inline asm
	fma.rn.f32 %f14761, %f32762, %f32763, %f14749;
	// end inline asm
	// begin inline asm
	fma.rn.f32 %f14765, %f32766, %f32767, %f14761;
	// end inline asm
	// begin inline asm
	fma.rn.f32 %f14769, %f32762, %f32767, %f14757;
	// end inline asm
	// begin inline asm
	fma.rn.f32 %f14773, %f32758, %f32763, %f14769;
	// end inline asm
	// begin inline asm
	fma.rn.f32 %f14777, %f32762, %f32763, %f14765;
	// end inline asm
	// begin inline asm
	fma.rn.f32 %f14781, %f32766, %f32767, %f14777;
	// end inline asm
	// begin inline asm
	fma.rn.f32 %f14785, %f32762, %f32767, %f14773;
	// end inline asm
	// begin inline asm
	fma.rn.f32 %f14789, %f32758, %f32763, %f14785;
	// end inline asm
	// begin inline asm
	fma.rn.f32 %f14793, %f32762, %f32763, %f14781;
	// end inline asm
	// begin inline asm
	fma.rn.f32 %f14797, %f32766, %f32767, %f14793;
	// end inline asm
	// begin inline asm
	fma.rn.f32 %f14801, %f32762, %f32767, %f14789;
	// end inline asm
	// begin inline asm
	fma.rn.f32 %f14805, %f32758, %f32763, %f14801;
	// end inline asm
	// begin inline asm
	fma.rn.f32 %f14809, %f32762, %f32763, %f14797;
	// end inline asm
	// begin inline asm
	fma.rn.f32 %f14813, %f32766, %f32767, %f14809;
	// end inline asm
	// begin inline asm
	fma.rn.f32 %f14817, %f32762, %f32767, %f14805;
	// end inline asm
	// begin inline asm
	fma.rn.f32 %f14821, %f32758, %f32763, %f14817;
	// end inline asm
	// begin inline asm
	fma.rn.f32 %f14825, %f32762, %f32763, %f14813;
	// end inline asm
	// begin inline asm
	fma.rn.f32 %f14829, %f32766, %f32767, %f14825;
	// end inline asm
	// begin inline asm
	fma.rn.f32 %f14833, %f32762, %f32767, %f14821;
	// end inline asm
	// begin inline asm
	fma.rn.f32 %f14837, %f32758, %f32763, %f14833;
	// end inline asm
	// begin inline asm
	fma.rn.f32 %f14841, %f32762, %f32763, %f14829;
	// end inline asm
	// begin inline asm
	fma.rn.f32 %f14845, %f32766, %f32767, %f14841;
	// end inline asm
	// begin inline asm
	fma.rn.f32 %f14849, %f32762, %f32767, %f14837;
	// end inline asm
	// begin inline asm
	fma.rn.f32 %f14853, %f32758, %f32763, %f14849;
	// end inline asm
	// begin inline asm
	fma.rn.f32 %f14857, %f32762, %f32763, %f14845;
	// end inline asm
	// begin inline asm
	fma.rn.f32 %f14861, %f32766, %f32767, %f14857;
	// end inline asm
	// begin inline asm
	fma.rn.f32 %f14865, %f32762, %f32767, %f14853;
	// end inline asm
	// begin inline asm
	fma.rn.f32 %f14869, %f32758, %f32763, %f14865;
	// end inline asm
	// begin inline asm
	fma.rn.f32 %f14873, %f32762, %f32763, %f14861;
	// end inline asm
	// begin inline asm
	fma.rn.f32 %f14877, %f32766, %f32767, %f14873;
	// end inline asm
	// begin inline asm
	fma.rn.f32 %f14881, %f32762, %f32767, %f14869;
	// end inline asm
	// begin inline asm
	fma.rn.f32 %f14885, %f32758, %f32763, %f14881;
	// end inline asm
	// begin inline asm
	fma.rn.f32 %f14889, %f32762, %f32763, %f14877;
	// end inline asm
	// begin inline asm
	fma.rn.f32 %f14893, %f32766, %f32767, %f14889;
	// end inline asm
	// begin inline asm
	fma.rn.f32 %f14897, %f32762, %f32767, %f14885;
	// end inline asm
	// begin inline asm
	fma.rn.f32 %f14901, %f32758, %f32763, %f14897;
	// end inline asm
	// begin inline asm
	fma.rn.f32 %f14905, %f32762, %f32763, %f14893;
	// end inline asm
	// begin inline asm
	fma.rn.f32 %f14909, %f32766, %f32767, %f14905;
	// end inline asm
	// begin inline asm
	fma.rn.f32 %f14913, %f32762, %f32767, %f14901;
	// end inline asm
	// begin inline asm
	fma.rn.f32 %f14917, %f32758, %f32763, %f14913;
	// end inline asm
	// begin inline asm
	fma.rn.f32 %f14921, %f32762, %f32763, %f14909;
	// end inline asm
	// begin inline asm
	fma.rn.f32 %f14925, %f32766, %f32767, %f14921;
	// end inline asm
	// begin inline asm
	fma.rn.f32 %f14929, %f32762, %f32767, %f14917;
	// end inline asm
	// begin inline asm
	fma.rn.f32 %f14933, %f32758, %f32763, %f14929;
	// end inline asm
	// begin inline asm
	fma.rn.f32 %f14937, %f32762, %f32763, %f14925;
	// end inline asm
	// begin inline asm
	fma.rn.f32 %f14941, %f32766, %f32767, %f14937;
	// end inline asm
	// begin inline asm
	fma.rn.f32 %f14945, %f32762, %f32767, %f14933;
	// end inline asm
	// begin inline asm
	fma.rn.f32 %f14949, %f32758, %f32763, %f14945;
	// end inline asm
	// begin inline asm
	fma.rn.f32 %f14953, %f32762, %f32763, %f14941;
	// end inline asm
	// begin inline asm
	fma.rn.f32 %f14957, %f32766, %f32767, %f14953;
	// end inline asm
	// begin inline asm
	fma.rn.f32 %f14961, %f32762, %f32767, %f14949;
	// end inline asm
	// begin inline asm
	fma.rn.f32 %f14965, %f32758, %f32763, %f14961;
	// end inline asm
	// begin inline asm
	fma.rn.f32 %f14969, %f32762, %f32763, %f14957;
	// end inline asm
	// begin inline asm
	fma.rn.f32 %f14973, %f32766, %f32767, %f14969;
	// end inline asm
	// begin inline asm
	fma.rn.f32 %f14977, %f32762, %f32767, %f14965;
	// end inline asm
	// begin inline asm
	fma.rn.f32 %f14981, %f32758, %f32763, %f14977;
	// end inline asm
	// begin inline asm
	fma.rn.f32 %f14985, %f32762, %f32763, %f14973;
	// end inline asm
	// begin inline asm
	fma.rn.f32 %f14989, %f32766, %f32767, %f14985;
	// end inline asm
	// begin inline asm
	fma.rn.f32 %f14993, %f32762, %f32767, %f14981;
	// end inline asm
	// begin inline asm
	fma.rn.f32 %f14997, %f32758, %f32763, %f14993;
	// end inline asm
	// begin inline asm
	fma.rn.f32 %f15001, %f32762, %f32763, %f14989;
	// end inline asm
	// begin inline asm
	fma.rn.f32 %f15005, %f32766, %f32767, %f15001;
	// end inline asm
	// begin inline asm
	fma.rn.f32 %f15009, %f32762, %f32767, %f14997;
	// end inline asm
	// begin inline asm
	fma.rn.f32 %f15013, %f32758, %f32763, %f15009;
	// end inline asm
	// begin inline asm
	fma.rn.f32 %f15017, %f32762, %f32763, %f15005;
	// end inline asm
	// begin inline asm
	fma.rn.f32 %f15021, %f32766, %f32767, %f15017;
	// end inline asm
	// begin inline asm
	fma.rn.f32 %f15025, %f32762, %f32767, %f15013;
	// end inline asm
	// begin inline asm
	fma.rn.f32 %f15029, %f32758, %f32763, %f15025;
	// end inline asm
	// begin inline asm
	fma.rn.f32 %f15033, %f32762, %f32763, %f15021;
	// end inline asm
	// begin inline asm
	fma.rn.f32 %f15037, %f32766, %f32767, %f15033;
	// end inline asm
	// begin inline asm
	fma.rn.f32 %f15041, %f32762, %f32767, %f15029;
	// end inline asm
	// begin inline asm
	fma.rn.f32 %f15045, %f32758, %f32763, %f15041;
	// end inline asm
	// begin inline asm
	fma.rn.f32 %f15049, %f32762, %f32763, %f15037;
	// end inline asm
	// begin inline asm
	fma.rn.f32 %f15053, %f32766, %f32767, %f15049;
	// end inline asm
	// begin inline asm
	fma.rn.f32 %f15057, %f32762, %f32767, %f15045;
	// end inline asm
	// begin inline asm
	fma.rn.f32 %f15061, %f32758, %f32763, %f15057;
	// end inline asm
	// begin inline asm
	fma.rn.f32 %f15065, %f32762, %f32763, %f15053;
	// end inline asm
	// begin inline asm
	fma.rn.f32 %f15069, %f32766, %f32767, %f15065;
	// end inline asm
	// begin inline asm
	fma.rn.f32 %f15073, %f32762, %f32767, %f15061;
	// end inline asm
	// begin inline asm
	fma.rn.f32 %f15077, %f32758, %f32763, %f15073;
	// end inline asm
	// begin inline asm
	fma.rn.f32 %f15081, %f32762, %f32763, %f15069;
	// end inline asm
	// begin inline asm
	fma.rn.f32 %f15085, %f32766, %f32767, %f15081;
	// end inline asm
	// begin inline asm
	fma.rn.f32 %f15089, %f32762, %f32767, %f15077;
	// end inline asm
	// begin inline asm
	fma.rn.f32 %f15093, %f32758, %f32763, %f15089;
	// end inline asm
	// begin inline asm
	fma.rn.f32 %f15097, %f32762, %f32763, %f15085;
	// end inline asm
	// begin inline asm
	fma.rn.f32 %f15101, %f32766, %f32767, %f15097;
	// end inline asm
	// begin inline asm
	fma.rn.f32 %f15105, %f32762, %f32767, %f15093;
	// end inline asm
	// begin inline asm
	fma.rn.f32 %f15109, %f32758, %f32763, %f15105;
	// end inline asm
	// begin inline asm
	fma.rn.f32 %f15113, %f32762, %f32763, %f15101;
	// end inline asm
	// begin inline asm
	fma.rn.f32 %f15117, %f32766, %f32767, %f15113;
	// end inline asm
	// begin inline asm
	fma.rn.f32 %f15121, %f32762, %f32767, %f15109;
	// end inline asm
	// begin inline asm
	fma.rn.f32 %f15125, %f32758, %f32763, %f15121;
	// end inline asm
	// begin inline asm
	fma.rn.f32 %f15129, %f32762, %f32763, %f15117;
	// end inline asm
	// begin inline asm
	fma.rn.f32 %f15133, %f32766, %f32767, %f15129;
	// end inline asm
	// begin inline asm
	fma.rn.f32 %f15137, %f32762, %f32767, %f15125;
	// end inline asm
	// begin inline asm
	fma.rn.f32 %f15141, %f32758, %f32763, %f15137;
	// end inline asm
	// begin inline asm
	fma.rn.f32 %f15145, %f32762, %f32763, %f15133;
	// end inline asm
	// begin inline asm
	fma.rn.f32 %f15149, %f32766, %f32767, %f15145;
	// end inline asm
	// begin inline asm
	fma.rn.f32 %f15153, %f32762, %f32767, %f15141;
	// end inline asm
	// begin inline asm
	fma.rn.f32 %f15157, %f32758, %f32763, %f15153;
	// end inline asm
	// begin inline asm
	fma.rn.f32 %f15161, %f32762, %f32763, %f15149;
	// end inline asm
	// begin inline asm
	fma.rn.f32 %f15165, %f32766, %f32767, %f15161;
	// end inline asm
	// begin inline asm
	fma.rn.f32 %f15169, %f32762, %f32767, %f15157;
	// end inline asm
	// begin inline asm
	fma.rn.f32 %f15173, %f32758, %f32763, %f15169;
	// end inline asm
	// begin inline asm
	fma.rn.f32 %f15177, %f32762, %f32763, %f15165;
	// end inline asm
	// begin inline asm
	fma.rn.f32 %f15181, %f32766, %f32767, %f15177;
	// end inline asm
	// begin inline asm
	fma.rn.f32 %f15185, %f32762, %f32767, %f15173;
	// end inline asm
	// begin inline asm
	fma.rn.f32 %f15189, %f32758, %f32763, %f15185;
	// end inline asm
	// begin inline asm
	fma.rn.f32 %f15193, %f32762, %f32763, %f15181;
	// end inline asm
	// begin inline asm
	fma.rn.f32 %f15197, %f32766, %f32767, %f15193;
	// end inline asm
	// begin inline asm
	fma.rn.f32 %f15201, %f32762, %f32767, %f15189;
	// end inline asm
	// begin inline asm
	fma.rn.f32 %f15205, %f32758, %f32763, %f15201;
	// end inline asm
	// begin inline asm
	fma.rn.f32 %f15209, %f32762, %f32763, %f15197;
	// end inline asm
	// begin inline asm
	fma.rn.f32 %f15213, %f32766, %f32767, %f15209;
	// end inline asm
	// begin inline asm
	fma.rn.f32 %f15217, %f32762, %f32767, %f15205;
	// end inline asm
	// begin inline asm
	fma.rn.f32 %f15221, %f32758, %f32763, %f15217;
	// end inline asm
	// begin inline asm
	fma.rn.f32 %f15225, %f32762, %f32763, %f15213;
	// end inline asm
	// begin inline asm
	fma.rn.f32 %f15229, %f32766, %f32767, %f15225;
	// end inline asm
	// begin inline asm
	fma.rn.f32 %f15233, %f32762, %f32767, %f15221;
	// end inline asm
	// begin inline asm
	fma.rn.f32 %f15237, %f32758, %f32763, %f15233;
	// end inline asm
	// begin inline asm
	fma.rn.f32 %f15241, %f32762, %f32763, %f15229;
	// end inline asm
	// begin inline asm
	fma.rn.f32 %f15245, %f32766, %f32767, %f15241;
	// end inline asm
	// begin inline asm
	fma.rn.f32 %f15249, %f32762, %f32767, %f15237;
	// end inline asm
	// begin inline asm
	fma.rn.f32 %f15253, %f32758, %f32763, %f15249;
	// end inline asm
	// begin inline asm
	fma.rn.f32 %f15257, %f32762, %f32763, %f15245;
	// end inline asm
	// begin inline asm
	fma.rn.f32 %f15261, %f32766, %f32767, %f15257;
	// end inline asm
	// begin inline asm
	fma.rn.f32 %f15265, %f32762, %f32767, %f15253;
	// end inline asm
	// begin inline asm
	fma.rn.f32 %f15269, %f32758, %f32763, %f15265;
	// end inline asm
	// begin inline asm
	fma.rn.f32 %f15273, %f32762, %f32763, %f15261;
	// end inline asm
	// begin inline asm
	fma.rn.f32 %f15277, %f32766, %f32767, %f15273;
	// end inline asm
	// begin inline asm
	fma.rn.f32 %f15281, %f32762, %f32767, %f15269;
	// end inline asm
	// begin inline asm
	fma.rn.f32 %f15285, %f32758, %f32763, %f15281;
	// end inline asm
	// begin inline asm
	fma.rn.f32 %f15289, %f32762, %f32763, %f15277;
	// end inline asm
	// begin inline asm
	fma.rn.f32 %f15293, %f32766, %f32767, %f15289;
	// end inline asm
	// begin inline asm
	fma.rn.f32 %f15297, %f32762, %f32767, %f15285;
	// end inline asm
	// begin inline asm
	fma.rn.f32 %f15301, %f32758, %f32763, %f15297;
	// end inline asm
	// begin inline asm
	fma.rn.f32 %f15305, %f32762, %f32763, %f15293;
	// end inline asm
	// begin inline asm
	fma.rn.f32 %f15309, %f32766, %f32767, %f15305;
	// end inline asm
	// begin inline asm
	fma.rn.f32 %f15313, %f32762, %f32767, %f15301;
	// end inline asm
	// begin inline asm
	fma.rn.f32 %f15317, %f32758, %f32763, %f15313;
	// end inline asm
	// begin inline asm
	fma.rn.f32 %f15321, %f32762, %f32763, %f15309;
	// end inline asm
	// begin inline asm
	fma.rn.f32 %f15325, %f32766, %f32767, %f15321;
	// end inline asm
	// begin inline asm
	fma.rn.f32 %f15329, %f32762, %f32767, %f15317;
	// end inline asm
	// begin inline asm
	fma.rn.f32 %f15333, %f32758, %f32763, %f15329;
	// end inline asm
	// begin inline asm
	fma.rn.f32 %f15337, %f32762, %f32763, %f15325;
	// end inline asm
	// begin inline asm
	fma.rn.f32 %f15341, %f32766, %f32767, %f15337;
	// end inline asm
	// begin inline asm
	fma.rn.f32 %f15345, %f32762, %f32767, %f15333;
	// end inline asm
	// begin inline asm
	fma.rn.f32 %f15349, %f32758, %f32763, %f15345;
	// end inline asm
	// begin inline asm
	fma.rn.f32 %f15353, %f32762, %f32763, %f15341;
	// end inline asm
	// begin inline asm
	fma.rn.f32 %f15357, %f32766, %f32767, %f15353;
	// end inline asm
	// begin inline asm
	fma.rn.f32 %f15361, %f32762, %f32767, %f15349;
	// end inline asm
	// begin inline asm
	fma.rn.f32 %f15365, %f32758, %f32763, %f15361;
	// end inline asm
	// begin inline asm
	fma.rn.f32 %f15369, %f32762, %f32763, %f15357;
	// end inline asm
	// begin inline asm
	fma.rn.f32 %f15373, %f32766, %f32767, %f15369;
	// end inline asm
	// begin inline asm
	fma.rn.f32 %f15377, %f32762, %f32767, %f15365;
	// end inline asm
	// begin inline asm
	fma.rn.f32 %f15381, %f32758, %f32763, %f15377;
	// end inline asm
	// begin inline asm
	fma.rn.f32 %f15385, %f32762, %f32763, %f15373;
	// end inline asm
	// begin inline asm
	fma.rn.f32 %f15389, %f32766, %f32767, %f15385;
	// end inline asm
	// begin inline asm
	fma.rn.f32 %f15393, %f32762, %f32767, %f15381;
	// end inline asm
	// begin inline asm
	fma.rn.f32 %f15397, %f32758, %f32763, %f15393;
	// end inline asm
	// begin inline asm
	fma.rn.f32 %f15401, %f32762, %f32763, %f15389;
	// end inline asm
	// begin inline asm
	fma.rn.f32 %f15405, %f32766, %f32767, %f15401;
	// end inline asm
	// begin inline asm
	fma.rn.f32 %f15409, %f32762, %f32767, %f15397;
	// end inline asm
	// begin inline asm
	fma.rn.f32 %f15413, %f32758, %f32763, %f15409;
	// end inline asm
	// begin inline asm
	fma.rn.f32 %f15417, %f32762, %f32763, %f15405;
	// end inline asm
	// begin inline asm
	fma.rn.f32 %f15421, %f32766, %f32767, %f15417;
	// end inline asm
	// begin inline asm
	fma.rn.f32 %f15425, %f32762, %f32767, %f15413;
	// end inline asm
	// begin inline asm
	fma.rn.f32 %f15429, %f32758, %f32763, %f15425;
	// end inline asm
	// begin inline asm
	fma.rn.f32 %f15433, %f32762, %f32763, %f15421;
	// end inline asm
	// begin inline asm
	fma.rn.f32 %f15437, %f32766, %f32767, %f15433;
	// end inline asm
	// begin inline asm
	fma.rn.f32 %f15441, %f32762, %f32767, %f15429;
	// end inline asm
	// begin inline asm
	fma.rn.f32 %f15445, %f32758, %f32763, %f15441;
	// end inline asm
	// begin inline asm
	fma.rn.f32 %f15449, %f32762, %f32763, %f15437;
	// end inline asm
	// begin inline asm
	fma.rn.f32 %f15453, %f32766, %f32767, %f15449;
	// end inline asm
	// begin inline asm
	fma.rn.f32 %f15457, %f32762, %f32767, %f15445;
	// end inline asm
	// begin inline asm
	fma.rn.f32 %f15461, %f32758, %f32763, %f15457;
	// end inline asm
	// begin inline asm
	fma.rn.f32 %f15465, %f32762, %f32763, %f15453;
	// end inline asm
	// begin inline asm
	fma.rn.f32 %f15469, %f32766, %f32767, %f15465;
	// end inline asm
	// begin inline asm
	fma.rn.f32 %f15473, %f32762, %f32767, %f15461;
	// end inline asm
	// begin inline asm
	fma.rn.f32 %f15477, %f32758, %f32763, %f15473;
	// end inline asm
	// begin inline asm
	fma.rn.f32 %f15481, %f32762, %f32763, %f15469;
	// end inline asm
	// begin inline asm
	fma.rn.f32 %f15485, %f32766, %f32767, %f15481;
	// end inline asm
	// begin inline asm
	fma.rn.f32 %f15489, %f32762, %f32767, %f15477;
	// end inline asm
	// begin inline asm
	fma.rn.f32 %f15493, %f32758, %f32763, %f15489;
	// end inline asm
	// begin inline asm
	fma.rn.f32 %f15497, %f32762, %f32763, %f15485;
	// end inline asm
	// begin inline asm
	fma.rn.f32 %f15501, %f32766, %f32767, %f15497;
	// end inline asm
	// begin inline asm
	fma.rn.f32 %f15505, %f32762, %f32767, %f15493;
	// end inline asm
	// begin inline asm
	fma.rn.f32 %f15509, %f32758, %f32763, %f15505;
	// end inline asm
	// begin inline asm
	fma.rn.f32 %f15513, %f32762, %f32763, %f15501;
	// end inline asm
	// begin inline asm
	fma.rn.f32 %f15517, %f32766, %f32767, %f15513;
	// end inline asm
	// begin inline asm
	fma.rn.f32 %f15521, %f32762, %f32767, %f15509;
	// end inline asm
	// begin inline asm
	fma.rn.f32 %f15525, %f32758, %f32763, %f15521;
	// end inline asm
	// begin inline asm
	fma.rn.f32 %f15529, %f32762, %f32763, %f15517;
	// end inline asm
	// begin inline asm
	fma.rn.f32 %f15533, %f32766, %f32767, %f15529;
	// end inline asm
	// begin inline asm
	fma.rn.f32 %f15537, %f32762, %f32767, %f15525;
	// end inline asm
	// begin inline asm
	fma.rn.f32 %f15541, %f32758, %f32763, %f15537;
	// end inline asm
	// begin inline asm
	fma.rn.f32 %f15545, %f32762, %f32763, %f15533;
	// end inline asm
	// begin inline asm
	fma.rn.f32 %f15549, %f32766, %f32767, %f15545;
	// end inline asm
	// begin inline asm
	fma.rn.f32 %f15553, %f32762, %f32767, %f15541;
	// end inline asm
	// begin inline asm
	fma.rn.f32 %f15557, %f32758, %f32763, %f15553;
	// end inline asm
	// begin inline asm
	fma.rn.f32 %f15561, %f32762, %f32763, %f15549;
	// end inline asm
	// begin inline asm
	fma.rn.f32 %f15565, %f32766, %f32767, %f15561;
	// end inline asm
	// begin inline asm
	fma.rn.f32 %f15569, %f32762, %f32767, %f15557;
	// end inline asm
	// begin inline asm
	fma.rn.f32 %f15573, %f32758, %f32763, %f15569;
	// end inline asm
	// begin inline asm
	fma.rn.f32 %f15577, %f32762, %f32763, %f15565;
	// end inline asm
	// begin inline asm
	fma.rn.f32 %f15581, %f32766, %f32767, %f15577;
	// end inline asm
	// begin inline asm
	fma.rn.f32 %f15585, %f32762, %f32767, %f15573;
	// end inline asm
	// begin inline asm
	fma.rn.f32 %f15589, %f32758, %f32763, %f15585;
	// end inline asm
	// begin inline asm
	fma.rn.f32 %f15593, %f32762, %f32763, %f15581;
	// end inline asm
	// begin inline asm
	fma.rn.f32 %f15597, %f32766, %f32767, %f15593;
	// end inline asm
	// begin inline asm
	fma.rn.f32 %f15601, %f32762, %f32767, %f15589;
	// end inline asm
	// begin inline asm
	fma.rn.f32 %f15605, %f32758, %f32763, %f15601;
	// end inline asm
	// begin inline asm
	fma.rn.f32 %f15609, %f32762, %f32763, %f15597;
	// end inline asm
	// begin inline asm
	fma.rn.f32 %f15613, %f32766, %f32767, %f15609;
	// end inline asm
	// begin inline asm
	fma.rn.f32 %f15617, %f32762, %f32767, %f15605;
	// end inline asm
	// begin inline asm
	fma.rn.f32 %f15621, %f32758, %f32763, %f15617;
	// end inline asm
	// begin inline asm
	fma.rn.f32 %f15625, %f32762, %f32763, %f15613;
	// end inline asm
	// begin inline asm
	fma.rn.f32 %f15629, %f32766, %f32767, %f15625;
	// end inline asm
	// begin inline asm
	fma.rn.f32 %f15633, %f32762, %f32767, %f15621;
	// end inline asm
	// begin inline asm
	fma.rn.f32 %f15637, %f32758, %f32763, %f15633;
	// end inline asm
	// begin inline asm
	fma.rn.f32 %f15641, %f32762, %f32763, %f15629;
	// end inline asm
	// begin inline asm
	fma.rn.f32 %f15645, %f32766, %f32767, %f15641;
	// end inline asm
	// begin inline asm
	fma.rn.f32 %f15649, %f32762, %f32767, %f15637;
	// end inline asm
	// begin inline asm
	fma.rn.f32 %f15653, %f32758, %f32763, %f15649;
	// end inline asm
	// begin inline asm
	fma.rn.f32 %f15657, %f32762, %f32763, %f15645;
	// end inline asm
	// begin inline asm
	fma.rn.f32 %f15661, %f32766, %f32767, %f15657;
	// end inline asm
	// begin inline asm
	fma.rn.f32 %f15665, %f32762, %f32767, %f15653;
	// end inline asm
	// begin inline asm
	fma.rn.f32 %f15669, %f32758, %f32763, %f15665;
	// end inline asm
	// begin inline asm
	fma.rn.f32 %f15673, %f32762, %f32763, %f15661;
	// end inline asm
	// begin inline asm
	fma.rn.f32 %f15677, %f32766, %f32767, %f15673;
	// end inline asm
	// begin inline asm
	fma.rn.f32 %f15681, %f32762, %f32767, %f15669;
	// end inline asm
	// begin inline asm
	fma.rn.f32 %f15685, %f32758, %f32763, %f15681;
	// end inline asm
	// begin inline asm
	fma.rn.f32 %f15689, %f32762, %f32763, %f15677;
	// end inline asm
	// begin inline asm
	fma.rn.f32 %f15693, %f32766, %f32767, %f15689;
	// end inline asm
	// begin inline asm
	fma.rn.f32 %f15697, %f32762, %f32767, %f15685;
	// end inline asm
	// begin inline asm
	fma.rn.f32 %f15701, %f32758, %f32763, %f15697;
	// end inline asm
	// begin inline asm
	fma.rn.f32 %f15705, %f32762, %f32763, %f15693;
	// end inline asm
	// begin inline asm
	fma.rn.f32 %f15709, %f32766, %f32767, %f15705;
	// end inline asm
	// begin inline asm
	fma.rn.f32 %f15713, %f32762, %f32767, %f15701;
	// end inline asm
	// begin inline asm
	fma.rn.f32 %f15717, %f32758, %f32763, %f15713;
	// end inline asm
	// begin inline asm
	fma.rn.f32 %f15721, %f32762, %f32763, %f15709;
	// end inline asm
	// begin inline asm
	fma.rn.f32 %f15725, %f32766, %f32767, %f15721;
	// end inline asm
	// begin inline asm
	fma.rn.f32 %f15729, %f32762, %f32767, %f15717;
	// end inline asm
	// begin inline asm
	fma.rn.f32 %f15733, %f32758, %f32763, %f15729;
	// end inline asm
	// begin inline asm
	fma.rn.f32 %f15737, %f32762, %f32763, %f15725;
	// end inline asm
	// begin inline asm
	fma.rn.f32 %f15741, %f32766, %f32767, %f15737;
	// end inline asm
	// begin inline asm
	fma.rn.f32 %f15745, %f32762, %f32767, %f15733;
	// end inline asm
	// begin inline asm
	fma.rn.f32 %f15749, %f32758, %f32763, %f15745;
	// end inline asm
	// begin inline asm
	fma.rn.f32 %f15753, %f32762, %f32763, %f15741;
	// end inline asm
	// begin inline asm
	fma.rn.f32 %f15757, %f32766, %f32767, %f15753;
	// end inline asm
	// begin inline asm
	fma.rn.f32 %f15761, %f32762, %f32767, %f15749;
	// end inline asm
	// begin inline asm
	fma.rn.f32 %f15765, %f32758, %f32763, %f15761;
	// end inline asm
	// begin inline asm
	fma.rn.f32 %f15769, %f32762, %f32763, %f15757;
	// end inline asm
	// begin inline asm
	fma.rn.f32 %f15773, %f32766, %f32767, %f15769;
	// end inline asm
	// begin inline asm
	fma.rn.f32 %f15777, %f32762, %f32767, %f15765;
	// end inline asm
	// begin inline asm
	fma.rn.f32 %f15781, %f32758, %f32763, %f15777;
	// end inline asm
	// begin inline asm
	fma.rn.f32 %f15785, %f32762, %f32763, %f15773;
	// end inline asm
	// begin inline asm
	fma.rn.f32 %f15789, %f32766, %f32767, %f15785;
	// end inline asm
	// begin inline asm
	fma.rn.f32 %f15793, %f32762, %f32767, %f15781;
	// end inline asm
	// begin inline asm
	fma.rn.f32 %f15797, %f32758, %f32763, %f15793;
	// end inline asm
	// begin inline asm
	fma.rn.f32 %f15801, %f32762, %f32763, %f15789;
	// end inline asm
	// begin inline asm
	fma.rn.f32 %f15805, %f32766, %f32767, %f15801;
	// end inline asm
	// begin inline asm
	fma.rn.f32 %f15809, %f32762, %f32767, %f15797;
	// end inline asm
	// begin inline asm
	fma.rn.f32 %f15813, %f32758, %f32763, %f15809;
	// end inline asm
	// begin inline asm
	fma.rn.f32 %f15817, %f32762, %f32763, %f15805;
	// end inline asm
	// begin inline asm
	fma.rn.f32 %f15821, %f32766, %f32767, %f15817;
	// end inline asm
	// begin inline asm
	fma.rn.f32 %f15825, %f32762, %f32767, %f15813;
	// end inline asm
	// begin inline asm
	fma.rn.f32 %f15829, %f32758, %f32763, %f15825;
	// end inline asm
	// begin inline asm
	fma.rn.f32 %f15833, %f32762, %f32763, %f15821;
	// end inline asm
	// begin inline asm
	fma.rn.f32 %f15837, %f32766, %f32767, %f15833;
	// end inline asm
	// begin inline asm
	fma.rn.f32 %f15841, %f32762, %f32767, %f15829;
	// end inline asm
	// begin inline asm
	fma.rn.f32 %f15845, %f32758, %f32763, %f15841;
	// end inline asm
	// begin inline asm
	fma.rn.f32 %f15849, %f32762, %f32763, %f15837;
	// end inline asm
	// begin inline asm
	fma.rn.f32 %f15853, %f32766, %f32767, %f15849;
	// end inline asm
	// begin inline asm
	fma.rn.f32 %f15857, %f32762, %f32767, %f15845;
	// end inline asm
	// begin inline asm
	fma.rn.f32 %f15861, %f32758, %f32763, %f15857;
	// end inline asm
	// begin inline asm
	fma.rn.f32 %f15865, %f32762, %f32763, %f15853;
	// end inline asm
	// begin inline asm
	fma.rn.f32 %f15869, %f32766, %f32767, %f15865;
	// end inline asm
	// begin inline asm
	fma.rn.f32 %f15873, %f32762, %f32767, %f15861;
	// end inline asm
	// begin inline asm
	fma.rn.f32 %f15877, %f32758, %f32763, %f15873;
	// end inline asm
	// begin inline asm
	fma.rn.f32 %f15881, %f32762, %f32763, %f15869;
	// end inline asm
	// begin inline asm
	fma.rn.f32 %f15885, %f32766, %f32767, %f15881;
	// end inline asm
	// begin inline asm
	fma.rn.f32 %f15889, %f32762, %f32767, %f15877;
	// end inline asm
	// begin inline asm
	fma.rn.f32 %f15893, %f32758, %f32763, %f15889;
	// end inline asm
	// begin inline asm
	fma.rn.f32 %f15897, %f32762, %f32763, %f15885;
	// end inline asm
	// begin inline asm
	fma.rn.f32 %f15901, %f32766, %f32767, %f15897;
	// end inline asm
	// begin inline asm
	fma.rn.f32 %f15905, %f32762, %f32767, %f15893;
	// end inline asm
	// begin inline asm
	fma.rn.f32 %f15909, %f32758, %f32763, %f15905;
	// end inline asm
	// begin inline asm
	fma.rn.f32 %f15913, %f32762, %f32763, %f15901;
	// end inline asm
	// begin inline asm
	fma.rn.f32 %f15917, %f32766, %f32767, %f15913;
	// end inline asm
	// begin inline asm
	fma.rn.f32 %f15921, %f32762, %f32767, %f15909;
	// end inline asm
	// begin inline asm
	fma.rn.f32 %f15925, %f32758, %f32763, %f15921;
	// end inline asm
	// begin inline asm
	fma.rn.f32 %f15929, %f32762, %f32763, %f15917;
	// end inline asm
	// begin inline asm
	fma.rn.f32 %f15933, %f32766, %f32767, %f15929;
	// end inline asm
	// begin inline asm
	fma.rn.f32 %f15937, %f32762, %f32767, %f15925;
	// end inline asm
	// begin inline asm
	fma.rn.f32 %f15941, %f32758, %f32763, %f15937;
	// end inline asm
	// begin inline asm
	fma.rn.f32 %f15945, %f32762, %f32763, %f15933;
	// end inline asm
	// begin inline asm
	fma.rn.f32 %f15949, %f32766, %f32767, %f15945;
	// end inline asm
	// begin inline asm
	fma.rn.f32 %f15953, %f32762, %f32767, %f15941;
	// end inline asm
	// begin inline asm
	fma.rn.f32 %f15957, %f32758, %f32763, %f15953;
	// end inline asm
	// begin inline asm
	fma.rn.f32 %f15961, %f32762, %f32763, %f15949;
	// end inline asm
	// begin inline asm
	fma.rn.f32 %f15965, %f32766, %f32767, %f15961;
	// end inline asm
	// begin inline asm
	fma.rn.f32 %f15969, %f32762, %f32767, %f15957;
	// end inline asm
	// begin inline asm
	fma.rn.f32 %f15973, %f32758, %f32763, %f15969;
	// end inline asm
	// begin inline asm
	fma.rn.f32 %f15977, %f32762, %f32763, %f15965;
	// end inline asm
	// begin inline asm
	fma.rn.f32 %f15981, %f32766, %f32767, %f15977;
	// end inline asm
	// begin inline asm
	fma.rn.f32 %f15985, %f32762, %f32767, %f15973;
	// end inline asm
	// begin inline asm
	fma.rn.f32 %f15989, %f32758, %f32763, %f15985;
	// end inline asm
	// begin inline asm
	fma.rn.f32 %f15993, %f32762, %f32763, %f15981;
	// end inline asm
	// begin inline asm
	fma.rn.f32 %f15997, %f32766, %f32767, %f15993;
	// end inline asm
	// begin inline asm
	fma.rn.f32 %f16001, %f32762, %f32767, %f15989;
	// end inline asm
	// begin inline asm
	fma.rn.f32 %f16005, %f32758, %f32763, %f16001;
	// end inline asm
	// begin inline asm
	fma.rn.f32 %f16009, %f32762, %f32763, %f15997;
	// end inline asm
	// begin inline asm
	fma.rn.f32 %f16013, %f32766, %f32767, %f16009;
	// end inline asm
	// begin inline asm
	fma.rn.f32 %f16017, %f32762, %f32767, %f16005;
	// end inline asm
	// begin inline asm
	fma.rn.f32 %f16021, %f32758, %f32763, %f16017;
	// end inline asm
	// begin inline asm
	fma.rn.f32 %f16025, %f32762, %f32763, %f16013;
	// end inline asm
	// begin inline asm
	fma.rn.f32 %f16029, %f32766, %f32767, %f16025;
	// end inline asm
	// begin inline asm
	fma.rn.f32 %f16033, %f32762, %f32767, %f16021;
	// end inline asm
	// begin inline asm
	fma.rn.f32 %f16037, %f32758, %f32763, %f16033;
	// end inline asm
	// begin inline asm
	fma.rn.f32 %f16041, %f32762, %f32763, %f16029;
	// end inline asm
	// begin inline asm
	fma.rn.f32 %f16045, %f32766, %f32767, %f16041;
	// end inline asm
	// begin inline asm
	fma.rn.f32 %f16049, %f32762, %f32767, %f16037;
	// end inline asm
	// begin inline asm
	fma.rn.f32 %f16053, %f32758, %f32763, %f16049;
	// end inline asm
	// begin inline asm
	fma.rn.f32 %f16057, %f32762, %f32763, %f16045;
	// end inline asm
	// begin inline asm
	fma.rn.f32 %f16061, %f32766, %f32767, %f16057;
	// end inline asm
	// begin inline asm
	fma.rn.f32 %f16065, %f32762, %f32767, %f16053;
	// end inline asm
	// begin inline asm
	fma.rn.f32 %f16069, %f32758, %f32763, %f16065;
	// end inline asm
	// begin inline asm
	fma.rn.f32 %f16073, %f32762, %f32763, %f16061;
	// end inline asm
	// begin inline asm
	fma.rn.f32 %f16077, %f32766, %f32767, %f16073;
	// end inline asm
	// begin inline asm
	fma.rn.f32 %f16081, %f32762, %f32767, %f16069;
	// end inline asm
	// begin inline asm
	fma.rn.f32 %f16085, %f32758, %f32763, %f16081;
	// end inline asm
	// begin inline asm
	fma.rn.f32 %f16089, %f32762, %f32763, %f16077;
	// end inline asm
	// begin inline asm
	fma.rn.f32 %f16093, %f32766, %f32767, %f16089;
	// end inline asm
	// begin inline asm
	fma.rn.f32 %f16097, %f32762, %f32767, %f16085;
	// end inline asm
	// begin inline asm
	fma.rn.f32 %f16101, %f32758, %f32763, %f16097;
	// end inline asm
	// begin inline asm
	fma.rn.f32 %f16105, %f32762, %f32763, %f16093;
	// end inline asm
	// begin inline asm
	fma.rn.f32 %f16109, %f32766, %f32767, %f16105;
	// end inline asm
	// begin inline asm
	fma.rn.f32 %f16113, %f32762, %f32767, %f16101;
	// end inline asm
	// begin inline asm
	fma.rn.f32 %f16117, %f32758, %f32763, %f16113;
	// end inline asm
	// begin inline asm
	fma.rn.f32 %f16121, %f32762, %f32763, %f16109;
	// end inline asm
	// begin inline asm
	fma.rn.f32 %f16125, %f32766, %f32767, %f16121;
	// end inline asm
	// begin inline asm
	fma.rn.f32 %f16129, %f32762, %f32767, %f16117;
	// end inline asm
	// begin inline asm
	fma.rn.f32 %f16133, %f32758, %f32763, %f16129;
	// end inline asm
	// begin inline asm
	fma.rn.f32 %f16137, %f32762, %f32763, %f16125;
	// end inline asm
	// begin inline asm
	fma.rn.f32 %f16141, %f32766, %f32767, %f16137;
	// end inline asm
	// begin inline asm
	fma.rn.f32 %f16145, %f32762, %f32767, %f16133;
	// end inline asm
	// begin inline asm
	fma.rn.f32 %f16149, %f32758, %f32763, %f16145;
	// end inline asm
	// begin inline asm
	fma.rn.f32 %f16153, %f32762, %f32763, %f16141;
	// end inline asm
	// begin inline asm
	fma.rn.f32 %f16157, %f32766, %f32767, %f16153;
	// end inline asm
	// begin inline asm
	fma.rn.f32 %f16161, %f32762, %f32767, %f16149;
	// end inline asm
	// begin inline asm
	fma.rn.f32 %f16165, %f32758, %f32763, %f16161;
	// end inline asm
	// begin inline asm
	fma.rn.f32 %f16169, %f32762, %f32763, %f16157;
	// end inline asm
	// begin inline asm
	fma.rn.f32 %f16173, %f32766, %f32767, %f16169;
	// end inline asm
	// begin inline asm
	fma.rn.f32 %f16177, %f32762, %f32767, %f16165;
	// end inline asm
	// begin inline asm
	fma.rn.f32 %f16181, %f32758, %f32763, %f16177;
	// end inline asm
	// begin inline asm
	fma.rn.f32 %f16185, %f32762, %f32763, %f16173;
	// end inline asm
	// begin inline asm
	fma.rn.f32 %f16189, %f32766, %f32767, %f16185;
	// end inline asm
	// begin inline asm
	fma.rn.f32 %f16193, %f32762, %f32767, %f16181;
	// end inline asm
	// begin inline asm
	fma.rn.f32 %f16197, %f32758, %f32763, %f16193;
	// end inline asm
	// begin inline asm
	fma.rn.f32 %f16201, %f32762, %f32763, %f16189;
	// end inline asm
	// begin inline asm
	fma.rn.f32 %f16205, %f32766, %f32767, %f16201;
	// end inline asm
	// begin inline asm
	fma.rn.f32 %f16209, %f32762, %f32767, %f16197;
	// end inline asm
	// begin inline asm
	fma.rn.f32 %f16213, %f32758, %f32763, %f16209;
	// end inline asm
	// begin inline asm
	fma.rn.f32 %f16217, %f32762, %f32763, %f16205;
	// end inline asm
	// begin inline asm
	fma.rn.f32 %f16221, %f32766, %f32767, %f16217;
	// end inline asm
	// begin inline asm
	fma.rn.f32 %f16225, %f32762, %f32767, %f16213;
	// end inline asm
	// begin inline asm
	fma.rn.f32 %f16229, %f32758, %f32763, %f16225;
	// end inline asm
	// begin inline asm
	fma.rn.f32 %f16233, %f32762, %f32763, %f16221;
	// end inline asm
	// begin inline asm
	fma.rn.f32 %f16237, %f32766, %f32767, %f16233;
	// end inline asm
	// begin inline asm
	fma.rn.f32 %f16241, %f32762, %f32767, %f16229;
	// end inline asm
	// begin inline asm
	fma.rn.f32 %f16245, %f32758, %f32763, %f16241;
	// end inline asm
	// begin inline asm
	fma.rn.f32 %f16249, %f32762, %f32763, %f16237;
	// end inline asm
	// begin inline asm
	fma.rn.f32 %f16253, %f32766, %f32767, %f16249;
	// end inline asm
	// begin inline asm
	fma.rn.f32 %f16257, %f32762, %f32767, %f16245;
	// end inline asm
	// begin inline asm
	fma.rn.f32 %f16261, %f32758, %f32763, %f16257;
	// end inline asm
	// begin inline asm
	fma.rn.f32 %f16265, %f32762, %f32763, %f16253;
	// end inline asm
	// begin inline asm
	fma.rn.f32 %f16269, %f32766, %f32767, %f16265;
	// end inline asm
	// begin inline asm
	fma.rn.f32 %f16273, %f32762, %f32767, %f16261;
	// end inline asm
	// begin inline asm
	fma.rn.f32 %f16277, %f32758, %f32763, %f16273;
	// end inline asm
	// begin inline asm
	fma.rn.f32 %f16281, %f32762, %f32763, %f16269;
	// end inline asm
	// begin inline asm
	fma.rn.f32 %f16285, %f32766, %f32767, %f16281;
	// end inline asm
	// begin inline asm
	fma.rn.f32 %f16289, %f32762, %f32767, %f16277;
	// end inline asm
	// begin inline asm
	fma.rn.f32 %f16293, %f32758, %f32763, %f16289;
	// end inline asm
	// begin inline asm
	fma.rn.f32 %f16297, %f32762, %f32763, %f16285;
	// end inline asm
	// begin inline asm
	fma.rn.f32 %f16301, %f32766, %f32767, %f16297;
	// end inline asm
	// begin inline asm
	fma.rn.f32 %f16305, %f32762, %f32767, %f16293;
	// end inline asm
	// begin inline asm
	fma.rn.f32 %f16309, %f32758, %f32763, %f16305;
	// end inline asm
	// begin inline asm
	fma.rn.f32 %f16313, %f32762, %f32763, %f16301;
	// end inline asm
	// begin inline asm
	fma.rn.f32 %f16317, %f32766, %f32767, %f16313;
	// end inline asm
	// begin inline asm
	fma.rn.f32 %f16321, %f32762, %f32767, %f16309;
	// end inline asm
	// begin inline asm
	fma.rn.f32 %f16325, %f32758, %f32763, %f16321;
	// end inline asm
	// begin inline asm
	fma.rn.f32 %f16329, %f32762, %f32763, %f16317;
	// end inline asm
	// begin inline asm
	fma.rn.f32 %f16333, %f32766, %f32767, %f16329;
	// end inline asm
	// begin inline asm
	fma.rn.f32 %f16337, %f32762, %f32767, %f16325;
	// end inline asm
	// begin inline asm
	fma.rn.f32 %f16341, %f32758, %f32763, %f16337;
	// end inline asm
	// begin inline asm
	fma.rn.f32 %f16345, %f32762, %f32763, %f16333;
	// end inline asm
	// begin inline asm
	fma.rn.f32 %f16349, %f32766, %f32767, %f16345;
	// end inline asm
	// begin inline asm
	fma.rn.f32 %f16353, %f32762, %f32767, %f16341;
	// end inline asm
	// begin inline asm
	fma.rn.f32 %f16357, %f32758, %f32763, %f16353;
	// end inline asm
	// begin inline asm
	fma.rn.f32 %f16361, %f32762, %f32763, %f16349;
	// end inline asm
	// begin inline asm
	fma.rn.f32 %f16365, %f32766, %f32767, %f16361;
	// end inline asm
	// begin inline asm
	fma.rn.f32 %f16369, %f32762, %f32767, %f16357;
	// end inline asm
	// begin inline asm
	fma.rn.f32 %f16373, %f32758, %f32763, %f16369;
	// end inline asm
	// begin inline asm
	fma.rn.f32 %f16377, %f32762, %f32763, %f16365;
	// end inline asm
	// begin inline asm
	fma.rn.f32 %f16381, %f32766, %f32767, %f16377;
	// end inline asm
	// begin inline asm
	fma.rn.f32 %f16385, %f32762, %f32767, %f16373;
	// end inline asm
	// begin inline asm
	fma.rn.f32 %f16389, %f32758, %f32763, %f16385;
	// end inline asm
	// begin inline asm
	fma.rn.f32 %f16393, %f32762, %f32763, %f16381;
	// end inline asm
	// begin inline asm
	fma.rn.f32 %f16397, %f32766, %f32767, %f16393;
	// end inline asm
	// begin inline asm
	fma.rn.f32 %f16401, %f32762, %f32767, %f16389;
	// end inline asm
	// begin inline asm
	fma.rn.f32 %f16405, %f32758, %f32763, %f16401;
	// end inline asm
	// begin inline asm
	fma.rn.f32 %f16409, %f32762, %f32763, %f16397;
	// end inline asm
	// begin inline asm
	fma.rn.f32 %f16413, %f32766, %f32767, %f16409;
	// end inline asm
	// begin inline asm
	fma.rn.f32 %f16417, %f32762, %f32767, %f16405;
	// end inline asm
	// begin inline asm
	fma.rn.f32 %f16421, %f32758, %f32763, %f16417;
	// end inline asm
	// begin inline asm
	fma.rn.f32 %f16425, %f32762, %f32763, %f16413;
	// end inline asm
	// begin inline asm
	fma.rn.f32 %f16429, %f32766, %f32767, %f16425;
	// end inline asm
	// begin inline asm
	fma.rn.f32 %f16433, %f32762, %f32767, %f16421;
	// end inline asm
	// begin inline asm
	fma.rn.f32 %f16437, %f32758, %f32763, %f16433;
	// end inline asm
	// begin inline asm
	fma.rn.f32 %f16441, %f32762, %f32763, %f16429;
	// end inline asm
	// begin inline asm
	fma.rn.f32 %f16445, %f32766, %f32767, %f16441;
	// end inline asm
	// begin inline asm
	fma.rn.f32 %f16449, %f32762, %f32767, %f16437;
	// end inline asm
	// begin inline asm
	fma.rn.f32 %f16453, %f32758, %f32763, %f16449;
	// end inline asm
	// begin inline asm
	fma.rn.f32 %f16457, %f32762, %f32763, %f16445;
	// end inline asm
	// begin inline asm
	fma.rn.f32 %f16461, %f32766, %f32767, %f16457;
	// end inline asm
	// begin inline asm
	fma.rn.f32 %f16465, %f32762, %f32767, %f16453;
	// end inline asm
	// begin inline asm
	fma.rn.f32 %f16469, %f32758, %f32763, %f16465;
	// end inline asm
	// begin inline asm
	fma.rn.f32 %f16473, %f32762, %f32763, %f16461;
	// end inline asm
	// begin inline asm
	fma.rn.f32 %f16477, %f32766, %f32767, %f16473;
	// end inline asm
	// begin inline asm
	fma.rn.f32 %f16481, %f32762, %f32767, %f16469;
	// end inline asm
	// begin inline asm
	fma.rn.f32 %f16485, %f32758, %f32763, %f16481;
	// end inline asm
	// begin inline asm
	fma.rn.f32 %f16489, %f32762, %f32763, %f16477;
	// end inline asm
	// begin inline asm
	fma.rn.f32 %f16493, %f32766, %f32767, %f16489;
	// end inline asm
	// begin inline asm
	fma.rn.f32 %f16497, %f32762, %f32767, %f16485;
	// end inline asm
	// begin inline asm
	fma.rn.f32 %f16501, %f32758, %f32763, %f16497;
	// end inline asm
	// begin inline asm
	fma.rn.f32 %f16505, %f32762, %f32763, %f16493;
	// end inline asm
	// begin inline asm
	fma.rn.f32 %f16509, %f32766, %f32767, %f16505;
	// end inline asm
	// begin inline asm
	fma.rn.f32 %f16513, %f32762, %f32767, %f16501;
	// end inline asm
	// begin inline asm
	fma.rn.f32 %f16517, %f32758, %f32763, %f16513;
	// end inline asm
	// begin inline asm
	fma.rn.f32 %f16521, %f32762, %f32763, %f16509;
	// end inline asm
	// begin inline asm
	fma.rn.f32 %f16525, %f32766, %f32767, %f16521;
	// end inline asm
	// begin inline asm
	fma.rn.f32 %f16529, %f32762, %f32767, %f16517;
	// end inline asm
	// begin inline asm
	fma.rn.f32 %f16533, %f32758, %f32763, %f16529;
	// end inline asm
	// begin inline asm
	fma.rn.f32 %f16537, %f32762, %f32763, %f16525;
	// end inline asm
	// begin inline asm
	fma.rn.f32 %f16541, %f32766, %f32767, %f16537;
	// end inline asm
	// begin inline asm
	fma.rn.f32 %f16545, %f32762, %f32767, %f16533;
	// end inline asm
	// begin inline asm
	fma.rn.f32 %f16549, %f32758, %f32763, %f16545;
	// end inline asm
	// begin inline asm
	fma.rn.f32 %f16553, %f32762, %f32763, %f16541;
	// end inline asm
	// begin inline asm
	fma.rn.f32 %f16557, %f32766, %f32767, %f16553;
	// end inline asm
	// begin inline asm
	fma.rn.f32 %f16561, %f32762, %f32767, %f16549;
	// end inline asm
	// begin inline asm
	fma.rn.f32 %f16565, %f32758, %f32763, %f16561;
	// end inline asm
	// begin inline asm
	fma.rn.f32 %f16569, %f32762, %f32763, %f16557;
	// end inline asm
	// begin inline asm
	fma.rn.f32 %f16573, %f32766, %f32767, %f16569;
	// end inline asm
	// begin inline asm
	fma.rn.f32 %f16577, %f32762, %f32767, %f16565;
	// end inline asm
	// begin inline asm
	fma.rn.f32 %f16581, %f32758, %f32763, %f16577;
	// end inline asm
	// begin inline asm
	fma.rn.f32 %f16585, %f32762, %f32763, %f16573;
	// end inline asm
	// begin inline asm
	fma.rn.f32 %f16589, %f32766, %f32767, %f16585;
	// end inline asm
	// begin inline asm
	fma.rn.f32 %f16593, %f32762, %f32767, %f16581;
	// end inline asm
	// begin inline asm
	fma.rn.f32 %f16597, %f32758, %f32763, %f16593;
	// end inline asm
	// begin inline asm
	fma.rn.f32 %f16601, %f32762, %f32763, %f16589;
	// end inline asm
	// begin inline asm
	fma.rn.f32 %f16605, %f32766, %f32767, %f16601;
	// end inline asm
	// begin inline asm
	fma.rn.f32 %f16609, %f32762, %f32767, %f16597;
	// end inline asm
	// begin inline asm
	fma.rn.f32 %f16613, %f32758, %f32763, %f16609;
	// end inline asm
	// begin inline asm
	fma.rn.f32 %f16617, %f32762, %f32763, %f16605;
	// end inline asm
	// begin inline asm
	fma.rn.f32 %f16621, %f32766, %f32767, %f16617;
	// end inline asm
	// begin inline asm
	fma.rn.f32 %f16625, %f32762, %f32767, %f16613;
	// end inline asm
	// begin inline asm
	fma.rn.f32 %f16629, %f32758, %f32763, %f16625;
	// end inline asm
	// begin inline asm
	fma.rn.f32 %f16633, %f32762, %f32763, %f16621;
	// end inline asm
	// begin inline asm
	fma.rn.f32 %f16637, %f32766, %f32767, %f16633;
	// end inline asm
	// begin inline asm
	fma.rn.f32 %f16641, %f32762, %f32767, %f16629;
	// end inline asm
	// begin inline asm
	fma.rn.f32 %f16645, %f32758, %f32763, %f16641;
	// end inline asm
	// begin inline asm
	fma.rn.f32 %f16649, %f32762, %f32763, %f16637;
	// end inline asm
	// begin inline asm
	fma.rn.f32 %f16653, %f32766, %f32767, %f16649;
	// end inline asm
	// begin inline asm
	fma.rn.f32 %f16657, %f32762, %f32767, %f16645;
	// end inline asm
	// begin inline asm
	fma.rn.f32 %f16661, %f32758, %f32763, %f16657;
	// end inline asm
	// begin inline asm
	fma.rn.f32 %f16665, %f32762, %f32763, %f16653;
	// end inline asm
	// begin inline asm
	fma.rn.f32 %f16669, %f32766, %f32767, %f16665;
	// end inline asm
	// begin inline asm
	fma.rn.f32 %f16673, %f32762, %f32767, %f16661;
	// end inline asm
	// begin inline asm
	fma.rn.f32 %f16677, %f32758, %f32763, %f16673;
	// end inline asm
	// begin inline asm
	fma.rn.f32 %f16681, %f32762, %f32763, %f16669;
	// end inline asm
	// begin inline asm
	fma.rn.f32 %f16685, %f32766, %f32767, %f16681;
	// end inline asm
	// begin inline asm
	fma.rn.f32 %f16689, %f32762, %f32767, %f16677;
	// end inline asm
	// begin inline asm
	fma.rn.f32 %f16693, %f32758, %f32763, %f16689;
	// end inline asm
	// begin inline asm
	fma.rn.f32 %f16697, %f32762, %f32763, %f16685;
	// end inline asm
	// begin inline asm
	fma.rn.f32 %f16701, %f32766, %f32767, %f16697;
	// end inline asm
	// begin inline asm
	fma.rn.f32 %f16705, %f32762, %f32767, %f16693;
	// end inline asm
	// begin inline asm
	fma.rn.f32 %f16709, %f32758, %f32763, %f16705;
	// end inline asm
	// begin inline asm
	fma.rn.f32 %f16713, %f32762, %f32763, %f16701;
	// end inline asm
	// begin inline asm
	fma.rn.f32 %f16717, %f32766, %f32767, %f16713;
	// end inline asm
	// begin inline asm
	fma.rn.f32 %f16721, %f32762, %f32767, %f16709;
	// end inline asm
	// begin inline asm
	fma.rn.f32 %f16725, %f32758, %f32763, %f16721;
	// end inline asm
	// begin inline asm
	fma.rn.f32 %f16729, %f32762, %f32763, %f16717;
	// end inline asm
	// begin inline asm
	fma.rn.f32 %f16733, %f32766, %f32767, %f16729;
	// end inline asm
	// begin inline asm
	fma.rn.f32 %f16737, %f32762, %f32767, %f16725;
	// end inline asm
	// begin inline asm
	fma.rn.f32 %f16741, %f32758, %f32763, %f16737;
	// end inline asm
	// begin inline asm
	fma.rn.f32 %f16745, %f32762, %f32763, %f16733;
	// end inline asm
	// begin inline asm
	fma.rn.f32 %f16749, %f32766, %f32767, %f16745;
	// end inline asm
	// begin inline asm
	fma.rn.f32 %f16753, %f32762, %f32767, %f16741;
	// end inline asm
	// begin inline asm
	fma.rn.f32 %f16757, %f32758, %f32763, %f16753;
	// end inline asm
	// begin inline asm
	fma.rn.f32 %f16761, %f32762, %f32763, %f16749;
	// end inline asm
	// begin inline asm
	fma.rn.f32 %f16765, %f32766, %f32767, %f16761;
	// end inline asm
	// begin inline asm
	fma.rn.f32 %f16769, %f32762, %f32767, %f16757;
	// end inline asm
	// begin inline asm
	fma.rn.f32 %f16773, %f32758, %f32763, %f16769;
	// end inline asm
	// begin inline asm
	fma.rn.f32 %f16777, %f32762, %f32763, %f16765;
	// end inline asm
	// begin inline asm
	fma.rn.f32 %f16781, %f32766, %f32767, %f16777;
	// end inline asm
	// begin inline asm
	fma.rn.f32 %f16785, %f32762, %f32767, %f16773;
	// end inline asm
	// begin inline asm
	fma.rn.f32 %f16789, %f32758, %f32763, %f16785;
	// end inline asm
	// begin inline asm
	fma.rn.f32 %f16793, %f32762, %f32763, %f16781;
	// end inline asm
	// begin inline asm
	fma.rn.f32 %f16797, %f32766, %f32767, %f16793;
	// end inline asm
	// begin inline asm
	fma.rn.f32 %f16801, %f32762, %f32767, %f16789;
	// end inline asm
	// begin inline asm
	fma.rn.f32 %f16805, %f32758, %f32763, %f16801;
	// end inline asm
	// begin inline asm
	fma.rn.f32 %f16809, %f32762, %f32763, %f16797;
	// end inline asm
	// begin inline asm
	fma.rn.f32 %f16813, %f32766, %f32767, %f16809;
	// end inline asm
	// begin inline asm
	fma.rn.f32 %f16817, %f32762, %f32767, %f16805;
	// end inline asm
	// begin inline asm
	fma.rn.f32 %f16821, %f32758, %f32763, %f16817;
	// end inline asm
	// begin inline asm
	fma.rn.f32 %f16825, %f32762, %f32763, %f16813;
	// end inline asm
	// begin inline asm
	fma.rn.f32 %f16829, %f32766, %f32767, %f16825;
	// end inline asm
	// begin inline asm
	fma.rn.f32 %f16833, %f32762, %f32767, %f16821;
	// end inline asm
	// begin inline asm
	fma.rn.f32 %f16837, %f32758, %f32763, %f16833;
	// end inline asm
	// begin inline asm
	fma.rn.f32 %f16841, %f32762, %f32763, %f16829;
	// end inline asm
	// begin inline asm
	fma.rn.f32 %f16845, %f32766, %f32767, %f16841;
	// end inline asm
	// begin inline asm
	fma.rn.f32 %f16849, %f32762, %f32767, %f16837;
	// end inline asm
	// begin inline asm
	fma.rn.f32 %f16853, %f32758, %f32763, %f16849;
	// end inline asm
	// begin inline asm
	fma.rn.f32 %f16857, %f32762, %f32763, %f16845;
	// end inline asm
	// begin inline asm
	fma.rn.f32 %f16861, %f32766, %f32767, %f16857;
	// end inline asm
	// begin inline asm
	fma.rn.f32 %f16865, %f32762, %f32767, %f16853;
	// end inline asm
	// begin inline asm
	fma.rn.f32 %f16869, %f32758, %f32763, %f16865;
	// end inline asm
	// begin inline asm
	fma.rn.f32 %f16873, %f32762, %f32763, %f16861;
	// end inline asm
	// begin inline asm
	fma.rn.f32 %f16877, %f32766, %f32767, %f16873;
	// end inline asm
	// begin inline asm
	fma.rn.f32 %f16881, %f32762, %f32767, %f16869;
	// end inline asm
	// begin inline asm
	fma.rn.f32 %f16885, %f32758, %f32763, %f16881;
	// end inline asm
	// begin inline asm
	fma.rn.f32 %f16889, %f32762, %f32763, %f16877;
	// end inline asm
	// begin inline asm
	fma.rn.f32 %f16893, %f32766, %f32767, %f16889;
	// end inline asm
	// begin inline asm
	fma.rn.f32 %f16897, %f32762, %f32767, %f16885;
	// end inline asm
	// begin inline asm
	fma.rn.f32 %f16901, %f32758, %f32763, %f16897;
	// end inline asm
	// begin inline asm
	fma.rn.f32 %f16905, %f32762, %f32763, %f16893;
	// end inline asm
	// begin inline asm
	fma.rn.f32 %f16909, %f32766, %f32767, %f16905;
	// end inline asm
	// begin inline asm
	fma.rn.f32 %f16913, %f32762, %f32767, %f16901;
	// end inline asm
	// begin inline asm
	fma.rn.f32 %f16917, %f32758, %f32763, %f16913;
	// end inline asm
	// begin inline asm
	fma.rn.f32 %f16921, %f32762, %f32763, %f16909;
	// end inline asm
	// begin inline asm
	fma.rn.f32 %f16925, %f32766, %f32767, %f16921;
	// end inline asm
	// begin inline asm
	fma.rn.f32 %f16929, %f32762, %f32767, %f16917;
	// end inline asm
	// begin inline asm
	fma.rn.f32 %f16933, %f32758, %f32763, %f16929;
	// end inline asm
	// begin inline asm
	fma.rn.f32 %f16937, %f32762, %f32763, %f16925;
	// end inline asm
	// begin inline asm
	fma.rn.f32 %f16941, %f32766, %f32767, %f16937;
	// end inline asm
	// begin inline asm
	fma.rn.f32 %f16945, %f32762, %f32767, %f16933;
	// end inline asm
	// begin inline asm
	fma.rn.f32 %f16949, %f32758, %f32763, %f16945;
	// end inline asm
	// begin inline asm
	fma.rn.f32 %f16953, %f32762, %f32763, %f16941;
	// end inline asm
	// begin inline asm
	fma.rn.f32 %f16957, %f32766, %f32767, %f16953;
	// end inline asm
	// begin inline asm
	fma.rn.f32 %f16961, %f32762, %f32767, %f16949;
	// end inline asm
	// begin inline asm
	fma.rn.f32 %f16965, %f32758, %f32763, %f16961;
	// end inline asm
	// begin inline asm
	fma.rn.f32 %f16969, %f32762, %f32763, %f16957;
	// end inline asm
	// begin inline asm
	fma.rn.f32 %f16973, %f32766, %f32767, %f16969;
	// end inline asm
	// begin inline asm
	fma.rn.f32 %f16977, %f32762, %f32767, %f16965;
	// end inline asm
	// begin inline asm
	fma.rn.f32 %f16981, %f32758, %f32763, %f16977;
	// end inline asm
	// begin inline asm
	fma.rn.f32 %f16985, %f32762, %f32763, %f16973;
	// end inline asm
	// begin inline asm
	fma.rn.f32 %f16989, %f32766, %f32767, %f16985;
	// end inline asm
	// begin inline asm
	fma.rn.f32 %f16993, %f32762, %f32767, %f16981;
	// end inline asm
	// begin inline asm
	fma.rn.f32 %f16997, %f32758, %f32763, %f16993;
	// end inline asm
	// begin inline asm
	fma.rn.f32 %f17001, %f32762, %f32763, %f16989;
	// end inline asm
	// begin inline asm
	fma.rn.f32 %f17005, %f32766, %f32767, %f17001;
	// end inline asm
	// begin inline asm
	fma.rn.f32 %f17009, %f32762, %f32767, %f16997;
	// end inline asm
	// begin inline asm
	fma.rn.f32 %f17013, %f32758, %f32763, %f17009;
	// end inline asm
	// begin inline asm
	fma.rn.f32 %f17017, %f32762, %f32763, %f17005;
	// end inline asm
	// begin inline asm
	fma.rn.f32 %f17021, %f32766, %f32767, %f17017;
	// end inline asm
	// begin inline asm
	fma.rn.f32 %f17025, %f32762, %f32767, %f17013;
	// end inline asm
	// begin inline asm
	fma.rn.f32 %f17029, %f32758, %f32763, %f17025;
	// end inline asm
	// begin inline asm
	fma.rn.f32 %f17033, %f32762, %f32763, %f17021;
	// end inline asm
	// begin inline asm
	fma.rn.f32 %f17037, %f32766, %f32767, %f17033;
	// end inline asm
	// begin inline asm
	fma.rn.f32 %f17041, %f32762, %f32767, %f17029;
	// end inline asm
	// begin inline asm
	fma.rn.f32 %f17045, %f32758, %f32763, %f17041;
	// end inline asm
	// begin inline asm
	fma.rn.f32 %f17049, %f32762, %f32763, %f17037;
	// end inline asm
	// begin inline asm
	fma.rn.f32 %f17053, %f32766, %f32767, %f17049;
	// end inline asm
	// begin inline asm
	fma.rn.f32 %f17057, %f32762, %f32767, %f17045;
	// end inline asm
	// begin inline asm
	fma.rn.f32 %f17061, %f32758, %f32763, %f17057;
	// end inline asm
	// begin inline asm
	fma.rn.f32 %f17065, %f32762, %f32763, %f17053;
	// end inline asm
	// begin inline asm
	fma.rn.f32 %f17069, %f32766, %f32767, %f17065;
	// end inline asm
	// begin inline asm
	fma.rn.f32 %f17073, %f32762, %f32767, %f17061;
	// end inline asm
	// begin inline asm
	fma.rn.f32 %f17077, %f32758, %f32763, %f17073;
	// end inline asm
	// begin inline asm
	fma.rn.f32 %f17081, %f32762, %f32763, %f17069;
	// end inline asm
	// begin inline asm
	fma.rn.f32 %f17085, %f32766, %f32767, %f17081;
	// end inline asm
	// begin inline asm
	fma.rn.f32 %f17089, %f32762, %f32767, %f17077;
	// end inline asm
	// begin inline asm
	fma.rn.f32 %f17093, %f32758, %f32763, %f17089;
	// end inline asm
	// begin inline asm
	fma.rn.f32 %f17097, %f32762, %f32763, %f17085;
	// end inline asm
	// begin inline asm
	fma.rn.f32 %f17101, %f32766, %f32767, %f17097;
	// end inline asm
	// begin inline asm
	fma.rn.f32 %f17105, %f32762, %f32767, %f17093;
	// end inline asm
	// begin inline asm
	fma.rn.f32 %f17109, %f32758, %f32763, %f17105;
	// end inline asm
	// begin inline asm
	fma.rn.f32 %f17113, %f32762, %f32763, %f17101;
	// end inline asm
	// begin inline asm
	fma.rn.f32 %f17117, %f32766, %f32767, %f17113;
	// end inline asm
	// begin inline asm
	fma.rn.f32 %f17121, %f32762, %f32767, %f17109;
	// end inline asm
	// begin inline asm
	fma.rn.f32 %f17125, %f32758, %f32763, %f17121;
	// end inline asm
	// begin inline asm
	fma.rn.f32 %f17129, %f32762, %f32763, %f17117;
	// end inline asm
	// begin inline asm
	fma.rn.f32 %f17133, %f32766, %f32767, %f17129;
	// end inline asm
	// begin inline asm
	fma.rn.f32 %f17137, %f32762, %f32767, %f17125;
	// end inline asm
	// begin inline asm
	fma.rn.f32 %f17141, %f32758, %f32763, %f17137;
	// end inline asm
	// begin inline asm
	fma.rn.f32 %f17145, %f32762, %f32763, %f17133;
	// end inline asm
	// begin inline asm
	fma.rn.f32 %f17149, %f32766, %f32767, %f17145;
	// end inline asm
	// begin inline asm
	fma.rn.f32 %f17153, %f32762, %f32767, %f17141;
	// end inline asm
	// begin inline asm
	fma.rn.f32 %f17157, %f32758, %f32763, %f17153;
	// end inline asm
	// begin inline asm
	fma.rn.f32 %f17161, %f32762, %f32763, %f17149;
	// end inline asm
	// begin inline asm
	fma.rn.f32 %f17165, %f32766, %f32767, %f17161;
	// end inline asm
	// begin inline asm
	fma.rn.f32 %f17169, %f32762, %f32767, %f17157;
	// end inline asm
	// begin inline asm
	fma.rn.f32 %f17173, %f32758, %f32763, %f17169;
	// end inline asm
	// begin inline asm
	fma.rn.f32 %f17177, %f32762, %f32763, %f17165;
	// end inline asm
	// begin inline asm
	fma.rn.f32 %f17181, %f32766, %f32767, %f17177;
	// end inline asm
	// begin inline asm
	fma.rn.f32 %f17185, %f32762, %f32767, %f17173;
	// end inline asm
	// begin inline asm
	fma.rn.f32 %f17189, %f32758, %f32763, %f17185;
	// end inline asm
	// begin inline asm
	fma.rn.f32 %f17193, %f32762, %f32763, %f17181;
	// end inline asm
	// begin inline asm
	fma.rn.f32 %f17197, %f32766, %f32767, %f17193;
	// end inline asm
	// begin inline asm
	fma.rn.f32 %f17201, %f32762, %f32767, %f17189;
	// end inline asm
	// begin inline asm
	fma.rn.f32 %f17205, %f32758, %f32763, %f17201;
	// end inline asm
	// begin inline asm
	fma.rn.f32 %f17209, %f32762, %f32763, %f17197;
	// end inline asm
	// begin inline asm
	fma.rn.f32 %f17213, %f32766, %f32767, %f17209;
	// end inline asm
	// begin inline asm
	fma.rn.f32 %f17217, %f32762, %f32767, %f17205;
	// end inline asm
	// begin inline asm
	fma.rn.f32 %f17221, %f32758, %f32763, %f17217;
	// end inline asm
	// begin inline asm
	fma.rn.f32 %f17225, %f32762, %f32763, %f17213;
	// end inline asm
	// begin inline asm
	fma.rn.f32 %f17229, %f32766, %f32767, %f17225;
	// end inline asm
	// begin inline asm
	fma.rn.f32 %f17233, %f32762, %f32767, %f17221;
	// end inline asm
	// begin inline asm
	fma.rn.f32 %f17237, %f32758, %f32763, %f17233;
	// end inline asm
	// begin inline asm
	fma.rn.f32 %f17241, %f32762, %f32763, %f17229;
	// end inline asm
	// begin inline asm
	fma.rn.f32 %f17245, %f32766, %f32767, %f17241;
	// end inline asm
	// begin inline asm
	fma.rn.f32 %f17249, %f32762, %f32767, %f17237;
	// end inline asm
	// begin inline asm
	fma.rn.f32 %f17253, %f32758, %f32763, %f17249;
	// end inline asm
	// begin inline asm
	fma.rn.f32 %f17257, %f32762, %f32763, %f17245;
	// end inline asm
	// begin inline asm
	fma.rn.f32 %f17261, %f32766, %f32767, %f17257;
	// end inline asm
	// begin inline asm
	fma.rn.f32 %f17265, %f32762, %f32767, %f17253;
	// end inline asm
	// begin inline asm
	fma.rn.f32 %f17269, %f32758, %f32763, %f17265;
	// end inline asm
	// begin inline asm
	fma.rn.f32 %f17273, %f32762, %f32763, %f17261;
	// end inline asm
	// begin inline asm
	fma.rn.f32 %f17277, %f32766, %f32767, %f17273;
	// end inline asm
	// begin inline asm
	fma.rn.f32 %f17281, %f32762, %f32767, %f17269;
	// end inline asm
	// begin inline asm
	fma.rn.f32 %f17285, %f32758, %f32763, %f17281;
	// end inline asm
	// begin inline asm
	fma.rn.f32 %f17289, %f32762, %f32763, %f17277;
	// end inline asm
	// begin inline asm
	fma.rn.f32 %f17293, %f32766, %f32767, %f17289;
	// end inline asm
	// begin inline asm
	fma.rn.f32 %f17297, %f32762, %f32767, %f17285;
	// end inline asm
	// begin inline asm
	fma.rn.f32 %f17301, %f32758, %f32763, %f17297;
	// end inline asm
	// begin inline asm
	fma.rn.f32 %f17305, %f32762, %f32763, %f17293;
	// end inline asm
	// begin inline asm
	fma.rn.f32 %f17309, %f32766, %f32767, %f17305;
	// end inline asm
	// begin inline asm
	fma.rn.f32 %f17313, %f32762, %f32767, %f17301;
	// end inline asm
	// begin inline asm
	fma.rn.f32 %f17317, %f32758, %f32763, %f17313;
	// end inline asm
	// begin inline asm
	fma.rn.f32 %f17321, %f32762, %f32763, %f17309;
	// end inline asm
	// begin inline asm
	fma.rn.f32 %f17325, %f32766, %f32767, %f17321;
	// end inline asm
	// begin inline asm
	fma.rn.f32 %f17329, %f32762, %f32767, %f17317;
	// end inline asm
	// begin inline asm
	fma.rn.f32 %f17333, %f32758, %f32763, %f17329;
	// end inline asm
	// begin inline asm
	fma.rn.f32 %f17337, %f32762, %f32763, %f17325;
	// end inline asm
	// begin inline asm
	fma.rn.f32 %f17341, %f32766, %f32767, %f17337;
	// end inline asm
	// begin inline asm
	fma.rn.f32 %f17345, %f32762, %f32767, %f17333;
	// end inline asm
	// begin inline asm
	fma.rn.f32 %f17349, %f32758, %f32763, %f17345;
	// end inline asm
	// begin inline asm
	fma.rn.f32 %f17353, %f32762, %f32763, %f17341;
	// end inline asm
	// begin inline asm
	fma.rn.f32 %f17357, %f32766, %f32767, %f17353;
	// end inline asm
	// begin inline asm
	fma.rn.f32 %f17361, %f32762, %f32767, %f17349;
	// end inline asm
	// begin inline asm
	fma.rn.f32 %f17365, %f32758, %f32763, %f17361;
	// end inline asm
	// begin inline asm
	fma.rn.f32 %f17369, %f32762, %f32763, %f17357;
	// end inline asm
	// begin inline asm
	fma.rn.f32 %f17373, %f32766, %f32767, %f17369;
	// end inline asm
	// begin inline asm
	fma.rn.f32 %f17377, %f32762, %f32767, %f17365;
	// end inline asm
	// begin inline asm
	fma.rn.f32 %f17381, %f32758, %f32763, %f17377;
	// end inline asm
	// begin inline asm
	fma.rn.f32 %f17385, %f32762, %f32763, %f17373;
	// end inline asm
	// begin inline asm
	fma.rn.f32 %f17389, %f32766, %f32767, %f17385;
	// end inline asm
	// begin inline asm
	fma.rn.f32 %f17393, %f32762, %f32767, %f17381;
	// end inline asm
	// begin inline asm
	fma.rn.f32 %f17397, %f32758, %f32763, %f17393;
	// end inline asm
	// begin inline asm
	fma.rn.f32 %f17401, %f32762, %f32763, %f17389;
	// end inline asm
	// begin inline asm
	fma.rn.f32 %f17405, %f32766, %f32767, %f17401;
	// end inline asm
	// begin inline asm
	fma.rn.f32 %f17409, %f32762, %f32767, %f17397;
	// end inline asm
	// begin inline asm
	fma.rn.f32 %f17413, %f32758, %f32763, %f17409;
	// end inline asm
	// begin inline asm
	fma.rn.f32 %f17417, %f32762, %f32763, %f17405;
	// end inline asm
	// begin inline asm
	fma.rn.f32 %f17421, %f32766, %f32767, %f17417;
	// end inline asm
	// begin inline asm
	fma.rn.f32 %f17425, %f32762, %f32767, %f17413;
	// end inline asm
	// begin inline asm
	fma.rn.f32 %f17429, %f32758, %f32763, %f17425;
	// end inline asm
	// begin inline asm
	fma.rn.f32 %f17433, %f32762, %f32763, %f17421;
	// end inline asm
	// begin inline asm
	fma.rn.f32 %f17437, %f32766, %f32767, %f17433;
	// end inline asm
	// begin inline asm
	fma.rn.f32 %f17441, %f32762, %f32767, %f17429;
	// end inline asm
	// begin inline asm
	fma.rn.f32 %f17445, %f32758, %f32763, %f17441;
	// end inline asm
	// begin inline asm
	fma.rn.f32 %f17449, %f32762, %f32763, %f17437;
	// end inline asm
	// begin inline asm
	fma.rn.f32 %f17453, %f32766, %f32767, %f17449;
	// end inline asm
	// begin inline asm
	fma.rn.f32 %f17457, %f32762, %f32767, %f17445;
	// end inline asm
	// begin inline asm
	fma.rn.f32 %f17461, %f32758, %f32763, %f17457;
	// end inline asm
	// begin inline asm
	fma.rn.f32 %f17465, %f32762, %f32763, %f17453;
	// end inline asm
	// begin inline asm
	fma.rn.f32 %f17469, %f32766, %f32767, %f17465;
	// end inline asm
	// begin inline asm
	fma.rn.f32 %f17473, %f32762, %f32767, %f17461;
	// end inline asm
	// begin inline asm
	fma.rn.f32 %f17477, %f32758, %f32763, %f17473;
	// end inline asm
	// begin inline asm
	fma.rn.f32 %f17481, %f32762, %f32763, %f17469;
	// end inline asm
	// begin inline asm
	fma.rn.f32 %f17485, %f32766, %f32767, %f17481;
	// end inline asm
	// begin inline asm
	fma.rn.f32 %f17489, %f32762, %f32767, %f17477;
	// end inline asm
	// begin inline asm
	fma.rn.f32 %f17493, %f32758, %f32763, %f17489;
	// end inline asm
	// begin inline asm
	fma.rn.f32 %f17497, %f32762, %f32763, %f17485;
	// end inline asm
	// begin inline asm
	fma.rn.f32 %f17501, %f32766, %f32767, %f17497;
	// end inline asm
	// begin inline asm
	fma.rn.f32 %f17505, %f32762, %f32767, %f17493;
	// end inline asm
	// begin inline asm
	fma.rn.f32 %f17509, %f32758, %f32763, %f17505;
	// end inline asm
	// begin inline asm
	fma.rn.f32 %f17513, %f32762, %f32763, %f17501;
	// end inline asm
	// begin inline asm
	fma.rn.f32 %f17517, %f32766, %f32767, %f17513;
	// end inline asm
	// begin inline asm
	fma.rn.f32 %f17521, %f32762, %f32767, %f17509;
	// end inline asm
	// begin inline asm
	fma.rn.f32 %f17525, %f32758, %f32763, %f17521;
	// end inline asm
	// begin inline asm
	fma.rn.f32 %f17529, %f32762, %f32763, %f17517;
	// end inline asm
	// begin inline asm
	fma.rn.f32 %f17533, %f32766, %f32767, %f17529;
	// end inline asm
	// begin inline asm
	fma.rn.f32 %f17537, %f32762, %f32767, %f17525;
	// end inline asm
	// begin inline asm
	fma.rn.f32 %f17541, %f32758, %f32763, %f17537;
	// end inline asm
	// begin inline asm
	fma.rn.f32 %f17545, %f32762, %f32763, %f17533;
	// end inline asm
	// begin inline asm
	fma.rn.f32 %f17549, %f32766, %f32767, %f17545;
	// end inline asm
	// begin inline asm
	fma.rn.f32 %f17553, %f32762, %f32767, %f17541;
	// end inline asm
	// begin inline asm
	fma.rn.f32 %f17557, %f32758, %f32763, %f17553;
	// end inline asm
	// begin inline asm
	fma.rn.f32 %f17561, %f32762, %f32763, %f17549;
	// end inline asm
	// begin inline asm
	fma.rn.f32 %f17565, %f32766, %f32767, %f17561;
	// end inline asm
	// begin inline asm
	fma.rn.f32 %f17569, %f32762, %f32767, %f17557;
	// end inline asm
	// begin inline asm
	fma.rn.f32 %f17573, %f32758, %f32763, %f17569;
	// end inline asm
	// begin inline asm
	fma.rn.f32 %f17577, %f32762, %f32763, %f17565;
	// end inline asm
	// begin inline asm
	fma.rn.f32 %f17581, %f32766, %f32767, %f17577;
	// end inline asm
	// begin inline asm
	fma.rn.f32 %f17585, %f32762, %f32767, %f17573;
	// end inline asm
	// begin inline asm
	fma.rn.f32 %f17589, %f32758, %f32763, %f17585;
	// end inline asm
	// begin inline asm
	fma.rn.f32 %f17593, %f32762, %f32763, %f17581;
	// end inline asm
	// begin inline asm
	fma.rn.f32 %f17597, %f32766, %f32767, %f17593;
	// end inline asm
	// begin inline asm
	fma.rn.f32 %f17601, %f32762, %f32767, %f17589;
	// end inline asm
	// begin inline asm
	fma.rn.f32 %f17605, %f32758, %f32763, %f17601;
	// end inline asm
	// begin inline asm
	fma.rn.f32 %f17609, %f32762, %f32763, %f17597;
	// end inline asm
	// begin inline asm
	fma.rn.f32 %f17613, %f32766, %f32767, %f17609;
	// end inline asm
	// begin inline asm
	fma.rn.f32 %f17617, %f32762, %f32767, %f17605;
	// end inline asm
	// begin inline asm
	fma.rn.f32 %f17621, %f32758, %f32763, %f17617;
	// end inline asm
	// begin inline asm
	fma.rn.f32 %f17625, %f32762, %f32763, %f17613;
	// end inline asm
	// begin inline asm
	fma.rn.f32 %f17629, %f32766, %f32767, %f17625;
	// end inline asm
	// begin inline asm
	fma.rn.f32 %f17633, %f32762, %f32767, %f17621;
	// end inline asm
	// begin inline asm
	fma.rn.f32 %f17637, %f32758, %f32763, %f17633;
	// end inline asm
	// begin inline asm
	fma.rn.f32 %f17641, %f32762, %f32763, %f17629;
	// end inline asm
	// begin inline asm
	fma.rn.f32 %f17645, %f32766, %f32767, %f17641;
	// end inline asm
	// begin inline asm
	fma.rn.f32 %f17649, %f32762, %f32767, %f17637;
	// end inline asm
	// begin inline asm
	fma.rn.f32 %f17653, %f32758, %f32763, %f17649;
	// end inline asm
	// begin inline asm
	fma.rn.f32 %f17657, %f32762, %f32763, %f17645;
	// end inline asm
	// begin inline asm
	fma.rn.f32 %f17661, %f32766, %f32767, %f17657;
	// end inline asm
	// begin inline asm
	fma.rn.f32 %f17665, %f32762, %f32767, %f17653;
	// end inline asm
	// begin inline asm
	fma.rn.f32 %f17669, %f32758, %f32763, %f17665;
	// end inline asm
	// begin inline asm
	fma.rn.f32 %f17673, %f32762, %f32763, %f17661;
	// end inline asm
	// begin inline asm
	fma.rn.f32 %f17677, %f32766, %f32767, %f17673;
	// end inline asm
	// begin inline asm
	fma.rn.f32 %f17681, %f32762, %f32767, %f17669;
	// end inline asm
	// begin inline asm
	fma.rn.f32 %f17685, %f32758, %f32763, %f17681;
	// end inline asm
	// begin inline asm
	fma.rn.f32 %f17689, %f32762, %f32763, %f17677;
	// end inline asm
	// begin inline asm
	fma.rn.f32 %f17693, %f32766, %f32767, %f17689;
	// end inline asm
	// begin inline asm
	fma.rn.f32 %f17697, %f32762, %f32767, %f17685;
	// end inline asm
	// begin inline asm
	fma.rn.f32 %f17701, %f32758, %f32763, %f17697;
	// end inline asm
	// begin inline asm
	fma.rn.f32 %f17705, %f32762, %f32763, %f17693;
	// end inline asm
	// begin inline asm
	fma.rn.f32 %f17709, %f32766, %f32767, %f17705;
	// end inline asm
	// begin inline asm
	fma.rn.f32 %f17713, %f32762, %f32767, %f17701;
	// end inline asm
	// begin inline asm
	fma.rn.f32 %f17717, %f32758, %f32763, %f17713;
	// end inline asm
	// begin inline asm
	fma.rn.f32 %f17721, %f32762, %f32763, %f17709;
	// end inline asm
	// begin inline asm
	fma.rn.f32 %f17725, %f32766, %f32767, %f17721;
	// end inline asm
	// begin inline asm
	fma.rn.f32 %f17729, %f32762, %f32767, %f17717;
	// end inline asm
	// begin inline asm
	fma.rn.f32 %f17733, %f32758, %f32763, %f17729;
	// end inline asm
	// begin inline asm
	fma.rn.f32 %f17737, %f32762, %f32763, %f17725;
	// end inline asm
	// begin inline asm
	fma.rn.f32 %f17741, %f32766, %f32767, %f17737;
	// end inline asm
	// begin inline asm
	fma.rn.f32 %f17745, %f32762, %f32767, %f17733;
	// end inline asm
	// begin inline asm
	fma.rn.f32 %f17749, %f32758, %f32763, %f17745;
	// end inline asm
	// begin inline asm
	fma.rn.f32 %f17753, %f32762, %f32763, %f17741;
	// end inline asm
	// begin inline asm
	fma.rn.f32 %f17757, %f32766, %f32767, %f17753;
	// end inline asm
	// begin inline asm
	fma.rn.f32 %f17761, %f32762, %f32767, %f17749;
	// end inline asm
	// begin inline asm
	fma.rn.f32 %f17765, %f32758, %f32763, %f17761;
	// end inline asm
	// begin inline asm
	fma.rn.f32 %f17769, %f32762, %f32763, %f17757;
	// end inline asm
	// begin inline asm
	fma.rn.f32 %f17773, %f32766, %f32767, %f17769;
	// end inline asm
	// begin inline asm
	fma.rn.f32 %f17777, %f32762, %f32767, %f17765;
	// end inline asm
	// begin inline asm
	fma.rn.f32 %f17781, %f32758, %f32763, %f17777;
	// end inline asm
	// begin inline asm
	fma.rn.f32 %f17785, %f32762, %f32763, %f17773;
	// end inline asm
	// begin inline asm
	fma.rn.f32 %f17789, %f32766, %f32767, %f17785;
	// end inline asm
	// begin inline asm
	fma.rn.f32 %f17793, %f32762, %f32767, %f17781;
	// end inline asm
	// begin inline asm
	fma.rn.f32 %f17797, %f32758, %f32763, %f17793;
	// end inline asm
	// begin inline asm
	fma.rn.f32 %f17801, %f32762, %f32763, %f17789;
	// end inline asm
	// begin inline asm
	fma.rn.f32 %f17805, %f32766, %f32767, %f17801;
	// end inline asm
	// begin inline asm
	fma.rn.f32 %f17809, %f32762, %f32767, %f17797;
	// end inline asm
	// begin inline asm
	fma.rn.f32 %f17813, %f32758, %f32763, %f17809;
	// end inline asm
	// begin inline asm
	fma.rn.f32 %f17817, %f32762, %f32763, %f17805;
	// end inline asm
	// begin inline asm
	fma.rn.f32 %f17821, %f32766, %f32767, %f17817;
	// end inline asm
	// begin inline asm
	fma.rn.f32 %f17825, %f32762, %f32767, %f17813;
	// end inline asm
	// begin inline asm
	fma.rn.f32 %f17829, %f32758, %f32763, %f17825;
	// end inline asm
	// begin inline asm
	fma.rn.f32 %f17833, %f32762, %f32763, %f17821;
	// end inline asm
	// begin inline asm
	fma.rn.f32 %f17837, %f32766, %f32767, %f17833;
	// end inline asm
	// begin inline asm
	fma.rn.f32 %f17841, %f32762, %f32767, %f17829;
	// end inline asm
	// begin inline asm
	fma.rn.f32 %f17845, %f32758, %f32763, %f17841;
	// end inline asm
	// begin inline asm
	fma.rn.f32 %f17849, %f32762, %f32763, %f17837;
	// end inline asm
	// begin inline asm
	fma.rn.f32 %f17853, %f32766, %f32767, %f17849;
	// end inline asm
	// begin inline asm
	fma.rn.f32 %f17857, %f32762, %f32767, %f17845;
	// end inline asm
	// begin inline asm
	fma.rn.f32 %f17861, %f32758, %f32763, %f17857;
	// end inline asm
	// begin inline asm
	fma.rn.f32 %f17865, %f32762, %f32763, %f17853;
	// end inline asm
	// begin inline asm
	fma.rn.f32 %f17869, %f32766, %f32767, %f17865;
	// end inline asm
	// begin inline asm
	fma.rn.f32 %f17873, %f32762, %f32767, %f17861;
	// end inline asm
	// begin inline asm
	fma.rn.f32 %f17877, %f32758, %f32763, %f17873;
	// end inline asm
	// begin inline asm
	fma.rn.f32 %f17881, %f32762, %f32763, %f17869;
	// end inline asm
	// begin inline asm
	fma.rn.f32 %f17885, %f32766, %f32767, %f17881;
	// end inline asm
	// begin inline asm
	fma.rn.f32 %f17889, %f32762, %f32767, %f17877;
	// end inline asm
	// begin inline asm
	fma.rn.f32 %f17893, %f32758, %f32763, %f17889;
	// end inline asm
	// begin inline asm
	fma.rn.f32 %f17897, %f32762, %f32763, %f17885;
	// end inline asm
	// begin inline asm
	fma.rn.f32 %f17901, %f32766, %f32767, %f17897;
	// end inline asm
	// begin inline asm
	fma.rn.f32 %f17905, %f32762, %f32767, %f17893;
	// end inline asm
	// begin inline asm
	fma.rn.f32 %f17909, %f32758, %f32763, %f17905;
	// end inline asm
	// begin inline asm
	fma.rn.f32 %f17913, %f32762, %f32763, %f17901;
	// end inline asm
	// begin inline asm
	fma.rn.f32 %f17917, %f32766, %f32767, %f17913;
	// end inline asm
	// begin inline asm
	fma.rn.f32 %f17921, %f32762, %f32767, %f17909;
	// end inline asm
	// begin inline asm
	fma.rn.f32 %f17925, %f32758, %f32763, %f17921;
	// end inline asm
	// begin inline asm
	fma.rn.f32 %f17929, %f32762, %f32763, %f17917;
	// end inline asm
	// begin inline asm
	fma.rn.f32 %f17933, %f32766, %f32767, %f17929;
	// end inline asm
	// begin inline asm
	fma.rn.f32 %f17937, %f32762, %f32767, %f17925;
	// end inline asm
	// begin inline asm
	fma.rn.f32 %f17941, %f32758, %f32763, %f17937;
	// end inline asm
	// begin inline asm
	fma.rn.f32 %f17945, %f32762, %f32763, %f17933;
	// end inline asm
	// begin inline asm
	fma.rn.f32 %f17949, %f32766, %f32767, %f17945;
	// end inline asm
	// begin inline asm
	fma.rn.f32 %f17953, %f32762, %f32767, %f17941;
	// end inline asm
	// begin inline asm
	fma.rn.f32 %f17957, %f32758, %f32763, %f17953;
	// end inline asm
	// begin inline asm
	fma.rn.f32 %f17961, %f32762, %f32763, %f17949;
	// end inline asm
	// begin inline asm
	fma.rn.f32 %f17965, %f32766, %f32767, %f17961;
	// end inline asm
	// begin inline asm
	fma.rn.f32 %f17969, %f32762, %f32767, %f17957;
	// end inline asm
	// begin inline asm
	fma.rn.f32 %f17973, %f32758, %f32763, %f17969;
	// end inline asm
	// begin inline asm
	fma.rn.f32 %f17977, %f32762, %f32763, %f17965;
	// end inline asm
	// begin inline asm
	fma.rn.f32 %f17981, %f32766, %f32767, %f17977;
	// end inline asm
	// begin inline asm
	fma.rn.f32 %f17985, %f32762, %f32767, %f17973;
	// end inline asm
	// begin inline asm
	fma.rn.f32 %f17989, %f32758, %f32763, %f17985;
	// end inline asm
	// begin inline asm
	fma.rn.f32 %f17993, %f32762, %f32763, %f17981;
	// end inline asm
	// begin inline asm
	fma.rn.f32 %f17997, %f32766, %f32767, %f17993;
	// end inline asm
	// begin inline asm
	fma.rn.f32 %f18001, %f32762, %f32767, %f17989;
	// end inline asm
	// begin inline asm
	fma.rn.f32 %f18005, %f32758, %f32763, %f18001;
	// end inline asm
	// begin inline asm
	fma.rn.f32 %f18009, %f32762, %f32763, %f17997;
	// end inline asm
	// begin inline asm
	fma.rn.f32 %f18013, %f32766, %f32767, %f18009;
	// end inline asm
	// begin inline asm
	fma.rn.f32 %f18017, %f32762, %f32767, %f18005;
	// end inline asm
	// begin inline asm
	fma.rn.f32 %f18021, %f32758, %f32763, %f18017;
	// end inline asm
	// begin inline asm
	fma.rn.f32 %f18025, %f32762, %f32763, %f18013;
	// end inline asm
	// begin inline asm
	fma.rn.f32 %f18029, %f32766, %f32767, %f18025;
	// end inline asm
	// begin inline asm
	fma.rn.f32 %f18033, %f32762, %f32767, %f18021;
	// end inline asm
	// begin inline asm
	fma.rn.f32 %f18037, %f32758, %f32763, %f18033;
	// end inline asm
	// begin inline asm
	fma.rn.f32 %f18041, %f32762, %f32763, %f18029;
	// end inline asm
	// begin inline asm
	fma.rn.f32 %f18045, %f32766, %f32767, %f18041;
	// end inline asm
	// begin inline asm
	fma.rn.f32 %f18049, %f32762, %f32767, %f18037;
	// end inline asm
	// begin inline asm
	fma.rn.f32 %f18053, %f32758, %f32763, %f18049;
	// end inline asm
	// begin inline asm
	fma.rn.f32 %f18057, %f32762, %f32763, %f18045;
	// end inline asm
	// begin inline asm
	fma.rn.f32 %f18061, %f32766, %f32767, %f18057;
	// end inline asm
	// begin inline asm
	fma.rn.f32 %f18065, %f32762, %f32767, %f18053;
	// end inline asm
	// begin inline asm
	fma.rn.f32 %f18069, %f32758, %f32763, %f18065;
	// end inline asm
	// begin inline asm
	fma.rn.f32 %f18073, %f32762, %f32763, %f18061;
	// end inline asm
	// begin inline asm
	fma.rn.f32 %f18077, %f32766, %f32767, %f18073;
	// end inline asm
	// begin inline asm
	fma.rn.f32 %f18081, %f32762, %f32767, %f18069;
	// end inline asm
	// begin inline asm
	fma.rn.f32 %f18085, %f32758, %f32763, %f18081;
	// end inline asm
	// begin inline asm
	fma.rn.f32 %f18089, %f32762, %f32763, %f18077;
	// end inline asm
	// begin inline asm
	fma.rn.f32 %f18093, %f32766, %f32767, %f18089;
	// end inline asm
	// begin inline asm
	fma.rn.f32 %f18097, %f32762, %f32767, %f18085;
	// end inline asm
	// begin inline asm
	fma.rn.f32 %f18101, %f32758, %f32763, %f18097;
	// end inline asm
	// begin inline asm
	fma.rn.f32 %f18105, %f32762, %f32763, %f18093;
	// end inline asm
	// begin inline asm
	fma.rn.f32 %f18109, %f32766, %f32767, %f18105;
	// end inline asm
	// begin inline asm
	fma.rn.f32 %f18113, %f32762, %f32767, %f18101;
	// end inline asm
	// begin inline asm
	fma.rn.f32 %f18117, %f32758, %f32763, %f18113;
	// end inline asm
	// begin inline asm
	fma.rn.f32 %f18121, %f32762, %f32763, %f18109;
	// end inline asm
	// begin inline asm
	fma.rn.f32 %f18125, %f32766, %f32767, %f18121;
	// end inline asm
	// begin inline asm
	fma.rn.f32 %f18129, %f32762, %f32767, %f18117;
	// end inline asm
	// begin inline asm
	fma.rn.f32 %f18133, %f32758, %f32763, %f18129;
	// end inline asm
	// begin inline asm
	fma.rn.f32 %f18137, %f32762, %f32763, %f18125;
	// end inline asm
	// begin inline asm
	fma.rn.f32 %f18141, %f32766, %f32767, %f18137;
	// end inline asm
	// begin inline asm
	fma.rn.f32 %f18145, %f32762, %f32767, %f18133;
	// end inline asm
	// begin inline asm
	fma.rn.f32 %f18149, %f32758, %f32763, %f18145;
	// end inline asm
	// begin inline asm
	fma.rn.f32 %f18153, %f32762, %f32763, %f18141;
	// end inline asm
	// begin inline asm
	fma.rn.f32 %f18157, %f32766, %f32767, %f18153;
	// end inline asm
	// begin inline asm
	fma.rn.f32 %f18161, %f32762, %f32767, %f18149;
	// end inline asm
	// begin inline asm
	fma.rn.f32 %f18165, %f32758, %f32763, %f18161;
	// end inline asm
	// begin inline asm
	fma.rn.f32 %f18169, %f32762, %f32763, %f18157;
	// end inline asm
	// begin inline asm
	fma.rn.f32 %f18173, %f32766, %f32767, %f18169;
	// end inline asm
	// begin inline asm
	fma.rn.f32 %f18177, %f32762, %f32767, %f18165;
	// end inline asm
	// begin inline asm
	fma.rn.f32 %f18181, %f32758, %f32763, %f18177;
	// end inline asm
	// begin inline asm
	fma.rn.f32 %f18185, %f32762, %f32763, %f18173;
	// end inline asm
	// begin inline asm
	fma.rn.f32 %f18189, %f32766, %f32767, %f18185;
	// end inline asm
	// begin inline asm
	fma.rn.f32 %f18193, %f32762, %f32767, %f18181;
	// end inline asm
	// begin inline asm
	fma.rn.f32 %f18197, %f32758, %f32763, %f18193;
	// end inline asm
	// begin inline asm
	fma.rn.f32 %f18201, %f32762, %f32763, %f18189;
	// end inline asm
	// begin inline asm
	fma.rn.f32 %f18205, %f32766, %f32767, %f18201;
	// end inline asm
	// begin inline asm
	fma.rn.f32 %f18209, %f32762, %f32767, %f18197;
	// end inline asm
	// begin inline asm
	fma.rn.f32 %f18213, %f32758, %f32763, %f18209;
	// end inline asm
	// begin inline asm
	fma.rn.f32 %f18217, %f32762, %f32763, %f18205;
	// end inline asm
	// begin inline asm
	fma.rn.f32 %f18221, %f32766, %f32767, %f18217;
	// end inline asm
	// begin inline asm
	fma.rn.f32 %f18225, %f32762, %f32767, %f18213;
	// end inline asm
	// begin inline asm
	fma.rn.f32 %f18229, %f32758, %f32763, %f18225;
	// end inline asm
	// begin inline asm
	fma.rn.f32 %f18233, %f32762, %f32763, %f18221;
	// end inline asm
	// begin inline asm
	fma.rn.f32 %f18237, %f32766, %f32767, %f18233;
	// end inline asm
	// begin inline asm
	fma.rn.f32 %f18241, %f32762, %f32767, %f18229;
	// end inline asm
	// begin inline asm
	fma.rn.f32 %f18245, %f32758, %f32763, %f18241;
	// end inline asm
	// begin inline asm
	fma.rn.f32 %f18249, %f32762, %f32763, %f18237;
	// end inline asm
	// begin inline asm
	fma.rn.f32 %f18253, %f32766, %f32767, %f18249;
	// end inline asm
	// begin inline asm
	fma.rn.f32 %f18257, %f32762, %f32767, %f18245;
	// end inline asm
	// begin inline asm
	fma.rn.f32 %f18261, %f32758, %f32763, %f18257;
	// end inline asm
	// begin inline asm
	fma.rn.f32 %f18265, %f32762, %f32763, %f18253;
	// end inline asm
	// begin inline asm
	fma.rn.f32 %f18269, %f32766, %f32767, %f18265;
	// end inline asm
	// begin inline asm
	fma.rn.f32 %f18273, %f32762, %f32767, %f18261;
	// end inline asm
	// begin inline asm
	fma.rn.f32 %f18277, %f32758, %f32763, %f18273;
	// end inline asm
	// begin inline asm
	fma.rn.f32 %f18281, %f32762, %f32763, %f18269;
	// end inline asm
	// begin inline asm
	fma.rn.f32 %f18285, %f32766, %f32767, %f18281;
	// end inline asm
	// begin inline asm
	fma.rn.f32 %f18289, %f32762, %f32767, %f18277;
	// end inline asm
	// begin inline asm
	fma.rn.f32 %f18293, %f32758, %f32763, %f18289;
	// end inline asm
	// begin inline asm
	fma.rn.f32 %f18297, %f32762, %f32763, %f18285;
	// end inline asm
	// begin inline asm
	fma.rn.f32 %f18301, %f32766, %f32767, %f18297;
	// end inline asm
	// begin inline asm
	fma.rn.f32 %f18305, %f32762, %f32767, %f18293;
	// end inline asm
	// begin inline asm
	fma.rn.f32 %f18309, %f32758, %f32763, %f18305;
	// end inline asm
	// begin inline asm
	fma.rn.f32 %f18313, %f32762, %f32763, %f18301;
	// end inline asm
	// begin inline asm
	fma.rn.f32 %f18317, %f32766, %f32767, %f18313;
	// end inline asm
	// begin inline asm
	fma.rn.f32 %f18321, %f32762, %f32767, %f18309;
	// end inline asm
	// begin inline asm
	fma.rn.f32 %f18325, %f32758, %f32763, %f18321;
	// end inline asm
	// begin inline asm
	fma.rn.f32 %f18329, %f32762, %f32763, %f18317;
	// end inline asm
	// begin inline asm
	fma.rn.f32 %f18333, %f32766, %f32767, %f18329;
	// end inline asm
	// begin inline asm
	fma.rn.f32 %f18337, %f32762, %f32767, %f18325;
	// end inline asm
	// begin inline asm
	fma.rn.f32 %f18341, %f32758, %f32763, %f18337;
	// end inline asm
	// begin inline asm
	fma.rn.f32 %f18345, %f32762, %f32763, %f18333;
	// end inline asm
	// begin inline asm
	fma.rn.f32 %f18349, %f32766, %f32767, %f18345;
	// end inline asm
	// begin inline asm
	fma.rn.f32 %f18353, %f32762, %f32767, %f18341;
	// end inline asm
	// begin inline asm
	fma.rn.f32 %f18357, %f32758, %f32763, %f18353;
	// end inline asm
	// begin inline asm
	fma.rn.f32 %f18361, %f32762, %f32763, %f18349;
	// end inline asm
	// begin inline asm
	fma.rn.f32 %f18365, %f32766, %f32767, %f18361;
	// end inline asm
	// begin inline asm
	fma.rn.f32 %f18369, %f32762, %f32767, %f18357;
	// end inline asm
	// begin inline asm
	fma.rn.f32 %f18373, %f32758, %f32763, %f18369;
	// end inline asm
	// begin inline asm
	fma.rn.f32 %f18377, %f32762, %f32763, %f18365;
	// end inline asm
	// begin inline asm
	fma.rn.f32 %f18381, %f32766, %f32767, %f18377;
	// end inline asm
	// begin inline asm
	fma.rn.f32 %f18385, %f32762, %f32767, %f18373;
	// end inline asm
	// begin inline asm
	fma.rn.f32 %f18389, %f32758, %f32763, %f18385;
	// end inline asm
	// begin inline asm
	fma.rn.f32 %f18393, %f32762, %f32763, %f18381;
	// end inline asm
	// begin inline asm
	fma.rn.f32 %f18397, %f32766, %f32767, %f18393;
	// end inline asm
	// begin inline asm
	fma.rn.f32 %f18401, %f32762, %f32767, %f18389;
	// end inline asm
	// begin inline asm
	fma.rn.f32 %f18405, %f32758, %f32763, %f18401;
	// end inline asm
	// begin inline asm
	fma.rn.f32 %f18409, %f32762, %f32763, %f18397;
	// end inline asm
	// begin inline asm
	fma.rn.f32 %f18413, %f32766, %f32767, %f18409;
	// end inline asm
	// begin inline asm
	fma.rn.f32 %f18417, %f32762, %f32767, %f18405;
	// end inline asm
	// begin inline asm
	fma.rn.f32 %f18421, %f32758, %f32763, %f18417;
	// end inline asm
	// begin inline asm
	fma.rn.f32 %f18425, %f32762, %f32763, %f18413;
	// end inline asm
	// begin inline asm
	fma.rn.f32 %f18429, %f32766, %f32767, %f18425;
	// end inline asm
	// begin inline asm
	fma.rn.f32 %f18433, %f32762, %f32767, %f18421;
	// end inline asm
	// begin inline asm
	fma.rn.f32 %f18437, %f32758, %f32763, %f18433;
	// end inline asm
	// begin inline asm
	fma.rn.f32 %f18441, %f32762, %f32763, %f18429;
	// end inline asm
	// begin inline asm
	fma.rn.f32 %f18445, %f32766, %f32767, %f18441;
	// end inline asm
	// begin inline asm
	fma.rn.f32 %f18449, %f32762, %f32767, %f18437;
	// end inline asm
	// begin inline asm
	fma.rn.f32 %f18453, %f32758, %f32763, %f18449;
	// end inline asm
	// begin inline asm
	fma.rn.f32 %f18457, %f32762, %f32763, %f18445;
	// end inline asm
	// begin inline asm
	fma.rn.f32 %f18461, %f32766, %f32767, %f18457;
	// end inline asm
	// begin inline asm
	fma.rn.f32 %f18465, %f32762, %f32767, %f18453;
	// end inline asm
	// begin inline asm
	fma.rn.f32 %f18469, %f32758, %f32763, %f18465;
	// end inline asm
	// begin inline asm
	fma.rn.f32 %f18473, %f32762, %f32763, %f18461;
	// end inline asm
	// begin inline asm
	fma.rn.f32 %f18477, %f32766, %f32767, %f18473;
	// end inline asm
	// begin inline asm
	fma.rn.f32 %f18481, %f32762, %f32767, %f18469;
	// end inline asm
	// begin inline asm
	fma.rn.f32 %f18485, %f32758, %f32763, %f18481;
	// end inline asm
	// begin inline asm
	fma.rn.f32 %f18489, %f32762, %f32763, %f18477;
	// end inline asm
	// begin inline asm
	fma.rn.f32 %f18493, %f32766, %f32767, %f18489;
	// end inline asm
	// begin inline asm
	fma.rn.f32 %f18497, %f32762, %f32767, %f18485;
	// end inline asm
	// begin inline asm
	fma.rn.f32 %f18501, %f32758, %f32763, %f18497;
	// end inline asm
	// begin inline asm
	fma.rn.f32 %f18505, %f32762, %f32763, %f18493;
	// end inline asm
	// begin inline asm
	fma.rn.f32 %f18509, %f32766, %f32767, %f18505;
	// end inline asm
	// begin inline asm
	fma.rn.f32 %f18513, %f32762, %f32767, %f18501;
	// end inline asm
	// begin inline asm
	fma.rn.f32 %f18517, %f32758, %f32763, %f18513;
	// end inline asm
	// begin inline asm
	fma.rn.f32 %f18521, %f32762, %f32763, %f18509;
	// end inline asm
	// begin inline asm
	fma.rn.f32 %f18525, %f32766, %f32767, %f18521;
	// end inline asm
	// begin inline asm
	fma.rn.f32 %f18529, %f32762, %f32767, %f18517;
	// end inline asm
	// begin inline asm
	fma.rn.f32 %f18533, %f32758, %f32763, %f18529;
	// end inline asm
	// begin inline asm
	fma.rn.f32 %f18537, %f32762, %f32763, %f18525;
	// end inline asm
	// begin inline asm
	fma.rn.f32 %f18541, %f32766, %f32767, %f18537;
	// end inline asm
	// begin inline asm
	fma.rn.f32 %f18545, %f32762, %f32767, %f18533;
	// end inline asm
	// begin inline asm
	fma.rn.f32 %f18549, %f32758, %f32763, %f18545;
	// end inline asm
	// begin inline asm
	fma.rn.f32 %f18553, %f32762, %f32763, %f18541;
	// end inline asm
	// begin inline asm
	fma.rn.f32 %f18557, %f32766, %f32767, %f18553;
	// end inline asm
	// begin inline asm
	fma.rn.f32 %f18561, %f32762, %f32767, %f18549;
	// end inline asm
	// begin inline asm
	fma.rn.f32 %f18565, %f32758, %f32763, %f18561;
	// end inline asm
	// begin inline asm
	fma.rn.f32 %f18569, %f32762, %f32763, %f18557;
	// end inline asm
	// begin inline asm
	fma.rn.f32 %f18573, %f32766, %f32767, %f18569;
	// end inline asm
	// begin inline asm
	fma.rn.f32 %f18577, %f32762, %f32767, %f18565;
	// end inline asm
	// begin inline asm
	fma.rn.f32 %f18581, %f32758, %f32763, %f18577;
	// end inline asm
	// begin inline asm
	fma.rn.f32 %f18585, %f32762, %f32763, %f18573;
	// end inline asm
	// begin inline asm
	fma.rn.f32 %f18589, %f32766, %f32767, %f18585;
	// end inline asm
	// begin inline asm
	fma.rn.f32 %f18593, %f32762, %f32767, %f18581;
	// end inline asm
	// begin inline asm
	fma.rn.f32 %f18597, %f32758, %f32763, %f18593;
	// end inline asm
	// begin inline asm
	fma.rn.f32 %f18601, %f32762, %f32763, %f18589;
	// end inline asm
	// begin inline asm
	fma.rn.f32 %f18605, %f32766, %f32767, %f18601;
	// end inline asm
	// begin inline asm
	fma.rn.f32 %f18609, %f32762, %f32767, %f18597;
	// end inline asm
	// begin inline asm
	fma.rn.f32 %f18613, %f32758, %f32763, %f18609;
	// end inline asm
	// begin inline asm
	fma.rn.f32 %f18617, %f32762, %f32763, %f18605;
	// end inline asm
	// begin inline asm
	fma.rn.f32 %f18621, %f32766, %f32767, %f18617;
	// end inline asm
	// begin inline asm
	fma.rn.f32 %f18625, %f32762, %f32767, %f18613;
	// end inline asm
	// begin inline asm
	fma.rn.f32 %f18629, %f32758, %f32763, %f18625;
	// end inline asm
	// begin inline asm
	fma.rn.f32 %f18633, %f32762, %f32763, %f18621;
	// end inline asm
	// begin inline asm
	fma.rn.f32 %f18637, %f32766, %f32767, %f18633;
	// end inline asm
	// begin inline asm
	fma.rn.f32 %f18641, %f32762, %f32767, %f18629;
	// end inline asm
	// begin inline asm
	fma.rn.f32 %f18645, %f32758, %f32763, %f18641;
	// end inline asm
	// begin inline asm
	fma.rn.f32 %f18649, %f32762, %f32763, %f18637;
	// end inline asm
	// begin inline asm
	fma.rn.f32 %f18653, %f32766, %f32767, %f18649;
	// end inline asm
	// begin inline asm
	fma.rn.f32 %f18657, %f32762, %f32767, %f18645;
	// end inline asm
	// begin inline asm
	fma.rn.f32 %f18661, %f32758, %f32763, %f18657;
	// end inline asm
	// begin inline asm
	fma.rn.f32 %f18665, %f32762, %f32763, %f18653;
	// end inline asm
	// begin inline asm
	fma.rn.f32 %f18669, %f32766, %f32767, %f18665;
	// end inline asm
	// begin inline asm
	fma.rn.f32 %f18673, %f32762, %f32767, %f18661;
	// end inline asm
	// begin inline asm
	fma.rn.f32 %f18677, %f32758, %f32763, %f18673;
	// end inline asm
	// begin inline asm
	fma.rn.f32 %f18681, %f32762, %f32763, %f18669;
	// end inline asm
	// begin inline asm
	fma.rn.f32 %f18685, %f32766, %f32767, %f18681;
	// end inline asm
	// begin inline asm
	fma.rn.f32 %f18689, %f32762, %f32767, %f18677;
	// end inline asm
	// begin inline asm
	fma.rn.f32 %f18693, %f32758, %f32763, %f18689;
	// end inline asm
	// begin inline asm
	fma.rn.f32 %f18697, %f32762, %f32763, %f18685;
	// end inline asm
	// begin inline asm
	fma.rn.f32 %f18701, %f32766, %f32767, %f18697;
	// end inline asm
	// begin inline asm
	fma.rn.f32 %f18705, %f32762, %f32767, %f18693;
	// end inline asm
	// begin inline asm
	fma.rn.f32 %f18709, %f32758, %f32763, %f18705;
	// end inline asm
	// begin inline asm
	fma.rn.f32 %f18713, %f32762, %f32763, %f18701;
	// end inline asm
	// begin inline asm
	fma.rn.f32 %f18717, %f32766, %f32767, %f18713;
	// end inline asm
	// begin inline asm
	fma.rn.f32 %f18721, %f32762, %f32767, %f18709;
	// end inline asm
	// begin inline asm
	fma.rn.f32 %f18725, %f32758, %f32763, %f18721;
	// end inline asm
	// begin inline asm
	fma.rn.f32 %f18729, %f32762, %f32763, %f18717;
	// end inline asm
	// begin inline asm
	fma.rn.f32 %f18733, %f32766, %f32767, %f18729;
	// end inline asm
	// begin inline asm
	fma.rn.f32 %f18737, %f32762, %f32767, %f18725;
	// end inline asm
	// begin inline asm
	fma.rn.f32 %f18741, %f32758, %f32763, %f18737;
	// end inline asm
	// begin inline asm
	fma.rn.f32 %f18745, %f32762, %f32763, %f18733;
	// end inline asm
	// begin inline asm
	fma.rn.f32 %f18749, %f32766, %f32767, %f18745;
	// end inline asm
	// begin inline asm
	fma.rn.f32 %f18753, %f32762, %f32767, %f18741;
	// end inline asm
	// begin inline asm
	fma.rn.f32 %f18757, %f32758, %f32763, %f18753;
	// end inline asm
	// begin inline asm
	fma.rn.f32 %f18761, %f32762, %f32763, %f18749;
	// end inline asm
	// begin inline asm
	fma.rn.f32 %f18765, %f32766, %f32767, %f18761;
	// end inline asm
	// begin inline asm
	fma.rn.f32 %f18769, %f32762, %f32767, %f18757;
	// end inline asm
	// begin inline asm
	fma.rn.f32 %f18773, %f32758, %f32763, %f18769;
	// end inline asm
	// begin inline asm
	fma.rn.f32 %f18777, %f32762, %f32763, %f18765;
	// end inline asm
	// begin inline asm
	fma.rn.f32 %f18781, %f32766, %f32767, %f18777;
	// end inline asm
	// begin inline asm
	fma.rn.f32 %f18785, %f32762, %f32767, %f18773;
	// end inline asm
	// begin inline asm
	fma.rn.f32 %f18789, %f32758, %f32763, %f18785;
	// end inline asm
	// begin inline asm
	fma.rn.f32 %f18793, %f32762, %f32763, %f18781;
	// end inline asm
	// begin inline asm
	fma.rn.f32 %f18797, %f32766, %f32767, %f18793;
	// end inline asm
	// begin inline asm
	fma.rn.f32 %f18801, %f32762, %f32767, %f18789;
	// end inline asm
	// begin inline asm
	fma.rn.f32 %f18805, %f32758, %f32763, %f18801;
	// end inline asm
	// begin inline asm
	fma.rn.f32 %f18809, %f32762, %f32763, %f18797;
	// end inline asm
	// begin inline asm
	fma.rn.f32 %f18813, %f32766, %f32767, %f18809;
	// end inline asm
	// begin inline asm
	fma.rn.f32 %f18817, %f32762, %f32767, %f18805;
	// end inline asm
	// begin inline asm
	fma.rn.f32 %f18821, %f32758, %f32763, %f18817;
	// end inline asm
	// begin inline asm
	fma.rn.f32 %f18825, %f32762, %f32763, %f18813;
	// end inline asm
	// begin inline asm
	fma.rn.f32 %f18829, %f32766, %f32767, %f18825;
	// end inline asm
	// begin inline asm
	fma.rn.f32 %f18833, %f32762, %f32767, %f18821;
	// end inline asm
	// begin inline asm
	fma.rn.f32 %f18837, %f32758, %f32763, %f18833;
	// end inline asm
	// begin inline asm
	fma.rn.f32 %f18841, %f32762, %f32763, %f18829;
	// end inline asm
	// begin inline asm
	fma.rn.f32 %f18845, %f32766, %f32767, %f18841;
	// end inline asm
	// begin inline asm
	fma.rn.f32 %f18849, %f32762, %f32767, %f18837;
	// end inline asm
	// begin inline asm
	fma.rn.f32 %f18853, %f32758, %f32763, %f18849;
	// end inline asm
	// begin inline asm
	fma.rn.f32 %f18857, %f32762, %f32763, %f18845;
	// end inline asm
	// begin inline asm
	fma.rn.f32 %f18861, %f32766, %f32767, %f18857;
	// end inline asm
	// begin inline asm
	fma.rn.f32 %f18865, %f32762, %f32767, %f18853;
	// end inline asm
	// begin inline asm
	fma.rn.f32 %f18869, %f32758, %f32763, %f18865;
	// end inline asm
	// begin inline asm
	fma.rn.f32 %f18873, %f32762, %f32763, %f18861;
	// end inline asm
	// begin inline asm
	fma.rn.f32 %f18877, %f32766, %f32767, %f18873;
	// end inline asm
	// begin inline asm
	fma.rn.f32 %f18881, %f32762, %f32767, %f18869;
	// end inline asm
	// begin inline asm
	fma.rn.f32 %f18885, %f32758, %f32763, %f18881;
	// end inline asm
	// begin inline asm
	fma.rn.f32 %f18889, %f32762, %f32763, %f18877;
	// end inline asm
	// begin inline asm
	fma.rn.f32 %f18893, %f32766, %f32767, %f18889;
	// end inline asm
	// begin inline asm
	fma.rn.f32 %f18897, %f32762, %f32767, %f18885;
	// end inline asm
	// begin inline asm
	fma.rn.f32 %f18901, %f32758, %f32763, %f18897;
	// end inline asm
	// begin inline asm
	fma.rn.f32 %f18905, %f32762, %f32763, %f18893;
	// end inline asm
	// begin inline asm
	fma.rn.f32 %f18909, %f32766, %f32767, %f18905;
	// end inline asm
	// begin inline asm
	fma.rn.f32 %f18913, %f32762, %f32767, %f18901;
	// end inline asm
	// begin inline asm
	fma.rn.f32 %f18917, %f32758, %f32763, %f18913;
	// end inline asm
	// begin inline asm
	fma.rn.f32 %f18921, %f32762, %f32763, %f18909;
	// end inline asm
	// begin inline asm
	fma.rn.f32 %f18925, %f32766, %f32767, %f18921;
	// end inline asm
	// begin inline asm
	fma.rn.f32 %f18929, %f32762, %f32767, %f18917;
	// end inline asm
	// begin inline asm
	fma.rn.f32 %f18933, %f32758, %f32763, %f18929;
	// end inline asm
	// begin inline asm
	fma.rn.f32 %f18937, %f32762, %f32763, %f18925;
	// end inline asm
	// begin inline asm
	fma.rn.f32 %f18941, %f32766, %f32767, %f18937;
	// end inline asm
	// begin inline asm
	fma.rn.f32 %f18945, %f32762, %f32767, %f18933;
	// end inline asm
	// begin inline asm
	fma.rn.f32 %f18949, %f32758, %f32763, %f18945;
	// end inline asm
	// begin inline asm
	fma.rn.f32 %f18953, %f32762, %f32763, %f18941;
	// end inline asm
	// begin inline asm
	fma.rn.f32 %f18957, %f32766, %f32767, %f18953;
	// end inline asm
	// begin inline asm
	fma.rn.f32 %f18961, %f32762, %f32767, %f18949;
	// end inline asm
	// begin inline asm
	fma.rn.f32 %f18965, %f32758, %f32763, %f18961;
	// end inline asm
	// begin inline asm
	fma.rn.f32 %f18969, %f32762, %f32763, %f18957;
	// end inline asm
	// begin inline asm
	fma.rn.f32 %f18973, %f32766, %f32767, %f18969;
	// end inline asm
	// begin inline asm
	fma.rn.f32 %f18977, %f32762, %f32767, %f18965;
	// end inline asm
	// begin inline asm
	fma.rn.f32 %f18981, %f32758, %f32763, %f18977;
	// end inline asm
	// begin inline asm
	fma.rn.f32 %f18985, %f32762, %f32763, %f18973;
	// end inline asm
	// begin inline asm
	fma.rn.f32 %f18989, %f32766, %f32767, %f18985;
	// end inline asm
	// begin inline asm
	fma.rn.f32 %f18993, %f32762, %f32767, %f18981;
	// end inline asm
	// begin inline asm
	fma.rn.f32 %f18997, %f32758, %f32763, %f18993;
	// end inline asm
	// begin inline asm
	fma.rn.f32 %f19001, %f32762, %f32763, %f18989;
	// end inline asm
	// begin inline asm
	fma.rn.f32 %f19005, %f32766, %f32767, %f19001;
	// end inline asm
	// begin inline asm
	fma.rn.f32 %f19009, %f32762, %f32767, %f18997;
	// end inline asm
	// begin inline asm
	fma.rn.f32 %f19013, %f32758, %f32763, %f19009;
	// end inline asm
	// begin inline asm
	fma.rn.f32 %f19017, %f32762, %f32763, %f19005;
	// end inline asm
	// begin inline asm
	fma.rn.f32 %f19021, %f32766, %f32767, %f19017;
	// end inline asm
	// begin inline asm
	fma.rn.f32 %f19025, %f32762, %f32767, %f19013;
	// end inline asm
	// begin inline asm
	fma.rn.f32 %f19029, %f32758, %f32763, %f19025;
	// end inline asm
	// begin inline asm
	fma.rn.f32 %f19033, %f32762, %f32763, %f19021;
	// end inline asm
	// begin inline asm
	fma.rn.f32 %f19037, %f32766, %f32767, %f19033;
	// end inline asm
	// begin inline asm
	fma.rn.f32 %f19041, %f32762, %f32767, %f19029;
	// end inline asm
	// begin inline asm
	fma.rn.f32 %f19045, %f32758, %f32763, %f19041;
	// end inline asm
	// begin inline asm
	fma.rn.f32 %f19049, %f32762, %f32763, %f19037;
	// end inline asm
	// begin inline asm
	fma.rn.f32 %f19053, %f32766, %f32767, %f19049;
	// end inline asm
	// begin inline asm
	fma.rn.f32 %f19057, %f32762, %f32767, %f19045;
	// end inline asm
	// begin inline asm
	fma.rn.f32 %f19061, %f32758, %f32763, %f19057;
	// end inline asm
	// begin inline asm
	fma.rn.f32 %f19065, %f32762, %f32763, %f19053;
	// end inline asm
	// begin inline asm
	fma.rn.f32 %f19069, %f32766, %f32767, %f19065;
	// end inline asm
	// begin inline asm
	fma.rn.f32 %f19073, %f32762, %f32767, %f19061;
	// end inline asm
	// begin inline asm
	fma.rn.f32 %f19077, %f32758, %f32763, %f19073;
	// end inline asm
	// begin inline asm
	fma.rn.f32 %f19081, %f32762, %f32763, %f19069;
	// end inline asm
	// begin inline asm
	fma.rn.f32 %f19085, %f32766, %f32767, %f19081;
	// end inline asm
	// begin inline asm
	fma.rn.f32 %f19089, %f32762, %f32767, %f19077;
	// end inline asm
	// begin inline asm
	fma.rn.f32 %f19093, %f32758, %f32763, %f19089;
	// end inline asm
	// begin inline asm
	fma.rn.f32 %f19097, %f32762, %f32763, %f19085;
	// end inline asm
	// begin inline asm
	fma.rn.f32 %f19101, %f32766, %f32767, %f19097;
	// end inline asm
	// begin inline asm
	fma.rn.f32 %f19105, %f32762, %f32767, %f19093;
	// end inline asm
	// begin inline asm
	fma.rn.f32 %f19109, %f32758, %f32763, %f19105;
	// end inline asm
	// begin inline asm
	fma.rn.f32 %f19113, %f32762, %f32763, %f19101;
	// end inline asm
	// begin inline asm
	fma.rn.f32 %f19117, %f32766, %f32767, %f19113;
	// end inline asm
	// begin inline asm
	fma.rn.f32 %f19121, %f32762, %f32767, %f19109;
	// end inline asm
	// begin inline asm
	fma.rn.f32 %f19125, %f32758, %f32763, %f19121;
	// end inline asm
	// begin inline asm
	fma.rn.f32 %f19129, %f32762, %f32763, %f19117;
	// end inline asm
	// begin inline asm
	fma.rn.f32 %f19133, %f32766, %f32767, %f19129;
	// end inline asm
	// begin inline asm
	fma.rn.f32 %f19137, %f32762, %f32767, %f19125;
	// end inline asm
	// begin inline asm
	fma.rn.f32 %f19141, %f32758, %f32763, %f19137;
	// end inline asm
	// begin inline asm
	fma.rn.f32 %f19145, %f32762, %f32763, %f19133;
	// end inline asm
	// begin inline asm
	fma.rn.f32 %f19149, %f32766, %f32767, %f19145;
	// end inline asm
	// begin inline asm
	fma.rn.f32 %f19153, %f32762, %f32767, %f19141;
	// end inline asm
	// begin inline asm
	fma.rn.f32 %f19157, %f32758, %f32763, %f19153;
	// end inline asm
	// begin inline asm
	fma.rn.f32 %f19161, %f32762, %f32763, %f19149;
	// end inline asm
	// begin inline asm
	fma.rn.f32 %f19165, %f32766, %f32767, %f19161;
	// end inline asm
	// begin inline asm
	fma.rn.f32 %f19169, %f32762, %f32767, %f19157;
	// end inline asm
	// begin inline asm
	fma.rn.f32 %f19173, %f32758, %f32763, %f19169;
	// end inline asm
	// begin inline asm
	fma.rn.f32 %f19177, %f32762, %f32763, %f19165;
	// end inline asm
	// begin inline asm
	fma.rn.f32 %f19181, %f32766, %f32767, %f19177;
	// end inline asm
	// begin inline asm
	fma.rn.f32 %f19185, %f32762, %f32767, %f19173;
	// end inline asm
	// begin inline asm
	fma.rn.f32 %f19189, %f32758, %f32763, %f19185;
	// end inline asm
	// begin inline asm
	fma.rn.f32 %f19193, %f32762, %f32763, %f19181;
	// end inline asm
	// begin inline asm
	fma.rn.f32 %f19197, %f32766, %f32767, %f19193;
	// end inline asm
	// begin inline asm
	fma.rn.f32 %f19201, %f32762, %f32767, %f19189;
	// end inline asm
	// begin inline asm
	fma.rn.f32 %f19205, %f32758, %f32763, %f19201;
	// end inline asm
	// begin inline asm
	fma.rn.f32 %f19209, %f32762, %f32763, %f19197;
	// end inline asm
	// begin inline asm
	fma.rn.f32 %f19213, %f32766, %f32767, %f19209;
	// end inline asm
	// begin inline asm
	fma.rn.f32 %f19217, %f32762, %f32767, %f19205;
	// end inline asm
	// begin inline asm
	fma.rn.f32 %f19221, %f32758, %f32763, %f19217;
	// end inline asm
	// begin inline asm
	fma.rn.f32 %f19225, %f32762, %f32763, %f19213;
	// end inline asm
	// begin inline asm
	fma.rn.f32 %f19229, %f32766, %f32767, %f19225;
	// end inline asm
	// begin inline asm
	fma.rn.f32 %f19233, %f32762, %f32767, %f19221;
	// end inline asm
	// begin inline asm
	fma.rn.f32 %f19237, %f32758, %f32763, %f19233;
	// end inline asm
	// begin inline asm
	fma.rn.f32 %f19241, %f32762, %f32763, %f19229;
	// end inline asm
	// begin inline asm
	fma.rn.f32 %f19245, %f32766, %f32767, %f19241;
	// end inline asm
	// begin inline asm
	fma.rn.f32 %f19249, %f32762, %f32767, %f19237;
	// end inline asm
	// begin inline asm
	fma.rn.f32 %f19253, %f32758, %f32763, %f19249;
	// end inline asm
	// begin inline asm
	fma.rn.f32 %f19257, %f32762, %f32763, %f19245;
	// end inline asm
	// begin inline asm
	fma.rn.f32 %f19261, %f32766, %f32767, %f19257;
	// end inline asm
	// begin inline asm
	fma.rn.f32 %f19265, %f32762, %f32767, %f19253;
	// end inline asm
	// begin inline asm
	fma.rn.f32 %f19269, %f32758, %f32763, %f19265;
	// end inline asm
	// begin inline asm
	fma.rn.f32 %f19273, %f32762, %f32763, %f19261;
	// end inline asm
	// begin inline asm
	fma.rn.f32 %f19277, %f32766, %f32767, %f19273;
	// end inline asm
	// begin inline asm
	fma.rn.f32 %f19281, %f32762, %f32767, %f19269;
	// end inline asm
	// begin inline asm
	fma.rn.f32 %f19285, %f32758, %f32763, %f19281;
	// end inline asm
	// begin inline asm
	fma.rn.f32 %f19289, %f32762, %f32763, %f19277;
	// end inline asm
	// begin inline asm
	fma.rn.f32 %f19293, %f32766, %f32767, %f19289;
	// end inline asm
	// begin inline asm
	fma.rn.f32 %f19297, %f32762, %f32767, %f19285;
	// end inline asm
	// begin inline asm
	fma.rn.f32 %f19301, %f32758, %f32763, %f19297;
	// end inline asm
	// begin inline asm
	fma.rn.f32 %f19305, %f32762, %f32763, %f19293;
	// end inline asm
	// begin inline asm
	fma.rn.f32 %f19309, %f32766, %f32767, %f19305;
	// end inline asm
	// begin inline asm
	fma.rn.f32 %f19313, %f32762, %f32767, %f19301;
	// end inline asm
	// begin inline asm
	fma.rn.f32 %f19317, %f32758, %f32763, %f19313;
	// end inline asm
	// begin inline asm
	fma.rn.f32 %f19321, %f32762, %f32763, %f19309;
	// end inline asm
	// begin inline asm
	fma.rn.f32 %f19325, %f32766, %f32767, %f19321;
	// end inline asm
	// begin inline asm
	fma.rn.f32 %f19329, %f32762, %f32767, %f19317;
	// end inline asm
	// begin inline asm
	fma.rn.f32 %f19333, %f32758, %f32763, %f19329;
	// end inline asm
	// begin inline asm
	fma.rn.f32 %f19337, %f32762, %f32763, %f19325;
	// end inline asm
	// begin inline asm
	fma.rn.f32 %f19341, %f32766, %f32767, %f19337;
	// end inline asm
	// begin inline asm
	fma.rn.f32 %f19345, %f32762, %f32767, %f19333;
	// end inline asm
	// begin inline asm
	fma.rn.f32 %f19349, %f32758, %f32763, %f19345;
	// end inline asm
	// begin inline asm
	fma.rn.f32 %f19353, %f32762, %f32763, %f19341;
	// end inline asm
	// begin inline asm
	fma.rn.f32 %f19357, %f32766, %f32767, %f19353;
	// end inline asm
	// begin inline asm
	fma.rn.f32 %f19361, %f32762, %f32767, %f19349;
	// end inline asm
	// begin inline asm
	fma.rn.f32 %f19365, %f32758, %f32763, %f19361;
	// end inline asm
	// begin inline asm
	fma.rn.f32 %f19369, %f32762, %f32763, %f19357;
	// end inline asm
	// begin inline asm
	fma.rn.f32 %f19373, %f32766, %f32767, %f19369;
	// end inline asm
	// begin inline asm
	fma.rn.f32 %f19377, %f32762, %f32767, %f19365;
	// end inline asm
	// begin inline asm
	fma.rn.f32 %f19381, %f32758, %f32763, %f19377;
	// end inline asm
	// begin inline asm
	fma.rn.f32 %f19385, %f32762, %f32763, %f19373;
	// end inline asm
	// begin inline asm
	fma.rn.f32 %f19389, %f32766, %f32767, %f19385;
	// end inline asm
	// begin inline asm
	fma.rn.f32 %f19393, %f32762, %f32767, %f19381;
	// end inline asm
	// begin inline asm
	fma.rn.f32 %f19397, %f32758, %f32763, %f19393;
	// end inline asm
	// begin inline asm
	fma.rn.f32 %f19401, %f32762, %f32763, %f19389;
	// end inline asm
	// begin inline asm
	fma.rn.f32 %f19405, %f32766, %f32767, %f19401;
	// end inline asm
	// begin inline asm
	fma.rn.f32 %f19409, %f32762, %f32767, %f19397;
	// end inline asm
	// begin inline asm
	fma.rn.f32 %f19413, %f32758, %f32763, %f19409;
	// end inline asm
	// begin inline asm
	fma.rn.f32 %f19417, %f32762, %f32763, %f19405;
	// end inline asm
	// begin inline asm
	fma.rn.f32 %f19421, %f32766, %f32767, %f19417;
	// end inline asm
	// begin inline asm
	fma.rn.f32 %f19425, %f32762, %f32767, %f19413;
	// end inline asm
	// begin inline asm
	fma.rn.f32 %f19429, %f32758, %f32763, %f19425;
	// end inline asm
	// begin inline asm
	fma.rn.f32 %f19433, %f32762, %f32763, %f19421;
	// end inline asm
	// begin inline asm
	fma.rn.f32 %f19437, %f32766, %f32767, %f19433;
	// end inline asm
	// begin inline asm
	fma.rn.f32 %f19441, %f32762, %f32767, %f19429;
	// end inline asm
	// begin inline asm
	fma.rn.f32 %f19445, %f32758, %f32763, %f19441;
	// end inline asm
	// begin inline asm
	fma.rn.f32 %f19449, %f32762, %f32763, %f19437;
	// end inline asm
	// begin inline asm
	fma.rn.f32 %f19453, %f32766, %f32767, %f19449;
	// end inline asm
	// begin inline asm
	fma.rn.f32 %f19457, %f32762, %f32767, %f19445;
	// end inline asm
	// begin inline asm
	fma.rn.f32 %f19461, %f32758, %f32763, %f19457;
	// end inline asm
	// begin inline asm
	fma.rn.f32 %f19465, %f32762, %f32763, %f19453;
	// end inline asm
	// begin inline asm
	fma.rn.f32 %f19469, %f32766, %f32767, %f19465;
	// end inline asm
	// begin inline asm
	fma.rn.f32 %f19473, %f32762, %f32767, %f19461;
	// end inline asm
	// begin inline asm
	fma.rn.f32 %f19477, %f32758, %f32763, %f19473;
	// end inline asm
	// begin inline asm
	fma.rn.f32 %f19481, %f32762, %f32763, %f19469;
	// end inline asm
	// begin inline asm
	fma.rn.f32 %f19485, %f32766, %f32767, %f19481;
	// end inline asm
	// begin inline asm
	fma.rn.f32 %f19489, %f32762, %f32767, %f19477;
	// end inline asm
	// begin inline asm
	fma.rn.f32 %f19493, %f32758, %f32763, %f19489;
	// end inline asm
	// begin inline asm
	fma.rn.f32 %f19497, %f32762, %f32763, %f19485;
	// end inline asm
	// begin inline asm
	fma.rn.f32 %f19501, %f32766, %f32767, %f19497;
	// end inline asm
	// begin inline asm
	fma.rn.f32 %f19505, %f32762, %f32767, %f19493;
	// end inline asm
	// begin inline asm
	fma.rn.f32 %f19509, %f32758, %f32763, %f19505;
	// end inline asm
	// begin inline asm
	fma.rn.f32 %f19513, %f32762, %f32763, %f19501;
	// end inline asm
	// begin inline asm
	fma.rn.f32 %f19517, %f32766, %f32767, %f19513;
	// end inline asm
	// begin inline asm
	fma.rn.f32 %f19521, %f32762, %f32767, %f19509;
	// end inline asm
	// begin inline asm
	fma.rn.f32 %f19525, %f32758, %f32763, %f19521;
	// end inline asm
	// begin inline asm
	fma.rn.f32 %f19529, %f32762, %f32763, %f19517;
	// end inline asm
	// begin inline asm
	fma.rn.f32 %f19533, %f32766, %f32767, %f19529;
	// end inline asm
	// begin inline asm
	fma.rn.f32 %f19537, %f32762, %f32767, %f19525;
	// end inline asm
	// begin inline asm
	fma.rn.f32 %f19541, %f32758, %f32763, %f19537;
	// end inline asm
	// begin inline asm
	fma.rn.f32 %f19545, %f32762, %f32763, %f19533;
	// end inline asm
	// begin inline asm
	fma.rn.f32 %f19549, %f32766, %f32767, %f19545;
	// end inline asm
	// begin inline asm
	fma.rn.f32 %f19553, %f32762, %f32767, %f19541;
	// end inline asm
	// begin inline asm
	fma.rn.f32 %f19557, %f32758, %f32763, %f19553;
	// end inline asm
	// begin inline asm
	fma.rn.f32 %f19561, %f32762, %f32763, %f19549;
	// end inline asm
	// begin inline asm
	fma.rn.f32 %f19565, %f32766, %f32767, %f19561;
	// end inline asm
	// begin inline asm
	fma.rn.f32 %f19569, %f32762, %f32767, %f19557;
	// end inline asm
	// begin inline asm
	fma.rn.f32 %f19573, %f32758, %f32763, %f19569;
	// end inline asm
	// begin inline asm
	fma.rn.f32 %f19577, %f32762, %f32763, %f19565;
	// end inline asm
	// begin inline asm
	fma.rn.f32 %f19581, %f32766, %f32767, %f19577;
	// end inline asm
	// begin inline asm
	fma.rn.f32 %f19585, %f32762, %f32767, %f19573;
	// end inline asm
	// begin inline asm
	fma.rn.f32 %f19589, %f32758, %f32763, %f19585;
	// end inline asm
	// begin inline asm
	fma.rn.f32 %f19593, %f32762, %f32763, %f19581;
	// end inline asm
	// begin inline asm
	fma.rn.f32 %f19597, %f32766, %f32767, %f19593;
	// end inline asm
	// begin inline asm
	fma.rn.f32 %f19601, %f32762, %f32767, %f19589;
	// end inline asm
	// begin inline asm
	fma.rn.f32 %f19605, %f32758, %f32763, %f19601;
	// end inline asm
	// begin inline asm
	fma.rn.f32 %f19609, %f32762, %f32763, %f19597;
	// end inline asm
	// begin inline asm
	fma.rn.f32 %f19613, %f32766, %f32767, %f19609;
	// end inline asm
	// begin inline asm
	fma.rn.f32 %f19617, %f32762, %f32767, %f19605;
	// end inline asm
	// begin inline asm
	fma.rn.f32 %f19621, %f32758, %f32763, %f19617;
	// end inline asm
	// begin inline asm
	fma.rn.f32 %f19625, %f32762, %f32763, %f19613;
	// end inline asm
	// begin inline asm
	fma.rn.f32 %f19629, %f32766, %f32767, %f19625;
	// end inline asm
	// begin inline asm
	fma.rn.f32 %f19633, %f32762, %f32767, %f19621;
	// end inline asm
	// begin inline asm
	fma.rn.f32 %f19637, %f32758, %f32763, %f19633;
	// end inline asm
	// begin inline asm
	fma.rn.f32 %f19641, %f32762, %f32763, %f19629;
	// end inline asm
	// begin inline asm
	fma.rn.f32 %f19645, %f32766, %f32767, %f19641;
	// end inline asm
	// begin inline asm
	fma.rn.f32 %f19649, %f32762, %f32767, %f19637;
	// end inline asm
	// begin inline asm
	fma.rn.f32 %f19653, %f32758, %f32763, %f19649;
	// end inline asm
	// begin inline asm
	fma.rn.f32 %f19657, %f32762, %f32763, %f19645;
	// end inline asm
	// begin inline asm
	fma.rn.f32 %f19661, %f32766, %f32767, %f19657;
	// end inline asm
	// begin inline asm
	fma.rn.f32 %f19665, %f32762, %f32767, %f19653;
	// end inline asm
	// begin inline asm
	fma.rn.f32 %f19669, %f32758, %f32763, %f19665;
	// end inline asm
	// begin inline asm
	fma.rn.f32 %f19673, %f32762, %f32763, %f19661;
	// end inline asm
	// begin inline asm
	fma.rn.f32 %f19677, %f32766, %f32767, %f19673;
	// end inline asm
	// begin inline asm
	fma.rn.f32 %f19681, %f32762, %f32767, %f19669;
	// end inline asm
	// begin inline asm
	fma.rn.f32 %f19685, %f32758, %f32763, %f19681;
	// end inline asm
	// begin inline asm
	fma.rn.f32 %f19689, %f32762, %f32763, %f19677;
	// end inline asm
	// begin inline asm
	fma.rn.f32 %f19693, %f32766, %f32767, %f19689;
	// end inline asm
	// begin inline asm
	fma.rn.f32 %f19697, %f32762, %f32767, %f19685;
	// end inline asm
	// begin inline asm
	fma.rn.f32 %f19701, %f32758, %f32763, %f19697;
	// end inline asm
	// begin inline asm
	fma.rn.f32 %f19705, %f32762, %f32763, %f19693;
	// end inline asm
	// begin inline asm
	fma.rn.f32 %f19709, %f32766, %f32767, %f19705;
	// end inline asm
	// begin inline asm
	fma.rn.f32 %f19713, %f32762, %f32767, %f19701;
	// end inline asm
	// begin inline asm
	fma.rn.f32 %f19717, %f32758, %f32763, %f19713;
	// end inline asm
	// begin inline asm
	fma.rn.f32 %f19721, %f32762, %f32763, %f19709;
	// end inline asm
	// begin inline asm
	fma.rn.f32 %f19725, %f32766, %f32767, %f19721;
	// end inline asm
	// begin inline asm
	fma.rn.f32 %f19729, %f32762, %f32767, %f19717;
	// end inline asm
	// begin inline asm
	fma.rn.f32 %f19733, %f32758, %f32763, %f19729;
	// end inline asm
	// begin inline asm
	fma.rn.f32 %f19737, %f32762, %f32763, %f19725;
	// end inline asm
	// begin inline asm
	fma.rn.f32 %f19741, %f32766, %f32767, %f19737;
	// end inline asm
	// begin inline asm
	fma.rn.f32 %f19745, %f32762, %f32767, %f19733;
	// end inline asm
	// begin inline asm
	fma.rn.f32 %f19749, %f32758, %f32763, %f19745;
	// end inline asm
	// begin inline asm
	fma.rn.f32 %f19753, %f32762, %f32763, %f19741;
	// end inline asm
	// begin inline asm
	fma.rn.f32 %f19757, %f32766, %f32767, %f19753;
	// end inline asm
	// begin inline asm
	fma.rn.f32 %f19761, %f32762, %f32767, %f19749;
	// end inline asm
	// begin inline asm
	fma.rn.f32 %f19765, %f32758, %f32763, %f19761;
	// end inline asm
	// begin inline asm
	fma.rn.f32 %f19769, %f32762, %f32763, %f19757;
	// end inline asm
	// begin inline asm
	fma.rn.f32 %f19773, %f32766, %f32767, %f19769;
	// end inline asm
	// begin inline asm
	fma.rn.f32 %f19777, %f32762, %f32767, %f19765;
	// end inline asm
	// begin inline asm
	fma.rn.f32 %f19781, %f32758, %f32763, %f19777;
	// end inline asm
	// begin inline asm
	fma.rn.f32 %f19785, %f32762, %f32763, %f19773;
	// end inline asm
	// begin inline asm
	fma.rn.f32 %f19789, %f32766, %f32767, %f19785;
	// end inline asm
	// begin inline asm
	fma.rn.f32 %f19793, %f32762, %f32767, %f19781;
	// end inline asm
	// begin inline asm
	fma.rn.f32 %f19797, %f32758, %f32763, %f19793;
	// end inline asm
	// begin inline asm
	fma.rn.f32 %f19801, %f32762, %f32763, %f19789;
	// end inline asm
	// begin inline asm
	fma.rn.f32 %f19805, %f32766, %f32767, %f19801;
	// end inline asm
	// begin inline asm
	fma.rn.f32 %f19809, %f32762, %f32767, %f19797;
	// end inline asm
	// begin inline asm
	fma.rn.f32 %f19813, %f32758, %f32763, %f19809;
	// end inline asm
	// begin inline asm
	fma.rn.f32 %f19817, %f32762, %f32763, %f19805;
	// end inline asm
	// begin inline asm
	fma.rn.f32 %f19821, %f32766, %f32767, %f19817;
	// end inline asm
	// begin inline asm
	fma.rn.f32 %f19825, %f32762, %f32767, %f19813;
	// end inline asm
	// begin inline asm
	fma.rn.f32 %f19829, %f32758, %f32763, %f19825;
	// end inline asm
	// begin inline asm
	fma.rn.f32 %f19833, %f32762, %f32763, %f19821;
	// end inline asm
	// begin inline asm
	fma.rn.f32 %f19837, %f32766, %f32767, %f19833;
	// end inline asm
	// begin inline asm
	fma.rn.f32 %f19841, %f32762, %f32767, %f19829;
	// end inline asm
	// begin inline asm
	fma.rn.f32 %f19845, %f32758, %f32763, %f19841;
	// end inline asm
	// begin inline asm
	fma.rn.f32 %f19849, %f32762, %f32763, %f19837;
	// end inline asm
	// begin inline asm
	fma.rn.f32 %f19853, %f32766, %f32767, %f19849;
	// end inline asm
	// begin inline asm
	fma.rn.f32 %f19857, %f32762, %f32767, %f19845;
	// end inline asm
	// begin inline asm
	fma.rn.f32 %f19861, %f32758, %f32763, %f19857;
	// end inline asm
	// begin inline asm
	fma.rn.f32 %f19865, %f32762, %f32763, %f19853;
	// end inline asm
	// begin inline asm
	fma.rn.f32 %f19869, %f32766, %f32767, %f19865;
	// end inline asm
	// begin inline asm
	fma.rn.f32 %f19873, %f32762, %f32767, %f19861;
	// end inline asm
	// begin inline asm
	fma.rn.f32 %f19877, %f32758, %f32763, %f19873;
	// end inline asm
	// begin inline asm
	fma.rn.f32 %f19881, %f32762, %f32763, %f19869;
	// end inline asm
	// begin inline asm
	fma.rn.f32 %f19885, %f32766, %f32767, %f19881;
	// end inline asm
	// begin inline asm
	fma.rn.f32 %f19889, %f32762, %f32767, %f19877;
	// end inline asm
	// begin inline asm
	fma.rn.f32 %f19893, %f32758, %f32763, %f19889;
	// end inline asm
	// begin inline asm
	fma.rn.f32 %f19897, %f32762, %f32763, %f19885;
	// end inline asm
	// begin inline asm
	fma.rn.f32 %f19901, %f32766, %f32767, %f19897;
	// end inline asm
	// begin inline asm
	fma.rn.f32 %f19905, %f32762, %f32767, %f19893;
	// end inline asm
	// begin inline asm
	fma.rn.f32 %f19909, %f32758, %f32763, %f19905;
	// end inline asm
	// begin inline asm
	fma.rn.f32 %f19913, %f32762, %f32763, %f19901;
	// end inline asm
	// begin inline asm
	fma.rn.f32 %f19917, %f32766, %f32767, %f19913;
	// end inline asm
	// begin inline asm
	fma.rn.f32 %f19921, %f32762, %f32767, %f19909;
	// end inline asm
	// begin inline asm
	fma.rn.f32 %f19925, %f32758, %f32763, %f19921;
	// end inline asm
	// begin inline asm
	fma.rn.f32 %f19929, %f32762, %f32763, %f19917;
	// end inline asm
	// begin inline asm
	fma.rn.f32 %f19933, %f32766, %f32767, %f19929;
	// end inline asm
	// begin inline asm
	fma.rn.f32 %f19937, %f32762, %f32767, %f19925;
	// end inline asm
	// begin inline asm
	fma.rn.f32 %f19941, %f32758, %f32763, %f19937;
	// end inline asm
	// begin inline asm
	fma.rn.f32 %f19945, %f32762, %f32763, %f19933;
	// end inline asm
	// begin inline asm
	fma.rn.f32 %f19949, %f32766, %f32767, %f19945;
	// end inline asm
	// begin inline asm
	fma.rn.f32 %f19953, %f32762, %f32767, %f19941;
	// end inline asm
	// begin inline asm
	fma.rn.f32 %f19957, %f32758, %f32763, %f19953;
	// end inline asm
	// begin inline asm
	fma.rn.f32 %f19961, %f32762, %f32763, %f19949;
	// end inline asm
	// begin inline asm
	fma.rn.f32 %f19965, %f32766, %f32767, %f19961;
	// end inline asm
	// begin inline asm
	fma.rn.f32 %f19969, %f32762, %f32767, %f19957;
	// end inline asm
	// begin inline asm
	fma.rn.f32 %f19973, %f32758, %f32763, %f19969;
	// end inline asm
	// begin inline asm
	fma.rn.f32 %f19977, %f32762, %f32763, %f19965;
	// end inline asm
	// begin inline asm
	fma.rn.f32 %f19981, %f32766, %f32767, %f19977;
	// end inline asm
	// begin inline asm
	fma.rn.f32 %f19985, %f32762, %f32767, %f19973;
	// end inline asm
	// begin inline asm
	fma.rn.f32 %f19989, %f32758, %f32763, %f19985;
	// end inline asm
	// begin inline asm
	fma.rn.f32 %f19993, %f32762, %f32763, %f19981;
	// end inline asm
	// begin inline asm
	fma.rn.f32 %f19997, %f32766, %f32767, %f19993;
	// end inline asm
	// begin inline asm
	fma.rn.f32 %f20001, %f32762, %f32767, %f19989;
	// end inline asm
	// begin inline asm
	fma.rn.f32 %f20005, %f32758, %f32763, %f20001;
	// end inline asm
	// begin inline asm
	fma.rn.f32 %f20009, %f32762, %f32763, %f19997;
	// end inline asm
	// begin inline asm
	fma.rn.f32 %f20013, %f32766, %f32767, %f20009;
	// end inline asm
	// begin inline asm
	fma.rn.f32 %f20017, %f32762, %f32767, %f20005;
	// end inline asm
	// begin inline asm
	fma.rn.f32 %f20021, %f32758, %f32763, %f20017;
	// end inline asm
	// begin inline asm
	fma.rn.f32 %f20025, %f32762, %f32763, %f20013;
	// end inline asm
	// begin inline asm
	fma.rn.f32 %f20029, %f32766, %f32767, %f20025;
	// end inline asm
	// begin inline asm
	fma.rn.f32 %f20033, %f32762, %f32767, %f20021;
	// end inline asm
	// begin inline asm
	fma.rn.f32 %f20037, %f32758, %f32763, %f20033;
	// end inline asm
	// begin inline asm
	fma.rn.f32 %f20041, %f32762, %f32763, %f20029;
	// end inline asm
	// begin inline asm
	fma.rn.f32 %f20045, %f32766, %f32767, %f20041;
	// end inline asm
	// begin inline asm
	fma.rn.f32 %f20049, %f32762, %f32767, %f20037;
	// end inline asm
	// begin inline asm
	fma.rn.f32 %f20053, %f32758, %f32763, %f20049;
	// end inline asm
	// begin inline asm
	fma.rn.f32 %f20057, %f32762, %f32763, %f20045;
	// end inline asm
	// begin inline asm
	fma.rn.f32 %f20061, %f32766, %f32767, %f20057;
	// end inline asm
	// begin inline asm
	fma.rn.f32 %f20065, %f32762, %f32767, %f20053;
	// end inline asm
	// begin inline asm
	fma.rn.f32 %f20069, %f32758, %f32763, %f20065;
	// end inline asm
	// begin inline asm
	fma.rn.f32 %f20073, %f32762, %f32763, %f20061;
	// end inline asm
	// begin inline asm
	fma.rn.f32 %f20077, %f32766, %f32767, %f20073;
	// end inline asm
	// begin inline asm
	fma.rn.f32 %f20081, %f32762, %f32767, %f20069;
	// end inline asm
	// begin inline asm
	fma.rn.f32 %f20085, %f32758, %f32763, %f20081;
	// end inline asm
	// begin inline asm
	fma.rn.f32 %f20089, %f32762, %f32763, %f20077;
	// end inline asm
	// begin inline asm
	fma.rn.f32 %f20093, %f32766, %f32767, %f20089;
	// end inline asm
	// begin inline asm
	fma.rn.f32 %f20097, %f32762, %f32767, %f20085;
	// end inline asm
	// begin inline asm
	fma.rn.f32 %f20101, %f32758, %f32763, %f20097;
	// end inline asm
	// begin inline asm
	fma.rn.f32 %f20105, %f32762, %f32763, %f20093;
	// end inline asm
	// begin inline asm
	fma.rn.f32 %f20109, %f32766, %f32767, %f20105;
	// end inline asm
	// begin inline asm
	fma.rn.f32 %f20113, %f32762, %f32767, %f20101;
	// end inline asm
	// begin inline asm
	fma.rn.f32 %f20117, %f32758, %f32763, %f20113;
	// end inline asm
	// begin inline asm
	fma.rn.f32 %f20121, %f32762, %f32763, %f20109;
	// end inline asm
	// begin inline asm
	fma.rn.f32 %f20125, %f32766, %f32767, %f20121;
	// end inline asm
	// begin inline asm
	fma.rn.f32 %f20129, %f32762, %f32767, %f20117;
	// end inline asm
	// begin inline asm
	fma.rn.f32 %f20133, %f32758, %f32763, %f20129;
	// end inline asm
	// begin inline asm
	fma.rn.f32 %f20137, %f32762, %f32763, %f20125;
	// end inline asm
	// begin inline asm
	fma.rn.f32 %f20141, %f32766, %f32767, %f20137;
	// end inline asm
	// begin inline asm
	fma.rn.f32 %f20145, %f32762, %f32767, %f20133;
	// end inline asm
	// begin inline asm
	fma.rn.f32 %f20149, %f32758, %f32763, %f20145;
	// end inline asm
	// begin inline asm
	fma.rn.f32 %f20153, %f32762, %f32763, %f20141;
	// end inline asm
	// begin inline asm
	fma.rn.f32 %f20157, %f32766, %f32767, %f20153;
	// end inline asm
	// begin inline asm
	fma.rn.f32 %f20161, %f32762, %f32767, %f20149;
	// end inline asm
	// begin inline asm
	fma.rn.f32 %f20165, %f32758, %f32763, %f20161;
	// end inline asm
	// begin inline asm
	fma.rn.f32 %f20169, %f32762, %f32763, %f20157;
	// end inline asm
	// begin inline asm
	fma.rn.f32 %f20173, %f32766, %f32767, %f20169;
	// end inline asm
	// begin inline asm
	fma.rn.f32 %f20177, %f32762, %f32767, %f20165;
	// end inline asm
	// begin inline asm
	fma.rn.f32 %f20181, %f32758, %f32763, %f20177;
	// end inline asm
	// begin inline asm
	fma.rn.f32 %f20185, %f32762, %f32763, %f20173;
	// end inline asm
	// begin inline asm
	fma.rn.f32 %f20189, %f32766, %f32767, %f20185;
	// end inline asm
	// begin inline asm
	fma.rn.f32 %f20193, %f32762, %f32767, %f20181;
	// end inline asm
	// begin inline asm
	fma.rn.f32 %f20197, %f32758, %f32763, %f20193;
	// end inline asm
	// begin inline asm
	fma.rn.f32 %f20201, %f32762, %f32763, %f20189;
	// end inline asm
	// begin inline asm
	fma.rn.f32 %f20205, %f32766, %f32767, %f20201;
	// end inline asm
	// begin inline asm
	fma.rn.f32 %f20209, %f32762, %f32767, %f20197;
	// end inline asm
	// begin inline asm
	fma.rn.f32 %f20213, %f32758, %f32763, %f20209;
	// end inline asm
	// begin inline asm
	fma.rn.f32 %f20217, %f32762, %f32763, %f20205;
	// end inline asm
	// begin inline asm
	fma.rn.f32 %f20221, %f32766, %f32767, %f20217;
	// end inline asm
	// begin inline asm
	fma.rn.f32 %f20225, %f32762, %f32767, %f20213;
	// end inline asm
	// begin inline asm
	fma.rn.f32 %f20229, %f32758, %f32763, %f20225;
	// end inline asm
	// begin inline asm
	fma.rn.f32 %f20233, %f32762, %f32763, %f20221;
	// end inline asm
	// begin inline asm
	fma.rn.f32 %f20237, %f32766, %f32767, %f20233;
	// end inline asm
	// begin inline asm
	fma.rn.f32 %f20241, %f32762, %f32767, %f20229;
	// end inline asm
	// begin inline asm
	fma.rn.f32 %f20245, %f32758, %f32763, %f20241;
	// end inline asm
	// begin inline asm
	fma.rn.f32 %f20249, %f32762, %f32763, %f20237;
	// end inline asm
	// begin inline asm
	fma.rn.f32 %f20253, %f32766, %f32767, %f20249;
	// end inline asm
	// begin inline asm
	fma.rn.f32 %f20257, %f32762, %f32767, %f20245;
	// end inline asm
	// begin inline asm
	fma.rn.f32 %f20261, %f32758, %f32763, %f20257;
	// end inline asm
	// begin inline asm
	fma.rn.f32 %f20265, %f32762, %f32763, %f20253;
	// end inline asm
	// begin inline asm
	fma.rn.f32 %f20269, %f32766, %f32767, %f20265;
	// end inline asm
	// begin inline asm
	fma.rn.f32 %f20273, %f32762, %f32767, %f20261;
	// end inline asm
	// begin inline asm
	fma.rn.f32 %f20277, %f32758, %f32763, %f20273;
	// end inline asm
	// begin inline asm
	fma.rn.f32 %f20281, %f32762, %f32763, %f20269;
	// end inline asm
	// begin inline asm
	fma.rn.f32 %f20285, %f32766, %f32767, %f20281;
	// end inline asm
	// begin inline asm
	fma.rn.f32 %f20289, %f32762, %f32767, %f20277;
	// end inline asm
	// begin inline asm
	fma.rn.f32 %f20293, %f32758, %f32763, %f20289;
	// end inline asm
	// begin inline asm
	fma.rn.f32 %f20297, %f32762, %f32763, %f20285;
	// end inline asm
	// begin inline asm
	fma.rn.f32 %f20301, %f32766, %f32767, %f20297;
	// end inline asm
	// begin inline asm
	fma.rn.f32 %f20305, %f32762, %f32767, %f20293;
	// end inline asm
	// begin inline asm
	fma.rn.f32 %f20309, %f32758, %f32763, %f20305;
	// end inline asm
	// begin inline asm
	fma.rn.f32 %f20313, %f32762, %f32763, %f20301;
	// end inline asm
	// begin inline asm
	fma.rn.f32 %f20317, %f32766, %f32767, %f20313;
	// end inline asm
	// begin inline asm
	fma.rn.f32 %f20321, %f32762, %f32767, %f20309;
	// end inline asm
	// begin inline asm
	fma.rn.f32 %f20325, %f32758, %f32763, %f20321;
	// end inline asm
	// begin inline asm
	fma.rn.f32 %f20329, %f32762, %f32763, %f20317;
	// end inline asm
	// begin inline asm
	fma.rn.f32 %f20333, %f32766, %f32767, %f20329;
	// end inline asm
	// begin inline asm
	fma.rn.f32 %f20337, %f32762, %f32767, %f20325;
	// end inline asm
	// begin inline asm
	fma.rn.f32 %f20341, %f32758, %f32763, %f20337;
	// end inline asm
	// begin inline asm
	fma.rn.f32 %f20345, %f32762, %f32763, %f20333;
	// end inline asm
	// begin inline asm
	fma.rn.f32 %f20349, %f32766, %f32767, %f20345;
	// end inline asm
	// begin inline asm
	fma.rn.f32 %f20353, %f32762, %f32767, %f20341;
	// end inline asm
	// begin inline asm
	fma.rn.f32 %f20357, %f32758, %f32763, %f20353;
	// end inline asm
	// begin inline asm
	fma.rn.f32 %f20361, %f32762, %f32763, %f20349;
	// end inline asm
	// begin inline asm
	fma.rn.f32 %f20365, %f32766, %f32767, %f20361;
	// end inline asm
	// begin inline asm
	fma.rn.f32 %f20369, %f32762, %f32767, %f20357;
	// end inline asm
	// begin inline asm
	fma.rn.f32 %f20373, %f32758, %f32763, %f20369;
	// end inline asm
	// begin inline asm
	fma.rn.f32 %f20377, %f32762, %f32763, %f20365;
	// end inline asm
	// begin inline asm
	fma.rn.f32 %f20381, %f32766, %f32767, %f20377;
	// end inline asm
	// begin inline asm
	fma.rn.f32 %f20385, %f32762, %f32767, %f20373;
	// end inline asm
	// begin inline asm
	fma.rn.f32 %f20389, %f32758, %f32763, %f20385;
	// end inline asm
	// begin inline asm
	fma.rn.f32 %f20393, %f32762, %f32763, %f20381;
	// end inline asm
	// begin inline asm
	fma.rn.f32 %f20397, %f32766, %f32767, %f20393;
	// end inline asm
	// begin inline asm
	fma.rn.f32 %f20401, %f32762, %f32767, %f20389;
	// end inline asm
	// begin inline asm
	fma.rn.f32 %f20405, %f32758, %f32763, %f20401;
	// end inline asm
	// begin inline asm
	fma.rn.f32 %f20409, %f32762, %f32763, %f20397;
	// end inline asm
	// begin inline asm
	fma.rn.f32 %f20413, %f32766, %f32767, %f20409;
	// end inline asm
	// begin inline asm
	fma.rn.f32 %f20417, %f32762, %f32767, %f20405;
	// end inline asm
	// begin inline asm
	fma.rn.f32 %f20421, %f32758, %f32763, %f20417;
	// end inline asm
	// begin inline asm
	fma.rn.f32 %f20425, %f32762, %f32763, %f20413;
	// end inline asm
	// begin inline asm
	fma.rn.f32 %f20429, %f32766, %f32767, %f20425;
	// end inline asm
	// begin inline asm
	fma.rn.f32 %f20433, %f32762, %f32767, %f20421;
	// end inline asm
	// begin inline asm
	fma.rn.f32 %f20437, %f32758, %f32763, %f20433;
	// end inline asm
	// begin inline asm
	fma.rn.f32 %f20441, %f32762, %f32763, %f20429;
	// end inline asm
	// begin inline asm
	fma.rn.f32 %f20445, %f32766, %f32767, %f20441;
	// end inline asm
	// begin inline asm
	fma.rn.f32 %f20449, %f32762, %f32767, %f20437;
	// end inline asm
	// begin inline asm
	fma.rn.f32 %f20453, %f32758, %f32763, %f20449;
	// end inline asm
	// begin inline asm
	fma.rn.f32 %f20457, %f32762, %f32763, %f20445;
	// end inline asm
	// begin inline asm
	fma.rn.f32 %f20461, %f32766, %f32767, %f20457;
	// end inline asm
	// begin inline asm
	fma.rn.f32 %f20465, %f32762, %f32767, %f20453;
	// end inline asm
	// begin inline asm
	fma.rn.f32 %f20469, %f32758, %f32763, %f20465;
	// end inline asm
	// begin inline asm
	fma.rn.f32 %f20473, %f32762, %f32763, %f20461;
	// end inline asm
	// begin inline asm
	fma.rn.f32 %f20477, %f32766, %f32767, %f20473;
	// end inline asm
	// begin inline asm
	fma.rn.f32 %f20481, %f32762, %f32767, %f20469;
	// end inline asm
	// begin inline asm
	fma.rn.f32 %f20485, %f32758, %f32763, %f20481;
	// end inline asm
	// begin inline asm
	fma.rn.f32 %f20489, %f32762, %f32763, %f20477;
	// end inline asm
	// begin inline asm
	fma.rn.f32 %f20493, %f32766, %f32767, %f20489;
	// end inline asm
	// begin inline asm
	fma.rn.f32 %f20497, %f32762, %f32767, %f20485;
	// end inline asm
	// begin inline asm
	fma.rn.f32 %f20501, %f32758, %f32763, %f20497;
	// end inline asm
	// begin inline asm
	fma.rn.f32 %f20505, %f32762, %f32763, %f20493;
	// end inline asm
	// begin inline asm
	fma.rn.f32 %f20509, %f32766, %f32767, %f20505;
	// end inline asm
	// begin inline asm
	fma.rn.f32 %f20513, %f32762, %f32767, %f20501;
	// end inline asm
	// begin inline asm
	fma.rn.f32 %f20517, %f32758, %f32763, %f20513;
	// end inline asm
	// begin inline asm
	fma.rn.f32 %f20521, %f32762, %f32763, %f20509;
	// end inline asm
	// begin inline asm
	fma.rn.f32 %f20525, %f32766, %f32767, %f20521;
	// end inline asm
	// begin inline asm
	fma.rn.f32 %f20529, %f32762, %f32767, %f20517;
	// end inline asm
	// begin inline asm
	fma.rn.f32 %f20533, %f32758, %f32763, %f20529;
	// end inline asm
	// begin inline asm
	fma.rn.f32 %f20537, %f32762, %f32763, %f20525;
	// end inline asm
	// begin inline asm
	fma.rn.f32 %f20541, %f32766, %f32767, %f20537;
	// end inline asm
	// begin inline asm
	fma.rn.f32 %f20545, %f32762, %f32767, %f20533;
	// end inline asm
	// begin inline asm
	fma.rn.f32 %f20549, %f32758, %f32763, %f20545;
	// end inline asm
	// begin inline asm
	fma.rn.f32 %f20553, %f32762, %f32763, %f20541;
	// end inline asm
	// begin inline asm
	fma.rn.f32 %f20557, %f32766, %f32767, %f20553;
	// end inline asm
	// begin inline asm
	fma.rn.f32 %f20561, %f32762, %f32767, %f20549;
	// end inline asm
	// begin inline asm
	fma.rn.f32 %f20565, %f32758, %f32763, %f20561;
	// end inline asm
	// begin inline asm
	fma.rn.f32 %f20569, %f32762, %f32763, %f20557;
	// end inline asm
	// begin inline asm
	fma.rn.f32 %f20573, %f32766, %f32767, %f20569;
	// end inline asm
	// begin inline asm
	fma.rn.f32 %f20577, %f32762, %f32767, %f20565;
	// end inline asm
	// begin inline asm
	fma.rn.f32 %f20581, %f32758, %f32763, %f20577;
	// end inline asm
	// begin inline asm
	fma.rn.f32 %f20585, %f32762, %f32763, %f20573;
	// end inline asm
	// begin inline asm
	fma.rn.f32 %f20589, %f32766, %f32767, %f20585;
	// end inline asm
	// begin inline asm
	fma.rn.f32 %f20593, %f32762, %f32767, %f20581;
	// end inline asm
	// begin inline asm
	fma.rn.f32 %f20597, %f32758, %f32763, %f20593;
	// end inline asm
	// begin inline asm
	fma.rn.f32 %f20601, %f32762, %f32763, %f20589;
	// end inline asm
	// begin inline asm
	fma.rn.f32 %f20605, %f32766, %f32767, %f20601;
	// end inline asm
	// begin inline asm
	fma.rn.f32 %f20609, %f32762, %f32767, %f20597;
	// end inline asm
	// begin inline asm
	fma.rn.f32 %f20613, %f32758, %f32763, %f20609;
	// end inline asm
	// begin inline asm
	fma.rn.f32 %f20617, %f32762, %f32763, %f20605;
	// end inline asm
	// begin inline asm
	fma.rn.f32 %f20621, %f32766, %f32767, %f20617;
	// end inline asm
	// begin inline asm
	fma.rn.f32 %f20625, %f32762, %f32767, %f20613;
	// end inline asm
	// begin inline asm
	fma.rn.f32 %f20629, %f32758, %f32763, %f20625;
	// end inline asm
	// begin inline asm
	fma.rn.f32 %f20633, %f32762, %f32763, %f20621;
	// end inline asm
	// begin inline asm
	fma.rn.f32 %f20637, %f32766, %f32767, %f20633;
	// end inline asm
	// begin inline asm
	fma.rn.f32 %f20641, %f32762, %f32767, %f20629;
	// end inline asm
	// begin inline asm
	fma.rn.f32 %f20645, %f32758, %f32763, %f20641;
	// end inline asm
	// begin inline asm
	fma.rn.f32 %f20649, %f32762, %f32763, %f20637;
	// end inline asm
	// begin inline asm
	fma.rn.f32 %f20653, %f32766, %f32767, %f20649;
	// end inline asm
	// begin inline asm
	fma.rn.f32 %f20657, %f32762, %f32767, %f20645;
	// end inline asm
	// begin inline asm
	fma.rn.f32 %f20661, %f32758, %f32763, %f20657;
	// end inline asm
	// begin inline asm
	fma.rn.f32 %f20665, %f32762, %f32763, %f20653;
	// end inline asm
	// begin inline asm
	fma.rn.f32 %f20669, %f32766, %f32767, %f20665;
	// end inline asm
	// begin inline asm
	fma.rn.f32 %f20673, %f32762, %f32767, %f20661;
	// end inline asm
	// begin inline asm
	fma.rn.f32 %f20677, %f32758, %f32763, %f20673;
	// end inline asm
	// begin inline asm
	fma.rn.f32 %f20681, %f32762, %f32763, %f20669;
	// end inline asm
	// begin inline asm
	fma.rn.f32 %f20685, %f32766, %f32767, %f20681;
	// end inline asm
	// begin inline asm
	fma.rn.f32 %f20689, %f32762, %f32767, %f20677;
	// end inline asm
	// begin inline asm
	fma.rn.f32 %f20693, %f32758, %f32763, %f20689;
	// end inline asm
	// begin inline asm
	fma.rn.f32 %f20697, %f32762, %f32763, %f20685;
	// end inline asm
	// begin inline asm
	fma.rn.f32 %f20701, %f32766, %f32767, %f20697;
	// end inline asm
	// begin inline asm
	fma.rn.f32 %f20705, %f32762, %f32767, %f20693;
	// end inline asm
	// begin inline asm
	fma.rn.f32 %f20709, %f32758, %f32763, %f20705;
	// end inline asm
	// begin inline asm
	fma.rn.f32 %f20713, %f32762, %f32763, %f20701;
	// end inline asm
	// begin inline asm
	fma.rn.f32 %f20717, %f32766, %f32767, %f20713;
	// end inline asm
	// begin inline asm
	fma.rn.f32 %f20721, %f32762, %f32767, %f20709;
	// end inline asm
	// begin inline asm
	fma.rn.f32 %f20725, %f32758, %f32763, %f20721;
	// end inline asm
	// begin inline asm
	fma.rn.f32 %f20729, %f32762, %f32763, %f20717;
	// end inline asm
	// begin inline asm
	fma.rn.f32 %f20733, %f32766, %f32767, %f20729;
	// end inline asm
	// begin inline asm
	fma.rn.f32 %f20737, %f32762, %f32767, %f20725;
	// end inline asm
	// begin inline asm
	fma.rn.f32 %f20741, %f32758, %f32763, %f20737;
	// end inline asm
	// begin inline asm
	fma.rn.f32 %f20745, %f32762, %f32763, %f20733;
	// end inline asm
	// begin inline asm
	fma.rn.f32 %f20749, %f32766, %f32767, %f20745;
	// end inline asm
	// begin inline asm
	fma.rn.f32 %f20753, %f32762, %f32767, %f20741;
	// end inline asm
	// begin inline asm
	fma.rn.f32 %f20757, %f32758, %f32763, %f20753;
	// end inline asm
	// begin inline asm
	fma.rn.f32 %f20761, %f32762, %f32763, %f20749;
	// end inline asm
	// begin inline asm
	fma.rn.f32 %f20765, %f32766, %f32767, %f20761;
	// end inline asm
	// begin inline asm
	fma.rn.f32 %f20769, %f32762, %f32767, %f20757;
	// end inline asm
	// begin inline asm
	fma.rn.f32 %f20773, %f32758, %f32763, %f20769;
	// end inline asm
	// begin inline asm
	fma.rn.f32 %f20777, %f32762, %f32763, %f20765;
	// end inline asm
	// begin inline asm
	fma.rn.f32 %f20781, %f32766, %f32767, %f20777;
	// end inline asm
	// begin inline asm
	fma.rn.f32 %f20785, %f32762, %f32767, %f20773;
	// end inline asm
	// begin inline asm
	fma.rn.f32 %f20789, %f32758, %f32763, %f20785;
	// end inline asm
	// begin inline asm
	fma.rn.f32 %f20793, %f32762, %f32763, %f20781;
	// end inline asm
	// begin inline asm
	fma.rn.f32 %f20797, %f32766, %f32767, %f20793;
	// end inline asm
	// begin inline asm
	fma.rn.f32 %f20801, %f32762, %f32767, %f20789;
	// end inline asm
	// begin inline asm
	fma.rn.f32 %f20805, %f32758, %f32763, %f20801;
	// end inline asm
	// begin inline asm
	fma.rn.f32 %f20809, %f32762, %f32763, %f20797;
	// end inline asm
	// begin inline asm
	fma.rn.f32 %f20813, %f32766, %f32767, %f20809;
	// end inline asm
	// begin inline asm
	fma.rn.f32 %f20817, %f32762, %f32767, %f20805;
	// end inline asm
	// begin inline asm
	fma.rn.f32 %f20821, %f32758, %f32763, %f20817;
	// end inline asm
	// begin inline asm
	fma.rn.f32 %f20825, %f32762, %f32763, %f20813;
	// end inline asm
	// begin inline asm
	fma.rn.f32 %f20829, %f32766, %f32767, %f20825;
	// end inline asm
	// begin inline asm
	fma.rn.f32 %f20833, %f32762, %f32767, %f20821;
	// end inline asm
	// begin inline asm
	fma.rn.f32 %f20837, %f32758, %f32763, %f20833;
	// end inline asm
	// begin inline asm
	fma.rn.f32 %f20841, %f32762, %f32763, %f20829;
	// end inline asm
	// begin inline asm
	fma.rn.f32 %f20845, %f32766, %f32767, %f20841;
	// end inline asm
	// begin inline asm
	fma.rn.f32 %f20849, %f32762, %f32767, %f20837;
	// end inline asm
	// begin inline asm
	fma.rn.f32 %f20853, %f32758, %f32763, %f20849;
	// end inline asm
	// begin inline asm
	fma.rn.f32 %f20857, %f32762, %f32763, %f20845;
	// end inline asm
	// begin inline asm
	fma.rn.f32 %f20861, %f32766, %f32767, %f20857;
	// end inline asm
	// begin inline asm
	fma.rn.f32 %f20865, %f32762, %f32767, %f20853;
	// end inline asm
	// begin inline asm
	fma.rn.f32 %f20869, %f32758, %f32763, %f20865;
	// end inline asm
	// begin inline asm
	fma.rn.f32 %f20873, %f32762, %f32763, %f20861;
	// end inline asm
	// begin inline asm
	fma.rn.f32 %f20877, %f32766, %f32767, %f20873;
	// end inline asm
	// begin inline asm
	fma.rn.f32 %f20881, %f32762, %f32767, %f20869;
	// end inline asm
	// begin inline asm
	fma.rn.f32 %f20885, %f32758, %f32763, %f20881;
	// end inline asm
	// begin inline asm
	fma.rn.f32 %f20889, %f32762, %f32763, %f20877;
	// end inline asm
	// begin inline asm
	fma.rn.f32 %f20893, %f32766, %f32767, %f20889;
	// end inline asm
	// begin inline asm
	fma.rn.f32 %f20897, %f32762, %f32767, %f20885;
	// end inline asm
	// begin inline asm
	fma.rn.f32 %f20901, %f32758, %f32763, %f20897;
	// end inline asm
	// begin inline asm
	fma.rn.f32 %f20905, %f32762, %f32763, %f20893;
	// end inline asm
	// begin inline asm
	fma.rn.f32 %f20909, %f32766, %f32767, %f20905;
	// end inline asm
	// begin inline asm
	fma.rn.f32 %f20913, %f32762, %f32767, %f20901;
	// end inline asm
	// begin inline asm
	fma.rn.f32 %f20917, %f32758, %f32763, %f20913;
	// end inline asm
	// begin inline asm
	fma.rn.f32 %f20921, %f32762, %f32763, %f20909;
	// end inline asm
	// begin inline asm
	fma.rn.f32 %f20925, %f32766, %f32767, %f20921;
	// end inline asm
	// begin inline asm
	fma.rn.f32 %f20929, %f32762, %f32767, %f20917;
	// end inline asm
	// begin inline asm
	fma.rn.f32 %f20933, %f32758, %f32763, %f20929;
	// end inline asm
	// begin inline asm
	fma.rn.f32 %f20937, %f32762, %f32763, %f20925;
	// end inline asm
	// begin inline asm
	fma.rn.f32 %f20941, %f32766, %f32767, %f20937;
	// end inline asm
	// begin inline asm
	fma.rn.f32 %f20945, %f32762, %f32767, %f20933;
	// end inline asm
	// begin inline asm
	fma.rn.f32 %f20949, %f32758, %f32763, %f20945;
	// end inline asm
	// begin inline asm
	fma.rn.f32 %f20953, %f32762, %f32763, %f20941;
	// end inline asm
	// begin inline asm
	fma.rn.f32 %f20957, %f32766, %f32767, %f20953;
	// end inline asm
	// begin inline asm
	fma.rn.f32 %f20961, %f32762, %f32767, %f20949;
	// end inline asm
	// begin inline asm
	fma.rn.f32 %f20965, %f32758, %f32763, %f20961;
	// end inline asm
	// begin inline asm
	fma.rn.f32 %f20969, %f32762, %f32763, %f20957;
	// end inline asm
	// begin inline asm
	fma.rn.f32 %f20973, %f32766, %f32767, %f20969;
	// end inline asm
	// begin inline asm
	fma.rn.f32 %f20977, %f32762, %f32767, %f20965;
	// end inline asm
	// begin inline asm
	fma.rn.f32 %f20981, %f32758, %f32763, %f20977;
	// end inline asm
	// begin inline asm
	fma.rn.f32 %f20985, %f32762, %f32763, %f20973;
	// end inline asm
	// begin inline asm
	fma.rn.f32 %f20989, %f32766, %f32767, %f20985;
	// end inline asm
	// begin inline asm
	fma.rn.f32 %f20993, %f32762, %f32767, %f20981;
	// end inline asm
	// begin inline asm
	fma.rn.f32 %f20997, %f32758, %f32763, %f20993;
	// end inline asm
	// begin inline asm
	fma.rn.f32 %f21001, %f32762, %f32763, %f20989;
	// end inline asm
	// begin inline asm
	fma.rn.f32 %f21005, %f32766, %f32767, %f21001;
	// end inline asm
	// begin inline asm
	fma.rn.f32 %f21009, %f32762, %f32767, %f20997;
	// end inline asm
	// begin inline asm
	fma.rn.f32 %f21013, %f32758, %f32763, %f21009;
	// end inline asm
	// begin inline asm
	fma.rn.f32 %f21017, %f32762, %f32763, %f21005;
	// end inline asm
	// begin inline asm
	fma.rn.f32 %f21021, %f32766, %f32767, %f21017;
	// end inline asm
	// begin inline asm
	fma.rn.f32 %f21025, %f32762, %f32767, %f21013;
	// end inline asm
	// begin inline asm
	fma.rn.f32 %f21029, %f32758, %f32763, %f21025;
	// end inline asm
	// begin inline asm
	fma.rn.f32 %f21033, %f32762, %f32763, %f21021;
	// end inline asm
	// begin inline asm
	fma.rn.f32 %f21037, %f32766, %f32767, %f21033;
	// end inline asm
	// begin inline asm
	fma.rn.f32 %f21041, %f32762, %f32767, %f21029;
	// end inline asm
	// begin inline asm
	fma.rn.f32 %f21045, %f32758, %f32763, %f21041;
	// end inline asm
	// begin inline asm
	fma.rn.f32 %f21049, %f32762, %f32763, %f21037;
	// end inline asm
	// begin inline asm
	fma.rn.f32 %f21053, %f32766, %f32767, %f21049;
	// end inline asm
	// begin inline asm
	fma.rn.f32 %f21057, %f32762, %f32767, %f21045;
	// end inline asm
	// begin inline asm
	fma.rn.f32 %f21061, %f32758, %f32763, %f21057;
	// end inline asm
	// begin inline asm
	fma.rn.f32 %f21065, %f32762, %f32763, %f21053;
	// end inline asm
	// begin inline asm
	fma.rn.f32 %f21069, %f32766, %f32767, %f21065;
	// end inline asm
	// begin inline asm
	fma.rn.f32 %f21073, %f32762, %f32767, %f21061;
	// end inline asm
	// begin inline asm
	fma.rn.f32 %f21077, %f32758, %f32763, %f21073;
	// end inline asm
	// begin inline asm
	fma.rn.f32 %f21081, %f32762, %f32763, %f21069;
	// end inline asm
	// begin inline asm
	fma.rn.f32 %f21085, %f32766, %f32767, %f21081;
	// end inline asm
	// begin inline asm
	fma.rn.f32 %f21089, %f32762, %f32767, %f21077;
	// end inline asm
	// begin inline asm
	fma.rn.f32 %f21093, %f32758, %f32763, %f21089;
	// end inline asm
	// begin inline asm
	fma.rn.f32 %f21097, %f32762, %f32763, %f21085;
	// end inline asm
	// begin inline asm
	fma.rn.f32 %f21101, %f32766, %f32767, %f21097;
	// end inline asm
	// begin inline asm
	fma.rn.f32 %f21105, %f32762, %f32767, %f21093;
	// end inline asm
	// begin inline asm
	fma.rn.f32 %f21109, %f32758, %f32763, %f21105;
	// end inline asm
	// begin inline asm
	fma.rn.f32 %f21113, %f32762, %f32763, %f21101;
	// end inline asm
	// begin inline asm
	fma.rn.f32 %f21117, %f32766, %f32767, %f21113;
	// end inline asm
	// begin inline asm
	fma.rn.f32 %f21121, %f32762, %f32767, %f21109;
	// end inline asm
	// begin inline asm
	fma.rn.f32 %f21125, %f32758, %f32763, %f21121;
	// end inline asm
	// begin inline asm
	fma.rn.f32 %f21129, %f32762, %f32763, %f21117;
	// end inline asm
	// begin inline asm
	fma.rn.f32 %f21133, %f32766, %f32767, %f21129;
	// end inline asm
	// begin inline asm
	fma.rn.f32 %f21137, %f32762, %f32767, %f21125;
	// end inline asm
	// begin inline asm
	fma.rn.f32 %f21141, %f32758, %f32763, %f21137;
	// end inline asm
	// begin inline asm
	fma.rn.f32 %f21145, %f32762, %f32763, %f21133;
	// end inline asm
	// begin inline asm
	fma.rn.f32 %f21149, %f32766, %f32767, %f21145;
	// end inline asm
	// begin inline asm
	fma.rn.f32 %f21153, %f32762, %f32767, %f21141;
	// end inline asm
	// begin inline asm
	fma.rn.f32 %f21157, %f32758, %f32763, %f21153;
	// end inline asm
	// begin inline asm
	fma.rn.f32 %f21161, %f32762, %f32763, %f21149;
	// end inline asm
	// begin inline asm
	fma.rn.f32 %f21165, %f32766, %f32767, %f21161;
	// end inline asm
	// begin inline asm
	fma.rn.f32 %f21169, %f32762, %f32767, %f21157;
	// end inline asm
	// begin inline asm
	fma.rn.f32 %f21173, %f32758, %f32763, %f21169;
	// end inline asm
	// begin inline asm
	fma.rn.f32 %f21177, %f32762, %f32763, %f21165;
	// end inline asm
	// begin inline asm
	fma.rn.f32 %f21181, %f32766, %f32767, %f21177;
	// end inline asm
	// begin inline asm
	fma.rn.f32 %f21185, %f32762, %f32767, %f21173;
	// end inline asm
	// begin inline asm
	fma.rn.f32 %f21189, %f32758, %f32763, %f21185;
	// end inline asm
	// begin inline asm
	fma.rn.f32 %f21193, %f32762, %f32763, %f21181;
	// end inline asm
	// begin inline asm
	fma.rn.f32 %f21197, %f32766, %f32767, %f21193;
	// end inline asm
	// begin inline asm
	fma.rn.f32 %f21201, %f32762, %f32767, %f21189;
	// end inline asm
	// begin inline asm
	fma.rn.f32 %f21205, %f32758, %f32763, %f21201;
	// end inline asm
	// begin inline asm
	fma.rn.f32 %f21209, %f32762, %f32763, %f21197;
	// end inline asm
	// begin inline asm
	fma.rn.f32 %f21213, %f32766, %f32767, %f21209;
	// end inline asm
	// begin inline asm
	fma.rn.f32 %f21217, %f32762, %f32767, %f21205;
	// end inline asm
	// begin inline asm
	fma.rn.f32 %f21221, %f32758, %f32763, %f21217;
	// end inline asm
	// begin inline asm
	fma.rn.f32 %f21225, %f32762, %f32763, %f21213;
	// end inline asm
	// begin inline asm
	fma.rn.f32 %f21229, %f32766, %f32767, %f21225;
	// end inline asm
	// begin inline asm
	fma.rn.f32 %f21233, %f32762, %f32767, %f21221;
	// end inline asm
	// begin inline asm
	fma.rn.f32 %f21237, %f32758, %f32763, %f21233;
	// end inline asm
	// begin inline asm
	fma.rn.f32 %f21241, %f32762, %f32763, %f21229;
	// end inline asm
	// begin inline asm
	fma.rn.f32 %f21245, %f32766, %f32767, %f21241;
	// end inline asm
	// begin inline asm
	fma.rn.f32 %f21249, %f32762, %f32767, %f21237;
	// end inline asm
	// begin inline asm
	fma.rn.f32 %f21253, %f32758, %f32763, %f21249;
	// end inline asm
	// begin inline asm
	fma.rn.f32 %f21257, %f32762, %f32763, %f21245;
	// end inline asm
	// begin inline asm
	fma.rn.f32 %f21261, %f32766, %f32767, %f21257;
	// end inline asm
	// begin inline asm
	fma.rn.f32 %f21265, %f32762, %f32767, %f21253;
	// end inline asm
	// begin inline asm
	fma.rn.f32 %f21269, %f32758, %f32763, %f21265;
	// end inline asm
	// begin inline asm
	fma.rn.f32 %f21273, %f32762, %f32763, %f21261;
	// end inline asm
	// begin inline asm
	fma.rn.f32 %f21277, %f32766, %f32767, %f21273;
	// end inline asm
	// begin inline asm
	fma.rn.f32 %f21281, %f32762, %f32767, %f21269;
	// end inline asm
	// begin inline asm
	fma.rn.f32 %f21285, %f32758, %f32763, %f21281;
	// end inline asm
	// begin inline asm
	fma.rn.f32 %f21289, %f32762, %f32763, %f21277;
	// end inline asm
	// begin inline asm
	fma.rn.f32 %f21293, %f32766, %f32767, %f21289;
	// end inline asm
	// begin inline asm
	fma.rn.f32 %f21297, %f32762, %f32767, %f21285;
	// end inline asm
	// begin inline asm
	fma.rn.f32 %f21301, %f32758, %f32763, %f21297;
	// end inline asm
	// begin inline asm
	fma.rn.f32 %f21305, %f32762, %f32763, %f21293;
	// end inline asm
	// begin inline asm
	fma.rn.f32 %f21309, %f32766, %f32767, %f21305;
	// end inline asm
	// begin inline asm
	fma.rn.f32 %f21313, %f32762, %f32767, %f21301;
	// end inline asm
	// begin inline asm
	fma.rn.f32 %f21317, %f32758, %f32763, %f21313;
	// end inline asm
	// begin inline asm
	fma.rn.f32 %f21321, %f32762, %f32763, %f21309;
	// end inline asm
	// begin inline asm
	fma.rn.f32 %f21325, %f32766, %f32767, %f21321;
	// end inline asm
	// begin inline asm
	fma.rn.f32 %f21329, %f32762, %f32767, %f21317;
	// end inline asm
	// begin inline asm
	fma.rn.f32 %f21333, %f32758, %f32763, %f21329;
	// end inline asm
	// begin inline asm
	fma.rn.f32 %f21337, %f32762, %f32763, %f21325;
	// end inline asm
	// begin inline asm
	fma.rn.f32 %f21341, %f32766, %f32767, %f21337;
	// end inline asm
	// begin inline asm
	fma.rn.f32 %f21345, %f32762, %f32767, %f21333;
	// end inline asm
	// begin inline asm
	fma.rn.f32 %f21349, %f32758, %f32763, %f21345;
	// end inline asm
	// begin inline asm
	fma.rn.f32 %f21353, %f32762, %f32763, %f21341;
	// end inline asm
	// begin inline asm
	fma.rn.f32 %f21357, %f32766, %f32767, %f21353;
	// end inline asm
	// begin inline asm
	fma.rn.f32 %f21361, %f32762, %f32767, %f21349;
	// end inline asm
	// begin inline asm
	fma.rn.f32 %f21365, %f32758, %f32763, %f21361;
	// end inline asm
	// begin inline asm
	fma.rn.f32 %f21369, %f32762, %f32763, %f21357;
	// end inline asm
	// begin inline asm
	fma.rn.f32 %f21373, %f32766, %f32767, %f21369;
	// end inline asm
	// begin inline asm
	fma.rn.f32 %f21377, %f32762, %f32767, %f21365;
	// end inline asm
	// begin inline asm
	fma.rn.f32 %f21381, %f32758, %f32763, %f21377;
	// end inline asm
	// begin inline asm
	fma.rn.f32 %f21385, %f32762, %f32763, %f21373;
	// end inline asm
	// begin inline asm
	fma.rn.f32 %f21389, %f32766, %f32767, %f21385;
	// end inline asm
	// begin inline asm
	fma.rn.f32 %f21393, %f32762, %f32767, %f21381;
	// end inline asm
	// begin inline asm
	fma.rn.f32 %f21397, %f32758, %f32763, %f21393;
	// end inline asm
	// begin inline asm
	fma.rn.f32 %f21401, %f32762, %f32763, %f21389;
	// end inline asm
	// begin inline asm
	fma.rn.f32 %f21405, %f32766, %f32767, %f21401;
	// end inline asm
	// begin inline asm
	fma.rn.f32 %f21409, %f32762, %f32767, %f21397;
	// end inline asm
	// begin inline asm
	fma.rn.f32 %f21413, %f32758, %f32763, %f21409;
	// end inline asm
	// begin inline asm
	fma.rn.f32 %f21417, %f32762, %f32763, %f21405;
	// end inline asm
	// begin inline asm
	fma.rn.f32 %f21421, %f32766, %f32767, %f21417;
	// end inline asm
	// begin inline asm
	fma.rn.f32 %f21425, %f32762, %f32767, %f21413;
	// end inline asm
	// begin inline asm
	fma.rn.f32 %f21429, %f32758, %f32763, %f21425;
	// end inline asm
	// begin inline asm
	fma.rn.f32 %f21433, %f32762, %f32763, %f21421;
	// end inline asm
	// begin inline asm
	fma.rn.f32 %f21437, %f32766, %f32767, %f21433;
	// end inline asm
	// begin inline asm
	fma.rn.f32 %f21441, %f32762, %f32767, %f21429;
	// end inline asm
	// begin inline asm
	fma.rn.f32 %f21445, %f32758, %f32763, %f21441;
	// end inline asm
	// begin inline asm
	fma.rn.f32 %f21449, %f32762, %f32763, %f21437;
	// end inline asm
	// begin inline asm
	fma.rn.f32 %f21453, %f32766, %f32767, %f21449;
	// end inline asm
	// begin inline asm
	fma.rn.f32 %f21457, %f32762, %f32767, %f21445;
	// end inline asm
	// begin inline asm
	fma.rn.f32 %f21461, %f32758, %f32763, %f21457;
	// end inline asm
	// begin inline asm
	fma.rn.f32 %f21465, %f32762, %f32763, %f21453;
	// end inline asm
	// begin inline asm
	fma.rn.f32 %f21469, %f32766, %f32767, %f21465;
	// end inline asm
	// begin inline asm
	fma.rn.f32 %f21473, %f32762, %f32767, %f21461;
	// end inline asm
	// begin inline asm
	fma.rn.f32 %f21477, %f32758, %f32763, %f21473;
	// end inline asm
	// begin inline asm
	fma.rn.f32 %f21481, %f32762, %f32763, %f21469;
	// end inline asm
	// begin inline asm
	fma.rn.f32 %f21485, %f32766, %f32767, %f21481;
	// end inline asm
	// begin inline asm
	fma.rn.f32 %f21489, %f32762, %f32767, %f21477;
	// end inline asm
	// begin inline asm
	fma.rn.f32 %f21493, %f32758, %f32763, %f21489;
	// end inline asm
	// begin inline asm
	fma.rn.f32 %f21497, %f32762, %f32763, %f21485;
	// end inline asm
	// begin inline asm
	fma.rn.f32 %f21501, %f32766, %f32767, %f21497;
	// end inline asm
	// begin inline asm
	fma.rn.f32 %f21505, %f32762, %f32767, %f21493;
	// end inline asm
	// begin inline asm
	fma.rn.f32 %f21509, %f32758, %f32763, %f21505;
	// end inline asm
	// begin inline asm
	fma.rn.f32 %f21513, %f32762, %f32763, %f21501;
	// end inline asm
	// begin inline asm
	fma.rn.f32 %f21517, %f32766, %f32767, %f21513;
	// end inline asm
	// begin inline asm
	fma.rn.f32 %f21521, %f32762, %f32767, %f21509;
	// end inline asm
	// begin inline asm
	fma.rn.f32 %f21525, %f32758, %f32763, %f21521;
	// end inline asm
	// begin inline asm
	fma.rn.f32 %f21529, %f32762, %f32763, %f21517;
	// end inline asm
	// begin inline asm
	fma.rn.f32 %f21533, %f32766, %f32767, %f21529;
	// end inline asm
	// begin inline asm
	fma.rn.f32 %f21537, %f32762, %f32767, %f21525;
	// end inline asm
	// begin inline asm
	fma.rn.f32 %f21541, %f32758, %f32763, %f21537;
	// end inline asm
	// begin inline asm
	fma.rn.f32 %f21545, %f32762, %f32763, %f21533;
	// end inline asm
	// begin inline asm
	fma.rn.f32 %f21549, %f32766, %f32767, %f21545;
	// end inline asm
	// begin inline asm
	fma.rn.f32 %f21553, %f32762, %f32767, %f21541;
	// end inline asm
	// begin inline asm
	fma.rn.f32 %f21557, %f32758, %f32763, %f21553;
	// end inline asm
	// begin inline asm
	fma.rn.f32 %f21561, %f32762, %f32763, %f21549;
	// end inline asm
	// begin inline asm
	fma.rn.f32 %f21565, %f32766, %f32767, %f21561;
	// end inline asm
	// begin inline asm
	fma.rn.f32 %f21569, %f32762, %f32767, %f21557;
	// end inline asm
	// begin inline asm
	fma.rn.f32 %f21573, %f32758, %f32763, %f21569;
	// end inline asm
	// begin inline asm
	fma.rn.f32 %f21577, %f32762, %f32763, %f21565;
	// end inline asm
	// begin inline asm
	fma.rn.f32 %f21581, %f32766, %f32767, %f21577;
	// end inline asm
	// begin inline asm
	fma.rn.f32 %f21585, %f32762, %f32767, %f21573;
	// end inline asm
	// begin inline asm
	fma.rn.f32 %f21589, %f32758, %f32763, %f21585;
	// end inline asm
	// begin inline asm
	fma.rn.f32 %f21593, %f32762, %f32763, %f21581;
	// end inline asm
	// begin inline asm
	fma.rn.f32 %f21597, %f32766, %f32767, %f21593;
	// end inline asm
	// begin inline asm
	fma.rn.f32 %f21601, %f32762, %f32767, %f21589;
	// end inline asm
	// begin inline asm
	fma.rn.f32 %f21605, %f32758, %f32763, %f21601;
	// end inline asm
	// begin inline asm
	fma.rn.f32 %f21609, %f32762, %f32763, %f21597;
	// end inline asm
	// begin inline asm
	fma.rn.f32 %f21613, %f32766, %f32767, %f21609;
	// end inline asm
	// begin inline asm
	fma.rn.f32 %f21617, %f32762, %f32767, %f21605;
	// end inline asm
	// begin inline asm
	fma.rn.f32 %f21621, %f32758, %f32763, %f21617;
	// end inline asm
	// begin inline asm
	fma.rn.f32 %f21625, %f32762, %f32763, %f21613;
	// end inline asm
	// begin inline asm
	fma.rn.f32 %f21629, %f32766, %f32767, %f21625;
	// end inline asm
	// begin inline asm
	fma.rn.f32 %f21633, %f32762, %f32767, %f21621;
	// end inline asm
	// begin inline asm
	fma.rn.f32 %f21637, %f32758, %f32763, %f21633;
	// end inline asm
	// begin inline asm
	fma.rn.f32 %f21641, %f32762, %f32763, %f21629;
	// end inline asm
	// begin inline asm
	fma.rn.f32 %f21645, %f32766, %f32767, %f21641;
	// end inline asm
	// begin inline asm
	fma.rn.f32 %f21649, %f32762, %f32767, %f21637;
	// end inline asm
	// begin inline asm
	fma.rn.f32 %f21653, %f32758, %f32763, %f21649;
	// end inline asm
	// begin inline asm
	fma.rn.f32 %f21657, %f32762, %f32763, %f21645;
	// end inline asm
	// begin inline asm
	fma.rn.f32 %f21661, %f32766, %f32767, %f21657;
	// end inline asm
	// begin inline asm
	fma.rn.f32 %f21665, %f32762, %f32767, %f21653;
	// end inline asm
	// begin inline asm
	fma.rn.f32 %f21669, %f32758, %f32763, %f21665;
	// end inline asm
	// begin inline asm
	fma.rn.f32 %f21673, %f32762, %f32763, %f21661;
	// end inline asm
	// begin inline asm
	fma.rn.f32 %f21677, %f32766, %f32767, %f21673;
	// end inline asm
	// begin inline asm
	fma.rn.f32 %f21681, %f32762, %f32767, %f21669;
	// end inline asm
	// begin inline asm
	fma.rn.f32 %f21685, %f32758, %f32763, %f21681;
	// end inline asm
	// begin inline asm
	fma.rn.f32 %f21689, %f32762, %f32763, %f21677;
	// end inline asm
	// begin inline asm
	fma.rn.f32 %f21693, %f32766, %f32767, %f21689;
	// end inline asm
	// begin inline asm
	fma.rn.f32 %f21697, %f32762, %f32767, %f21685;
	// end inline asm
	// begin inline asm
	fma.rn.f32 %f21701, %f32758, %f32763, %f21697;
	// end inline asm
	// begin inline asm
	fma.rn.f32 %f21705, %f32762, %f32763, %f21693;
	// end inline asm
	// begin inline asm
	fma.rn.f32 %f21709, %f32766, %f32767, %f21705;
	// end inline asm
	// begin inline asm
	fma.rn.f32 %f21713, %f32762, %f32767, %f21701;
	// end inline asm
	// begin inline asm
	fma.rn.f32 %f21717, %f32758, %f32763, %f21713;
	// end inline asm
	// begin inline asm
	fma.rn.f32 %f21721, %f32762, %f32763, %f21709;
	// end inline asm
	// begin inline asm
	fma.rn.f32 %f21725, %f32766, %f32767, %f21721;
	// end inline asm
	// begin inline asm
	fma.rn.f32 %f21729, %f32762, %f32767, %f21717;
	// end inline asm
	// begin inline asm
	fma.rn.f32 %f21733, %f32758, %f32763, %f21729;
	// end inline asm
	// begin inline asm
	fma.rn.f32 %f21737, %f32762, %f32763, %f21725;
	// end inline asm
	// begin inline asm
	fma.rn.f32 %f21741, %f32766, %f32767, %f21737;
	// end inline asm
	// begin inline asm
	fma.rn.f32 %f21745, %f32762, %f32767, %f21733;
	// end inline asm
	// begin inline asm
	fma.rn.f32 %f21749, %f32758, %f32763, %f21745;
	// end inline asm
	// begin inline asm
	fma.rn.f32 %f21753, %f32762, %f32763, %f21741;
	// end inline asm
	// begin inline asm
	fma.rn.f32 %f21757, %f32766, %f32767, %f21753;
	// end inline asm
	// begin inline asm
	fma.rn.f32 %f21761, %f32762, %f32767, %f21749;
	// end inline asm
	// begin inline asm
	fma.rn.f32 %f21765, %f32758, %f32763, %f21761;
	// end inline asm
	// begin inline asm
	fma.rn.f32 %f21769, %f32762, %f32763, %f21757;
	// end inline asm
	// begin inline asm
	fma.rn.f32 %f21773, %f32766, %f32767, %f21769;
	// end inline asm
	// begin inline asm
	fma.rn.f32 %f21777, %f32762, %f32767, %f21765;
	// end inline asm
	// begin inline asm
	fma.rn.f32 %f21781, %f32758, %f32763, %f21777;
	// end inline asm
	// begin inline asm
	fma.rn.f32 %f21785, %f32762, %f32763, %f21773;
	// end inline asm
	// begin inline asm
	fma.rn.f32 %f21789, %f32766, %f32767, %f21785;
	// end inline asm
	// begin inline asm
	fma.rn.f32 %f21793, %f32762, %f32767, %f21781;
	// end inline asm
	// begin inline asm
	fma.rn.f32 %f21797, %f32758, %f32763, %f21793;
	// end inline asm
	// begin inline asm
	fma.rn.f32 %f21801, %f32762, %f32763, %f21789;
	// end inline asm
	// begin inline asm
	fma.rn.f32 %f21805, %f32766, %f32767, %f21801;
	// end inline asm
	// begin inline asm
	fma.rn.f32 %f21809, %f32762, %f32767, %f21797;
	// end inline asm
	// begin inline asm
	fma.rn.f32 %f21813, %f32758, %f32763, %f21809;
	// end inline asm
	// begin inline asm
	fma.rn.f32 %f21817, %f32762, %f32763, %f21805;
	// end inline asm
	// begin inline asm
	fma.rn.f32 %f21821, %f32766, %f32767, %f21817;
	// end inline asm
	// begin inline asm
	fma.rn.f32 %f21825, %f32762, %f32767, %f21813;
	// end inline asm
	// begin inline asm
	fma.rn.f32 %f21829, %f32758, %f32763, %f21825;
	// end inline asm
	// begin inline asm
	fma.rn.f32 %f21833, %f32762, %f32763, %f21821;
	// end inline asm
	// begin inline asm
	fma.rn.f32 %f21837, %f32766, %f32767, %f21833;
	// end inline asm
	// begin inline asm
	fma.rn.f32 %f21841, %f32762, %f32767, %f21829;
	// end inline asm
	// begin inline asm
	fma.rn.f32 %f21845, %f32758, %f32763, %f21841;
	// end inline asm
	// begin inline asm
	fma.rn.f32 %f21849, %f32762, %f32763, %f21837;
	// end inline asm
	// begin inline asm
	fma.rn.f32 %f21853, %f32766, %f32767, %f21849;
	// end inline asm
	// begin inline asm
	fma.rn.f32 %f21857, %f32762, %f32767, %f21845;
	// end inline asm
	// begin inline asm
	fma.rn.f32 %f21861, %f32758, %f32763, %f21857;
	// end inline asm
	// begin inline asm
	fma.rn.f32 %f21865, %f32762, %f32763, %f21853;
	// end inline asm
	// begin inline asm
	fma.rn.f32 %f21869, %f32766, %f32767, %f21865;
	// end inline asm
	// begin inline asm
	fma.rn.f32 %f21873, %f32762, %f32767, %f21861;
	// end inline asm
	// begin inline asm
	fma.rn.f32 %f21877, %f32758, %f32763, %f21873;
	// end inline asm
	// begin inline asm
	fma.rn.f32 %f21881, %f32762, %f32763, %f21869;
	// end inline asm
	// begin inline asm
	fma.rn.f32 %f21885, %f32766, %f32767, %f21881;
	// end inline asm
	// begin inline asm
	fma.rn.f32 %f21889, %f32762, %f32767, %f21877;
	// end inline asm
	// begin inline asm
	fma.rn.f32 %f21893, %f32758, %f32763, %f21889;
	// end inline asm
	// begin inline asm
	fma.rn.f32 %f21897, %f32762, %f32763, %f21885;
	// end inline asm
	// begin inline asm
	fma.rn.f32 %f21901, %f32766, %f32767, %f21897;
	// end inline asm
	// begin inline asm
	fma.rn.f32 %f21905, %f32762, %f32767, %f21893;
	// end inline asm
	// begin inline asm
	fma.rn.f32 %f21909, %f32758, %f32763, %f21905;
	// end inline asm
	// begin inline asm
	fma.rn.f32 %f21913, %f32762, %f32763, %f21901;
	// end inline asm
	// begin inline asm
	fma.rn.f32 %f21917, %f32766, %f32767, %f21913;
	// end inline asm
	// begin inline asm
	fma.rn.f32 %f21921, %f32762, %f32767, %f21909;
	// end inline asm
	// begin inline asm
	fma.rn.f32 %f21925, %f32758, %f32763, %f21921;
	// end inline asm
	// begin inline asm
	fma.rn.f32 %f21929, %f32762, %f32763, %f21917;
	// end inline asm
	// begin inline asm
	fma.rn.f32 %f21933, %f32766, %f32767, %f21929;
	// end inline asm
	// begin inline asm
	fma.rn.f32 %f21937, %f32762, %f32767, %f21925;
	// end inline asm
	// begin inline asm
	fma.rn.f32 %f21941, %f32758, %f32763, %f21937;
	// end inline asm
	// begin inline asm
	fma.rn.f32 %f21945, %f32762, %f32763, %f21933;
	// end inline asm
	// begin inline asm
	fma.rn.f32 %f21949, %f32766, %f32767, %f21945;
	// end inline asm
	// begin inline asm
	fma.rn.f32 %f21953, %f32762, %f32767, %f21941;
	// end inline asm
	// begin inline asm
	fma.rn.f32 %f21957, %f32758, %f32763, %f21953;
	// end inline asm
	// begin inline asm
	fma.rn.f32 %f21961, %f32762, %f32763, %f21949;
	// end inline asm
	// begin inline asm
	fma.rn.f32 %f21965, %f32766, %f32767, %f21961;
	// end inline asm
	// begin inline asm
	fma.rn.f32 %f21969, %f32762, %f32767, %f21957;
	// end inline asm
	// begin inline asm
	fma.rn.f32 %f21973, %f32758, %f32763, %f21969;
	// end inline asm
	// begin inline asm
	fma.rn.f32 %f21977, %f32762, %f32763, %f21965;
	// end inline asm
	// begin inline asm
	fma.rn.f32 %f21981, %f32766, %f32767, %f21977;
	// end inline asm
	// begin inline asm
	fma.rn.f32 %f21985, %f32762, %f32767, %f21973;
	// end inline asm
	// begin inline asm
	fma.rn.f32 %f21989, %f32758, %f32763, %f21985;
	// end inline asm
	// begin inline asm
	fma.rn.f32 %f21993, %f32762, %f32763, %f21981;
	// end inline asm
	// begin inline asm
	fma.rn.f32 %f21997, %f32766, %f32767, %f21993;
	// end inline asm
	// begin inline asm
	fma.rn.f32 %f22001, %f32762, %f32767, %f21989;
	// end inline asm
	// begin inline asm
	fma.rn.f32 %f22005, %f32758, %f32763, %f22001;
	// end inline asm
	// begin inline asm
	fma.rn.f32 %f22009, %f32762, %f32763, %f21997;
	// end inline asm
	// begin inline asm
	fma.rn.f32 %f22013, %f32766, %f32767, %f22009;
	// end inline asm
	// begin inline asm
	fma.rn.f32 %f22017, %f32762, %f32767, %f22005;
	// end inline asm
	// begin inline asm
	fma.rn.f32 %f22021, %f32758, %f32763, %f22017;
	// end inline asm
	// begin inline asm
	fma.rn.f32 %f22025, %f32762, %f32763, %f22013;
	// end inline asm
	// begin inline asm
	fma.rn.f32 %f22029, %f32766, %f32767, %f22025;
	// end inline asm
	// begin inline asm
	fma.rn.f32 %f22033, %f32762, %f32767, %f22021;
	// end inline asm
	// begin inline asm
	fma.rn.f32 %f22037, %f32758, %f32763, %f22033;
	// end inline asm
	// begin inline asm
	fma.rn.f32 %f22041, %f32762, %f32763, %f22029;
	// end inline asm
	// begin inline asm
	fma.rn.f32 %f22045, %f32766, %f32767, %f22041;
	// end inline asm
	// begin inline asm
	fma.rn.f32 %f22049, %f32762, %f32767, %f22037;
	// end inline asm
	// begin inline asm
	fma.rn.f32 %f22053, %f32758, %f32763, %f22049;
	// end inline asm
	// begin inline asm
	fma.rn.f32 %f22057, %f32762, %f32763, %f22045;
	// end inline asm
	// begin inline asm
	fma.rn.f32 %f22061, %f32766, %f32767, %f22057;
	// end inline asm
	// begin inline asm
	fma.rn.f32 %f22065, %f32762, %f32767, %f22053;
	// end inline asm
	// begin inline asm
	fma.rn.f32 %f22069, %f32758, %f32763, %f22065;
	// end inline asm
	// begin inline asm
	fma.rn.f32 %f22073, %f32762, %f32763, %f22061;
	// end inline asm
	// begin inline asm
	fma.rn.f32 %f22077, %f32766, %f32767, %f22073;
	// end inline asm
	// begin inline asm
	fma.rn.f32 %f22081, %f32762, %f32767, %f22069;
	// end inline asm
	// begin inline asm
	fma.rn.f32 %f22085, %f32758, %f32763, %f22081;
	// end inline asm
	// begin inline asm
	fma.rn.f32 %f22089, %f32762, %f32763, %f22077;
	// end inline asm
	// begin inline asm
	fma.rn.f32 %f22093, %f32766, %f32767, %f22089;
	// end inline asm
	// begin inline asm
	fma.rn.f32 %f22097, %f32762, %f32767, %f22085;
	// end inline asm
	// begin inline asm
	fma.rn.f32 %f22101, %f32758, %f32763, %f22097;
	// end inline asm
	// begin inline asm
	fma.rn.f32 %f22105, %f32762, %f32763, %f22093;
	// end inline asm
	// begin inline asm
	fma.rn.f32 %f22109, %f32766, %f32767, %f22105;
	// end inline asm
	// begin inline asm
	fma.rn.f32 %f22113, %f32762, %f32767, %f22101;
	// end inline asm
	// begin inline asm
	fma.rn.f32 %f22117, %f32758, %f32763, %f22113;
	// end inline asm
	// begin inline asm
	fma.rn.f32 %f22121, %f32762, %f32763, %f22109;
	// end inline asm
	// begin inline asm
	fma.rn.f32 %f22125, %f32766, %f32767, %f22121;
	// end inline asm
	// begin inline asm
	fma.rn.f32 %f22129, %f32762, %f32767, %f22117;
	// end inline asm
	// begin inline asm
	fma.rn.f32 %f22133, %f32758, %f32763, %f22129;
	// end inline asm
	// begin inline asm
	fma.rn.f32 %f22137, %f32762, %f32763, %f22125;
	// end inline asm
	// begin inline asm
	fma.rn.f32 %f22141, %f32766, %f32767, %f22137;
	// end inline asm
	// begin inline asm
	fma.rn.f32 %f22145, %f32762, %f32767, %f22133;
	// end inline asm
	// begin inline asm
	fma.rn.f32 %f22149, %f32758, %f32763, %f22145;
	// end inline asm
	// begin inline asm
	fma.rn.f32 %f22153, %f32762, %f32763, %f22141;
	// end inline asm
	// begin inline asm
	fma.rn.f32 %f22157, %f32766, %f32767, %f22153;
	// end inline asm
	// begin inline asm
	fma.rn.f32 %f22161, %f32762, %f32767, %f22149;
	// end inline asm
	// begin inline asm
	fma.rn.f32 %f22165, %f32758, %f32763, %f22161;
	// end inline asm
	// begin inline asm
	fma.rn.f32 %f22169, %f32762, %f32763, %f22157;
	// end inline asm
	// begin inline asm
	fma.rn.f32 %f22173, %f32766, %f32767, %f22169;
	// end inline asm
	// begin inline asm
	fma.rn.f32 %f22177, %f32762, %f32767, %f22165;
	// end inline asm
	// begin inline asm
	fma.rn.f32 %f22181, %f32758, %f32763, %f22177;
	// end inline asm
	// begin inline asm
	fma.rn.f32 %f22185, %f32762, %f32763, %f22173;
	// end inline asm
	// begin inline asm
	fma.rn.f32 %f22189, %f32766, %f32767, %f22185;
	// end inline asm
	// begin inline asm
	fma.rn.f32 %f22193, %f32762, %f32767, %f22181;
	// end inline asm
	// begin inline asm
	fma.rn.f32 %f22197, %f32758, %f32763, %f22193;
	// end inline asm
	// begin inline asm
	fma.rn.f32 %f22201, %f32762, %f32763, %f22189;
	// end inline asm
	// begin inline asm
	fma.rn.f32 %f22205, %f32766, %f32767, %f22201;
	// end inline asm
	// begin inline asm
	fma.rn.f32 %f22209, %f32762, %f32767, %f22197;
	// end inline asm
	// begin inline asm
	fma.rn.f32 %f22213, %f32758, %f32763, %f22209;
	// end inline asm
	// begin inline asm
	fma.rn.f32 %f22217, %f32762, %f32763, %f22205;
	// end inline asm
	// begin inline asm
	fma.rn.f32 %f22221, %f32766, %f32767, %f22217;
	// end inline asm
	// begin inline asm
	fma.rn.f32 %f22225, %f32762, %f32767, %f22213;
	// end inline asm
	// begin inline asm
	fma.rn.f32 %f22229, %f32758, %f32763, %f22225;
	// end inline asm
	// begin inline asm
	fma.rn.f32 %f22233, %f32762, %f32763, %f22221;
	// end inline asm
	// begin inline asm
	fma.rn.f32 %f22237, %f32766, %f32767, %f22233;
	// end inline asm
	// begin inline asm
	fma.rn.f32 %f22241, %f32762, %f32767, %f22229;
	// end inline asm
	// begin inline asm
	fma.rn.f32 %f22245, %f32758, %f32763, %f22241;
	// end inline asm
	// begin inline asm
	fma.rn.f32 %f22249, %f32762, %f32763, %f22237;
	// end inline asm
	// begin inline asm
	fma.rn.f32 %f22253, %f32766, %f32767, %f22249;
	// end inline asm
	// begin inline asm
	fma.rn.f32 %f22257, %f32762, %f32767, %f22245;
	// end inline asm
	// begin inline asm
	fma.rn.f32 %f22261, %f32758, %f32763, %f22257;
	// end inline asm
	// begin inline asm
	fma.rn.f32 %f22265, %f32762, %f32763, %f22253;
	// end inline asm
	// begin inline asm
	fma.rn.f32 %f22269, %f32766, %f32767, %f22265;
	// end inline asm
	// begin inline asm
	fma.rn.f32 %f22273, %f32762, %f32767, %f22261;
	// end inline asm
	// begin inline asm
	fma.rn.f32 %f22277, %f32758, %f32763, %f22273;
	// end inline asm
	// begin inline asm
	fma.rn.f32 %f22281, %f32762, %f32763, %f22269;
	// end inline asm
	// begin inline asm
	fma.rn.f32 %f22285, %f32766, %f32767, %f22281;
	// end inline asm
	// begin inline asm
	fma.rn.f32 %f22289, %f32762, %f32767, %f22277;
	// end inline asm
	// begin inline asm
	fma.rn.f32 %f22293, %f32758, %f32763, %f22289;
	// end inline asm
	// begin inline asm
	fma.rn.f32 %f22297, %f32762, %f32763, %f22285;
	// end inline asm
	// begin inline asm
	fma.rn.f32 %f22301, %f32766, %f32767, %f22297;
	// end inline asm
	// begin inline asm
	fma.rn.f32 %f22305, %f32762, %f32767, %f22293;
	// end inline asm
	// begin inline asm
	fma.rn.f32 %f22309, %f32758, %f32763, %f22305;
	// end inline asm
	// begin inline asm
	fma.rn.f32 %f22313, %f32762, %f32763, %f22301;
	// end inline asm
	// begin inline asm
	fma.rn.f32 %f22317, %f32766, %f32767, %f22313;
	// end inline asm
	// begin inline asm
	fma.rn.f32 %f22321, %f32762, %f32767, %f22309;
	// end inline asm
	// begin inline asm
	fma.rn.f32 %f22325, %f32758, %f32763, %f22321;
	// end inline asm
	// begin inline asm
	fma.rn.f32 %f22329, %f32762, %f32763, %f22317;
	// end inline asm
	// begin inline asm
	fma.rn.f32 %f22333, %f32766, %f32767, %f22329;
	// end inline asm
	// begin inline asm
	fma.rn.f32 %f22337, %f32762, %f32767, %f22325;
	// end inline asm
	// begin inline asm
	fma.rn.f32 %f22341, %f32758, %f32763, %f22337;
	// end inline asm
	// begin inline asm
	fma.rn.f32 %f22345, %f32762, %f32763, %f22333;
	// end inline asm
	// begin inline asm
	fma.rn.f32 %f22349, %f32766, %f32767, %f22345;
	// end inline asm
	// begin inline asm
	fma.rn.f32 %f22353, %f32762, %f32767, %f22341;
	// end inline asm
	// begin inline asm
	fma.rn.f32 %f22357, %f32758, %f32763, %f22353;
	// end inline asm
	// begin inline asm
	fma.rn.f32 %f22361, %f32762, %f32763, %f22349;
	// end inline asm
	// begin inline asm
	fma.rn.f32 %f22365, %f32766, %f32767, %f22361;
	// end inline asm
	// begin inline asm
	fma.rn.f32 %f22369, %f32762, %f32767, %f22357;
	// end inline asm
	// begin inline asm
	fma.rn.f32 %f22373, %f32758, %f32763, %f22369;
	// end inline asm
	// begin inline asm
	fma.rn.f32 %f22377, %f32762, %f32763, %f22365;
	// end inline asm
	// begin inline asm
	fma.rn.f32 %f22381, %f32766, %f32767, %f22377;
	// end inline asm
	// begin inline asm
	fma.rn.f32 %f22385, %f32762, %f32767, %f22373;
	// end inline asm
	// begin inline asm
	fma.rn.f32 %f22389, %f32758, %f32763, %f22385;
	// end inline asm
	// begin inline asm
	fma.rn.f32 %f22393, %f32762, %f32763, %f22381;
	// end inline asm
	// begin inline asm
	fma.rn.f32 %f22397, %f32766, %f32767, %f22393;
	// end inline asm
	// begin inline asm
	fma.rn.f32 %f22401, %f32762, %f32767, %f22389;
	// end inline asm
	// begin inline asm
	fma.rn.f32 %f22405, %f32758, %f32763, %f22401;
	// end inline asm
	// begin inline asm
	fma.rn.f32 %f22409, %f32762, %f32763, %f22397;
	// end inline asm
	// begin inline asm
	fma.rn.f32 %f22413, %f32766, %f32767, %f22409;
	// end inline asm
	// begin inline asm
	fma.rn.f32 %f22417, %f32762, %f32767, %f22405;
	// end inline asm
	// begin inline asm
	fma.rn.f32 %f22421, %f32758, %f32763, %f22417;
	// end inline asm
	// begin inline asm
	fma.rn.f32 %f22425, %f32762, %f32763, %f22413;
	// end inline asm
	// begin inline asm
	fma.rn.f32 %f22429, %f32766, %f32767, %f22425;
	// end inline asm
	// begin inline asm
	fma.rn.f32 %f22433, %f32762, %f32767, %f22421;
	// end inline asm
	// begin inline asm
	fma.rn.f32 %f22437, %f32758, %f32763, %f22433;
	// end inline asm
	// begin inline asm
	fma.rn.f32 %f22441, %f32762, %f32763, %f22429;
	// end inline asm
	// begin inline asm
	fma.rn.f32 %f22445, %f32766, %f32767, %f22441;
	// end inline asm
	// begin inline asm
	fma.rn.f32 %f22449, %f32762, %f32767, %f22437;
	// end inline asm
	// begin inline asm
	fma.rn.f32 %f22453, %f32758, %f32763, %f22449;
	// end inline asm
	// begin inline asm
	fma.rn.f32 %f22457, %f32762, %f32763, %f22445;
	// end inline asm
	// begin inline asm
	fma.rn.f32 %f22461, %f32766, %f32767, %f22457;
	// end inline asm
	// begin inline asm
	fma.rn.f32 %f22465, %f32762, %f32767, %f22453;
	// end inline asm
	// begin inline asm
	fma.rn.f32 %f22469, %f32758, %f32763, %f22465;
	// end inline asm
	// begin inline asm
	fma.rn.f32 %f22473, %f32762, %f32763, %f22461;
	// end inline asm
	// begin inline asm
	fma.rn.f32 %f22477, %f32766, %f32767, %f22473;
	// end inline asm
	// begin inline asm
	fma.rn.f32 %f22481, %f32762, %f32767, %f22469;
	// end inline asm
	// begin inline asm
	fma.rn.f32 %f22485, %f32758, %f32763, %f22481;
	// end inline asm
	// begin inline asm
	fma.rn.f32 %f22489, %f32762, %f32763, %f22477;
	// end inline asm
	// begin inline asm
	fma.rn.f32 %f22493, %f32766, %f32767, %f22489;
	// end inline asm
	// begin inline asm
	fma.rn.f32 %f22497, %f32762, %f32767, %f22485;
	// end inline asm
	// begin inline asm
	fma.rn.f32 %f22501, %f32758, %f32763, %f22497;
	// end inline asm
	// begin inline asm
	fma.rn.f32 %f22505, %f32762, %f32763, %f22493;
	// end inline asm
	// begin inline asm
	fma.rn.f32 %f22509, %f32766, %f32767, %f22505;
	// end inline asm
	// begin inline asm
	fma.rn.f32 %f22513, %f32762, %f32767, %f22501;
	// end inline asm
	// begin inline asm
	fma.rn.f32 %f22517, %f32758, %f32763, %f22513;
	// end inline asm
	// begin inline asm
	fma.rn.f32 %f22521, %f32762, %f32763, %f22509;
	// end inline asm
	// begin inline asm
	fma.rn.f32 %f22525, %f32766, %f32767, %f22521;
	// end inline asm
	// begin inline asm
	fma.rn.f32 %f22529, %f32762, %f32767, %f22517;
	// end inline asm
	// begin inline asm
	fma.rn.f32 %f22533, %f32758, %f32763, %f22529;
	// end inline asm
	// begin inline asm
	fma.rn.f32 %f22537, %f32762, %f32763, %f22525;
	// end inline asm
	// begin inline asm
	fma.rn.f32 %f22541, %f32766, %f32767, %f22537;
	// end inline asm
	// begin inline asm
	fma.rn.f32 %f22545, %f32762, %f32767, %f22533;
	// end inline asm
	// begin inline asm
	fma.rn.f32 %f22549, %f32758, %f32763, %f22545;
	// end inline asm
	// begin inline asm
	fma.rn.f32 %f22553, %f32762, %f32763, %f22541;
	// end inline asm
	// begin inline asm
	fma.rn.f32 %f22557, %f32766, %f32767, %f22553;
	// end inline asm
	// begin inline asm
	fma.rn.f32 %f22561, %f32762, %f32767, %f22549;
	// end inline asm
	// begin inline asm
	fma.rn.f32 %f22565, %f32758, %f32763, %f22561;
	// end inline asm
	// begin inline asm
	fma.rn.f32 %f22569, %f32762, %f32763, %f22557;
	// end inline asm
	// begin inline asm
	fma.rn.f32 %f22573, %f32766, %f32767, %f22569;
	// end inline asm
	// begin inline asm
	fma.rn.f32 %f22577, %f32762, %f32767, %f22565;
	// end inline asm
	// begin inline asm
	fma.rn.f32 %f22581, %f32758, %f32763, %f22577;
	// end inline asm
	// begin inline asm
	fma.rn.f32 %f22585, %f32762, %f32763, %f22573;
	// end inline asm
	// begin inline asm
	fma.rn.f32 %f22589, %f32766, %f32767, %f22585;
	// end inline asm
	// begin inline asm
	fma.rn.f32 %f22593, %f32762, %f32767, %f22581;
	// end inline asm
	// begin inline asm
	fma.rn.f32 %f22597, %f32758, %f32763, %f22593;
	// end inline asm
	// begin inline asm
	fma.rn.f32 %f22601, %f32762, %f32763, %f22589;
	// end inline asm
	// begin inline asm
	fma.rn.f32 %f22605, %f32766, %f32767, %f22601;
	// end inline asm
	// begin inline asm
	fma.rn.f32 %f22609, %f32762, %f32767, %f22597;
	// end inline asm
	// begin inline asm
	fma.rn.f32 %f22613, %f32758, %f32763, %f22609;
	// end inline asm
	// begin inline asm
	fma.rn.f32 %f22617, %f32762, %f32763, %f22605;
	// end inline asm
	// begin inline asm
	fma.rn.f32 %f22621, %f32766, %f32767, %f22617;
	// end inline asm
	// begin inline asm
	fma.rn.f32 %f22625, %f32762, %f32767, %f22613;
	// end inline asm
	// begin inline asm
	fma.rn.f32 %f22629, %f32758, %f32763, %f22625;
	// end inline asm
	// begin inline asm
	fma.rn.f32 %f22633, %f32762, %f32763, %f22621;
	// end inline asm
	// begin inline asm
	fma.rn.f32 %f22637, %f32766, %f32767, %f22633;
	// end inline asm
	// begin inline asm
	fma.rn.f32 %f22641, %f32762, %f32767, %f22629;
	// end inline asm
	// begin inline asm
	fma.rn.f32 %f22645, %f32758, %f32763, %f22641;
	// end inline asm
	// begin inline asm
	fma.rn.f32 %f22649, %f32762, %f32763, %f22637;
	// end inline asm
	// begin inline asm
	fma.rn.f32 %f22653, %f32766, %f32767, %f22649;
	// end inline asm
	// begin inline asm
	fma.rn.f32 %f22657, %f32762, %f32767, %f22645;
	// end inline asm
	// begin inline asm
	fma.rn.f32 %f22661, %f32758, %f32763, %f22657;
	// end inline asm
	// begin inline asm
	fma.rn.f32 %f22665, %f32762, %f32763, %f22653;
	// end inline asm
	// begin inline asm
	fma.rn.f32 %f22669, %f32766, %f32767, %f22665;
	// end inline asm
	// begin inline asm
	fma.rn.f32 %f22673, %f32762, %f32767, %f22661;
	// end inline asm
	// begin inline asm
	fma.rn.f32 %f22677, %f32758, %f32763, %f22673;
	// end inline asm
	// begin inline asm
	fma.rn.f32 %f22681, %f32762, %f32763, %f22669;
	// end inline asm
	// begin inline asm
	fma.rn.f32 %f22685, %f32766, %f32767, %f22681;
	// end inline asm
	// begin inline asm
	fma.rn.f32 %f22689, %f32762, %f32767, %f22677;
	// end inline asm
	// begin inline asm
	fma.rn.f32 %f22693, %f32758, %f32763, %f22689;
	// end inline asm
	// begin inline asm
	fma.rn.f32 %f22697, %f32762, %f32763, %f22685;
	// end inline asm
	// begin inline asm
	fma.rn.f32 %f22701, %f32766, %f32767, %f22697;
	// end inline asm
	// begin inline asm
	fma.rn.f32 %f22705, %f32762, %f32767, %f22693;
	// end inline asm
	// begin inline asm
	fma.rn.f32 %f22709, %f32758, %f32763, %f22705;
	// end inline asm
	// begin inline asm
	fma.rn.f32 %f22713, %f32762, %f32763, %f22701;
	// end inline asm
	// begin inline asm
	fma.rn.f32 %f22717, %f32766, %f32767, %f22713;
	// end inline asm
	// begin inline asm
	fma.rn.f32 %f22721, %f32762, %f32767, %f22709;
	// end inline asm
	// begin inline asm
	fma.rn.f32 %f22725, %f32758, %f32763, %f22721;
	// end inline asm
	// begin inline asm
	fma.rn.f32 %f22729, %f32762, %f32763, %f22717;
	// end inline asm
	// begin inline asm
	fma.rn.f32 %f22733, %f32766, %f32767, %f22729;
	// end inline asm
	// begin inline asm
	fma.rn.f32 %f22737, %f32762, %f32767, %f22725;
	// end inline asm
	// begin inline asm
	fma.rn.f32 %f22741, %f32758, %f32763, %f22737;
	// end inline asm
	// begin inline asm
	fma.rn.f32 %f22745, %f32762, %f32763, %f22733;
	// end inline asm
	// begin inline asm
	fma.rn.f32 %f22749, %f32766, %f32767, %f22745;
	// end inline asm
	// begin inline asm
	fma.rn.f32 %f22753, %f32762, %f32767, %f22741;
	// end inline asm
	// begin inline asm
	fma.rn.f32 %f22757, %f32758, %f32763, %f22753;
	// end inline asm
	// begin inline asm
	fma.rn.f32 %f22761, %f32762, %f32763, %f22749;
	// end inline asm
	// begin inline asm
	fma.rn.f32 %f22765, %f32766, %f32767, %f22761;
	// end inline asm
	// begin inline asm
	fma.rn.f32 %f22769, %f32762, %f32767, %f22757;
	// end inline asm
	// begin inline asm
	fma.rn.f32 %f22773, %f32758, %f32763, %f22769;
	// end inline asm
	// begin inline asm
	fma.rn.f32 %f22777, %f32762, %f32763, %f22765;
	// end inline asm
	// begin inline asm
	fma.rn.f32 %f22781, %f32766, %f32767, %f22777;
	// end inline asm
	// begin inline asm
	fma.rn.f32 %f22785, %f32762, %f32767, %f22773;
	// end inline asm
	// begin inline asm
	fma.rn.f32 %f22789, %f32758, %f32763, %f22785;
	// end inline asm
	// begin inline asm
	fma.rn.f32 %f22793, %f32762, %f32763, %f22781;
	// end inline asm
	// begin inline asm
	fma.rn.f32 %f22797, %f32766, %f32767, %f22793;
	// end inline asm
	// begin inline asm
	fma.rn.f32 %f22801, %f32762, %f32767, %f22789;
	// end inline asm
	// begin inline asm
	fma.rn.f32 %f22805, %f32758, %f32763, %f22801;
	// end inline asm
	// begin inline asm
	fma.rn.f32 %f22809, %f32762, %f32763, %f22797;
	// end inline asm
	// begin inline asm
	fma.rn.f32 %f22813, %f32766, %f32767, %f22809;
	// end inline asm
	// begin inline asm
	fma.rn.f32 %f22817, %f32762, %f32767, %f22805;
	// end inline asm
	// begin inline asm
	fma.rn.f32 %f22821, %f32758, %f32763, %f22817;
	// end inline asm
	// begin inline asm
	fma.rn.f32 %f22825, %f32762, %f32763, %f22813;
	// end inline asm
	// begin inline asm
	fma.rn.f32 %f22829, %f32766, %f32767, %f22825;
	// end inline asm
	// begin inline asm
	fma.rn.f32 %f22833, %f32762, %f32767, %f22821;
	// end inline asm
	// begin inline asm
	fma.rn.f32 %f22837, %f32758, %f32763, %f22833;
	// end inline asm
	// begin inline asm
	fma.rn.f32 %f22841, %f32762, %f32763, %f22829;
	// end inline asm
	// begin inline asm
	fma.rn.f32 %f22845, %f32766, %f32767, %f22841;
	// end inline asm
	// begin inline asm
	fma.rn.f32 %f22849, %f32762, %f32767, %f22837;
	// end inline asm
	// begin inline asm
	fma.rn.f32 %f22853, %f32758, %f32763, %f22849;
	// end inline asm
	// begin inline asm
	fma.rn.f32 %f22857, %f32762, %f32763, %f22845;
	// end inline asm
	// begin inline asm
	fma.rn.f32 %f22861, %f32766, %f32767, %f22857;
	// end inline asm
	// begin inline asm
	fma.rn.f32 %f22865, %f32762, %f32767, %f22853;
	// end inline asm
	// begin inline asm
	fma.rn.f32 %f22869, %f32758, %f32763, %f22865;
	// end inline asm
	// begin inline asm
	fma.rn.f32 %f22873, %f32762, %f32763, %f22861;
	// end inline asm
	// begin inline asm
	fma.rn.f32 %f22877, %f32766, %f32767, %f22873;
	// end inline asm
	// begin inline asm
	fma.rn.f32 %f22881, %f32762, %f32767, %f22869;
	// end inline asm
	// begin inline asm
	fma.rn.f32 %f22885, %f32758, %f32763, %f22881;
	// end inline asm
	// begin inline asm
	fma.rn.f32 %f22889, %f32762, %f32763, %f22877;
	// end inline asm
	// begin inline asm
	fma.rn.f32 %f22893, %f32766, %f32767, %f22889;
	// end inline asm
	// begin inline asm
	fma.rn.f32 %f22897, %f32762, %f32767, %f22885;
	// end inline asm
	// begin inline asm
	fma.rn.f32 %f22901, %f32758, %f32763, %f22897;
	// end inline asm
	// begin inline asm
	fma.rn.f32 %f22905, %f32762, %f32763, %f22893;
	// end inline asm
	// begin inline asm
	fma.rn.f32 %f22909, %f32766, %f32767, %f22905;
	// end inline asm
	// begin inline asm
	fma.rn.f32 %f22913, %f32762, %f32767, %f22901;
	// end inline asm
	// begin inline asm
	fma.rn.f32 %f22917, %f32758, %f32763, %f22913;
	// end inline asm
	// begin inline asm
	fma.rn.f32 %f22921, %f32762, %f32763, %f22909;
	// end inline asm
	// begin inline asm
	fma.rn.f32 %f22925, %f32766, %f32767, %f22921;
	// end inline asm
	// begin inline asm
	fma.rn.f32 %f22929, %f32762, %f32767, %f22917;
	// end inline asm
	// begin inline asm
	fma.rn.f32 %f22933, %f32758, %f32763, %f22929;
	// end inline asm
	// begin inline asm
	fma.rn.f32 %f22937, %f32762, %f32763, %f22925;
	// end inline asm
	// begin inline asm
	fma.rn.f32 %f22941, %f32766, %f32767, %f22937;
	// end inline asm
	// begin inline asm
	fma.rn.f32 %f22945, %f32762, %f32767, %f22933;
	// end inline asm
	// begin inline asm
	fma.rn.f32 %f22949, %f32758, %f32763, %f22945;
	// end inline asm
	// begin inline asm
	fma.rn.f32 %f22953, %f32762, %f32763, %f22941;
	// end inline asm
	// begin inline asm
	fma.rn.f32 %f22957, %f32766, %f32767, %f22953;
	// end inline asm
	// begin inline asm
	fma.rn.f32 %f22961, %f32762, %f32767, %f22949;
	// end inline asm
	// begin inline asm
	fma.rn.f32 %f22965, %f32758, %f32763, %f22961;
	// end inline asm
	// begin inline asm
	fma.rn.f32 %f22969, %f32762, %f32763, %f22957;
	// end inline asm
	// begin inline asm
	fma.rn.f32 %f22973, %f32766, %f32767, %f22969;
	// end inline asm
	// begin inline asm
	fma.rn.f32 %f22977, %f32762, %f32767, %f22965;
	// end inline asm
	// begin inline asm
	fma.rn.f32 %f22981, %f32758, %f32763, %f22977;
	// end inline asm
	// begin inline asm
	fma.rn.f32 %f22985, %f32762, %f32763, %f22973;
	// end inline asm
	// begin inline asm
	fma.rn.f32 %f22989, %f32766, %f32767, %f22985;
	// end inline asm
	// begin inline asm
	fma.rn.f32 %f22993, %f32762, %f32767, %f22981;
	// end inline asm
	// begin inline asm
	fma.rn.f32 %f22997, %f32758, %f32763, %f22993;
	// end inline asm
	// begin inline asm
	fma.rn.f32 %f23001, %f32762, %f32763, %f22989;
	// end inline asm
	// begin inline asm
	fma.rn.f32 %f23005, %f32766, %f32767, %f23001;
	// end inline asm
	// begin inline asm
	fma.rn.f32 %f23009, %f32762, %f32767, %f22997;
	// end inline asm
	// begin inline asm
	fma.rn.f32 %f23013, %f32758, %f32763, %f23009;
	// end inline asm
	// begin inline asm
	fma.rn.f32 %f23017, %f32762, %f32763, %f23005;
	// end inline asm
	// begin inline asm
	fma.rn.f32 %f23021, %f32766, %f32767, %f23017;
	// end inline asm
	// begin inline asm
	fma.rn.f32 %f23025, %f32762, %f32767, %f23013;
	// end inline asm
	// begin inline asm
	fma.rn.f32 %f23029, %f32758, %f32763, %f23025;
	// end inline asm
	// begin inline asm
	fma.rn.f32 %f23033, %f32762, %f32763, %f23021;
	// end inline asm
	// begin inline asm
	fma.rn.f32 %f23037, %f32766, %f32767, %f23033;
	// end inline asm
	// begin inline asm
	fma.rn.f32 %f23041, %f32762, %f32767, %f23029;
	// end inline asm
	// begin inline asm
	fma.rn.f32 %f23045, %f32758, %f32763, %f23041;
	// end inline asm
	// begin inline asm
	fma.rn.f32 %f23049, %f32762, %f32763, %f23037;
	// end inline asm
	// begin inline asm
	fma.rn.f32 %f23053, %f32766, %f32767, %f23049;
	// end inline asm
	// begin inline asm
	fma.rn.f32 %f23057, %f32762, %f32767, %f23045;
	// end inline asm
	// begin inline asm
	fma.rn.f32 %f23061, %f32758, %f32763, %f23057;
	// end inline asm
	// begin inline asm
	fma.rn.f32 %f23065, %f32762, %f32763, %f23053;
	// end inline asm
	// begin inline asm
	fma.rn.f32 %f23069, %f32766, %f32767, %f23065;
	// end inline asm
	// begin inline asm
	fma.rn.f32 %f23073, %f32762, %f32767, %f23061;
	// end inline asm
	// begin inline asm
	fma.rn.f32 %f23077, %f32758, %f32763, %f23073;
	// end inline asm
	// begin inline asm
	fma.rn.f32 %f23081, %f32762, %f32763, %f23069;
	// end inline asm
	// begin inline asm
	fma.rn.f32 %f23085, %f32766, %f32767, %f23081;
	// end inline asm
	// begin inline asm
	fma.rn.f32 %f23089, %f32762, %f32767, %f23077;
	// end inline asm
	// begin inline asm
	fma.rn.f32 %f23093, %f32758, %f32763, %f23089;
	// end inline asm
	// begin inline asm
	fma.rn.f32 %f23097, %f32762, %f32763, %f23085;
	// end inline asm
	// begin inline asm
	fma.rn.f32 %f23101, %f32766, %f32767, %f23097;
	// end inline asm
	// begin inline asm
	fma.rn.f32 %f23105, %f32762, %f32767, %f23093;
	// end inline asm
	// begin inline asm
	fma.rn.f32 %f23109, %f32758, %f32763, %f23105;
	// end inline asm
	// begin inline asm
	fma.rn.f32 %f23113, %f32762, %f32763, %f23101;
	// end inline asm
	// begin inline asm
	fma.rn.f32 %f23117, %f32766, %f32767, %f23113;
	// end inline asm
	// begin inline asm
	fma.rn.f32 %f23121, %f32762, %f32767, %f23109;
	// end inline asm
	// begin inline asm
	fma.rn.f32 %f23125, %f32758, %f32763, %f23121;
	// end inline asm
	// begin inline asm
	fma.rn.f32 %f23129, %f32762, %f32763, %f23117;
	// end inline asm
	// begin inline asm
	fma.rn.f32 %f23133, %f32766, %f32767, %f23129;
	// end inline asm
	// begin inline asm
	fma.rn.f32 %f23137, %f32762, %f32767, %f23125;
	// end inline asm
	// begin inline asm
	fma.rn.f32 %f23141, %f32758, %f32763, %f23137;
	// end inline asm
	// begin inline asm
	fma.rn.f32 %f23145, %f32762, %f32763, %f23133;
	// end inline asm
	// begin inline asm
	fma.rn.f32 %f23149, %f32766, %f32767, %f23145;
	// end inline asm
	// begin inline asm
	fma.rn.f32 %f23153, %f32762, %f32767, %f23141;
	// end inline asm
	// begin inline asm
	fma.rn.f32 %f23157, %f32758, %f32763, %f23153;
	// end inline asm
	// begin inline asm
	fma.rn.f32 %f23161, %f32762, %f32763, %f23149;
	// end inline asm
	// begin inline asm
	fma.rn.f32 %f23165, %f32766, %f32767, %f23161;
	// end inline asm
	// begin inline asm
	fma.rn.f32 %f23169, %f32762, %f32767, %f23157;
	// end inline asm
	// begin inline asm
	fma.rn.f32 %f23173, %f32758, %f32763, %f23169;
	// end inline asm
	// begin inline asm
	fma.rn.f32 %f23177, %f32762, %f32763, %f23165;
	// end inline asm
	// begin inline asm
	fma.rn.f32 %f23181, %f32766, %f32767, %f23177;
	// end inline asm
	// begin inline asm
	fma.rn.f32 %f23185, %f32762, %f32767, %f23173;
	// end inline asm
	// begin inline asm
	fma.rn.f32 %f23189, %f32758, %f32763, %f23185;
	// end inline asm
	// begin inline asm
	fma.rn.f32 %f23193, %f32762, %f32763, %f23181;
	// end inline asm
	// begin inline asm
	fma.rn.f32 %f23197, %f32766, %f32767, %f23193;
	// end inline asm
	// begin inline asm
	fma.rn.f32 %f23201, %f32762, %f32767, %f23189;
	// end inline asm
	// begin inline asm
	fma.rn.f32 %f23205, %f32758, %f32763, %f23201;
	// end inline asm
	// begin inline asm
	fma.rn.f32 %f23209, %f32762, %f32763, %f23197;
	// end inline asm
	// begin inline asm
	fma.rn.f32 %f23213, %f32766, %f32767, %f23209;
	// end inline asm
	// begin inline asm
	fma.rn.f32 %f23217, %f32762, %f32767, %f23205;
	// end inline asm
	// begin inline asm
	fma.rn.f32 %f23221, %f32758, %f32763, %f23217;
	// end inline asm
	// begin inline asm
	fma.rn.f32 %f23225, %f32762, %f32763, %f23213;
	// end inline asm
	// begin inline asm
	fma.rn.f32 %f23229, %f32766, %f32767, %f23225;
	// end inline asm
	// begin inline asm
	fma.rn.f32 %f23233, %f32762, %f32767, %f23221;
	// end inline asm
	// begin inline asm
	fma.rn.f32 %f23237, %f32758, %f32763, %f23233;
	// end inline asm
	// begin inline asm
	fma.rn.f32 %f23241, %f32762, %f32763, %f23229;
	// end inline asm
	// begin inline asm
	fma.rn.f32 %f23245, %f32766, %f32767, %f23241;
	// end inline asm
	// begin inline asm
	fma.rn.f32 %f23249, %f32762, %f32767, %f23237;
	// end inline asm
	// begin inline asm
	fma.rn.f32 %f23253, %f32758, %f32763, %f23249;
	// end inline asm
	// begin inline asm
	fma.rn.f32 %f23257, %f32762, %f32763, %f23245;
	// end inline asm
	// begin inline asm
	fma.rn.f32 %f23261, %f32766, %f32767, %f23257;
	// end inline asm
	// begin inline asm
	fma.rn.f32 %f23265, %f32762, %f32767, %f23253;
	// end inline asm
	// begin inline asm
	fma.rn.f32 %f23269, %f32758, %f32763, %f23265;
	// end inline asm
	// begin inline asm
	fma.rn.f32 %f23273, %f32762, %f32763, %f23261;
	// end inline asm
	// begin inline asm
	fma.rn.f32 %f23277, %f32766, %f32767, %f23273;
	// end inline asm
	// begin inline asm
	fma.rn.f32 %f23281, %f32762, %f32767, %f23269;
	// end inline asm
	// begin inline asm
	fma.rn.f32 %f23285, %f32758, %f32763, %f23281;
	// end inline asm
	// begin inline asm
	fma.rn.f32 %f23289, %f32762, %f32763, %f23277;
	// end inline asm
	// begin inline asm
	fma.rn.f32 %f23293, %f32766, %f32767, %f23289;
	// end inline asm
	// begin inline asm
	fma.rn.f32 %f23297, %f32762, %f32767, %f23285;
	// end inline asm
	// begin inline asm
	fma.rn.f32 %f23301, %f32758, %f32763, %f23297;
	// end inline asm
	// begin inline asm
	fma.rn.f32 %f23305, %f32762, %f32763, %f23293;
	// end inline asm
	// begin inline asm
	fma.rn.f32 %f23309, %f32766, %f32767, %f23305;
	// end inline asm
	// begin inline asm
	fma.rn.f32 %f23313, %f32762, %f32767, %f23301;
	// end inline asm
	// begin inline asm
	fma.rn.f32 %f23317, %f32758, %f32763, %f23313;
	// end inline asm
	// begin inline asm
	fma.rn.f32 %f23321, %f32762, %f32763, %f23309;
	// end inline asm
	// begin inline asm
	fma.rn.f32 %f23325, %f32766, %f32767, %f23321;
	// end inline asm
	// begin inline asm
	fma.rn.f32 %f23329, %f32762, %f32767, %f23317;
	// end inline asm
	// begin inline asm
	fma.rn.f32 %f23333, %f32758, %f32763, %f23329;
	// end inline asm
	// begin inline asm
	fma.rn.f32 %f23337, %f32762, %f32763, %f23325;
	// end inline asm
	// begin inline asm
	fma.rn.f32 %f23341, %f32766, %f32767, %f23337;
	// end inline asm
	// begin inline asm
	fma.rn.f32 %f23345, %f32762, %f32767, %f23333;
	// end inline asm
	// begin inline asm
	fma.rn.f32 %f23349, %f32758, %f32763, %f23345;
	// end inline asm
	// begin inline asm
	fma.rn.f32 %f23353, %f32762, %f32763, %f23341;
	// end inline asm
	// begin inline asm
	fma.rn.f32 %f23357, %f32766, %f32767, %f23353;
	// end inline asm
	// begin inline asm
	fma.rn.f32 %f23361, %f32762, %f32767, %f23349;
	// end inline asm
	// begin inline asm
	fma.rn.f32 %f23365, %f32758, %f32763, %f23361;
	// end inline asm
	// begin inline asm
	fma.rn.f32 %f23369, %f32762, %f32763, %f23357;
	// end inline asm
	// begin inline asm
	fma.rn.f32 %f23373, %f32766, %f32767, %f23369;
	// end inline asm
	// begin inline asm
	fma.rn.f32 %f23377, %f32762, %f32767, %f23365;
	// end inline asm
	// begin inline asm
	fma.rn.f32 %f23381, %f32758, %f32763, %f23377;
	// end inline asm
	// begin inline asm
	fma.rn.f32 %f23385, %f32762, %f32763, %f23373;
	// end inline asm
	// begin inline asm
	fma.rn.f32 %f23389, %f32766, %f32767, %f23385;
	// end inline asm
	// begin inline asm
	fma.rn.f32 %f23393, %f32762, %f32767, %f23381;
	// end inline asm
	// begin inline asm
	fma.rn.f32 %f23397, %f32758, %f32763, %f23393;
	// end inline asm
	// begin inline asm
	fma.rn.f32 %f23401, %f32762, %f32763, %f23389;
	// end inline asm
	// begin inline asm
	fma.rn.f32 %f23405, %f32766, %f32767, %f23401;
	// end inline asm
	// begin inline asm
	fma.rn.f32 %f23409, %f32762, %f32767, %f23397;
	// end inline asm
	// begin inline asm
	fma.rn.f32 %f23413, %f32758, %f32763, %f23409;
	// end inline asm
	// begin inline asm
	fma.rn.f32 %f23417, %f32762, %f32763, %f23405;
	// end inline asm
	// begin inline asm
	fma.rn.f32 %f23421, %f32766, %f32767, %f23417;
	// end inline asm
	// begin inline asm
	fma.rn.f32 %f23425, %f32762, %f32767, %f23413;
	// end inline asm
	// begin inline asm
	fma.rn.f32 %f23429, %f32758, %f32763, %f23425;
	// end inline asm
	// begin inline asm
	fma.rn.f32 %f23433, %f32762, %f32763, %f23421;
	// end inline asm
	// begin inline asm
	fma.rn.f32 %f23437, %f32766, %f32767, %f23433;
	// end inline asm
	// begin inline asm
	fma.rn.f32 %f23441, %f32762, %f32767, %f23429;
	// end inline asm
	// begin inline asm
	fma.rn.f32 %f23445, %f32758, %f32763, %f23441;
	// end inline asm
	// begin inline asm
	fma.rn.f32 %f23449, %f32762, %f32763, %f23437;
	// end inline asm
	// begin inline asm
	fma.rn.f32 %f23453, %f32766, %f32767, %f23449;
	// end inline asm
	// begin inline asm
	fma.rn.f32 %f23457, %f32762, %f32767, %f23445;
	// end inline asm
	// begin inline asm
	fma.rn.f32 %f23461, %f32758, %f32763, %f23457;
	// end inline asm
	// begin inline asm
	fma.rn.f32 %f23465, %f32762, %f32763, %f23453;
	// end inline asm
	// begin inline asm
	fma.rn.f32 %f23469, %f32766, %f32767, %f23465;
	// end inline asm
	// begin inline asm
	fma.rn.f32 %f23473, %f32762, %f32767, %f23461;
	// end inline asm
	// begin inline asm
	fma.rn.f32 %f23477, %f32758, %f32763, %f23473;
	// end inline asm
	// begin inline asm
	fma.rn.f32 %f23481, %f32762, %f32763, %f23469;
	// end inline asm
	// begin inline asm
	fma.rn.f32 %f23485, %f32766, %f32767, %f23481;
	// end inline asm
	// begin inline asm
	fma.rn.f32 %f23489, %f32762, %f32767, %f23477;
	// end inline asm
	// begin inline asm
	fma.rn.f32 %f23493, %f32758, %f32763, %f23489;
	// end inline asm
	// begin inline asm
	fma.rn.f32 %f23497, %f32762, %f32763, %f23485;
	// end inline asm
	// begin inline asm
	fma.rn.f32 %f23501, %f32766, %f32767, %f23497;
	// end inline asm
	// begin inline asm
	fma.rn.f32 %f23505, %f32762, %f32767, %f23493;
	// end inline asm
	// begin inline asm
	fma.rn.f32 %f23509, %f32758, %f32763, %f23505;
	// end inline asm
	// begin inline asm
	fma.rn.f32 %f23513, %f32762, %f32763, %f23501;
	// end inline asm
	// begin inline asm
	fma.rn.f32 %f23517, %f32766, %f32767, %f23513;
	// end inline asm
	// begin inline asm
	fma.rn.f32 %f23521, %f32762, %f32767, %f23509;
	// end inline asm
	// begin inline asm
	fma.rn.f32 %f23525, %f32758, %f32763, %f23521;
	// end inline asm
	// begin inline asm
	fma.rn.f32 %f23529, %f32762, %f32763, %f23517;
	// end inline asm
	// begin inline asm
	fma.rn.f32 %f23533, %f32766, %f32767, %f23529;
	// end inline asm
	// begin inline asm
	fma.rn.f32 %f23537, %f32762, %f32767, %f23525;
	// end inline asm
	// begin inline asm
	fma.rn.f32 %f23541, %f32758, %f32763, %f23537;
	// end inline asm
	// begin inline asm
	fma.rn.f32 %f23545, %f32762, %f32763, %f23533;
	// end inline asm
	// begin inline asm
	fma.rn.f32 %f23549, %f32766, %f32767, %f23545;
	// end inline asm
	// begin inline asm
	fma.rn.f32 %f23553, %f32762, %f32767, %f23541;
	// end inline asm
	// begin inline asm
	fma.rn.f32 %f23557, %f32758, %f32763, %f23553;
	// end inline asm
	// begin inline asm
	fma.rn.f32 %f23561, %f32762, %f32763, %f23549;
	// end inline asm
	// begin inline asm
	fma.rn.f32 %f23565, %f32766, %f32767, %f23561;
	// end inline asm
	// begin inline asm
	fma.rn.f32 %f23569, %f32762, %f32767, %f23557;
	// end inline asm
	// begin inline asm
	fma.rn.f32 %f23573, %f32758, %f32763, %f23569;
	// end inline asm
	// begin inline asm
	fma.rn.f32 %f23577, %f32762, %f32763, %f23565;
	// end inline asm
	// begin inline asm
	fma.rn.f32 %f23581, %f32766, %f32767, %f23577;
	// end inline asm
	// begin inline asm
	fma.rn.f32 %f23585, %f32762, %f32767, %f23573;
	// end inline asm
	// begin inline asm
	fma.rn.f32 %f23589, %f32758, %f32763, %f23585;
	// end inline asm
	// begin inline asm
	fma.rn.f32 %f23593, %f32762, %f32763, %f23581;
	// end inline asm
	// begin inline asm
	fma.rn.f32 %f23597, %f32766, %f32767, %f23593;
	// end inline asm
	// begin inline asm
	fma.rn.f32 %f23601, %f32762, %f32767, %f23589;
	// end inline asm
	// begin inline asm
	fma.rn.f32 %f23605, %f32758, %f32763, %f23601;
	// end inline asm
	// begin inline asm
	fma.rn.f32 %f23609, %f32762, %f32763, %f23597;
	// end inline asm
	// begin inline asm
	fma.rn.f32 %f23613, %f32766, %f32767, %f23609;
	// end inline asm
	// begin inline asm
	fma.rn.f32 %f23617, %f32762, %f32767, %f23605;
	// end inline asm
	// begin inline asm
	fma.rn.f32 %f23621, %f32758, %f32763, %f23617;
	// end inline asm
	// begin inline asm
	fma.rn.f32 %f23625, %f32762, %f32763, %f23613;
	// end inline asm
	// begin inline asm
	fma.rn.f32 %f23629, %f32766, %f32767, %f23625;
	// end inline asm
	// begin inline asm
	fma.rn.f32 %f23633, %f32762, %f32767, %f23621;
	// end inline asm
	// begin inline asm
	fma.rn.f32 %f23637, %f32758, %f32763, %f23633;
	// end inline asm
	// begin inline asm
	fma.rn.f32 %f23641, %f32762, %f32763, %f23629;
	// end inline asm
	// begin inline asm
	fma.rn.f32 %f23645, %f32766, %f32767, %f23641;
	// end inline asm
	// begin inline asm
	fma.rn.f32 %f23649, %f32762, %f32767, %f23637;
	// end inline asm
	// begin inline asm
	fma.rn.f32 %f23653, %f32758, %f32763, %f23649;
	// end inline asm
	// begin inline asm
	fma.rn.f32 %f23657, %f32762, %f32763, %f23645;
	// end inline asm
	// begin inline asm
	fma.rn.f32 %f23661, %f32766, %f32767, %f23657;
	// end inline asm
	// begin inline asm
	fma.rn.f32 %f23665, %f32762, %f32767, %f23653;
	// end inline asm
	// begin inline asm
	fma.rn.f32 %f23669, %f32758, %f32763, %f23665;
	// end inline asm
	// begin inline asm
	fma.rn.f32 %f23673, %f32762, %f32763, %f23661;
	// end inline asm
	// begin inline asm
	fma.rn.f32 %f23677, %f32766, %f32767, %f23673;
	// end inline asm
	// begin inline asm
	fma.rn.f32 %f23681, %f32762, %f32767, %f23669;
	// end inline asm
	// begin inline asm
	fma.rn.f32 %f23685, %f32758, %f32763, %f23681;
	// end inline asm
	// begin inline asm
	fma.rn.f32 %f23689, %f32762, %f32763, %f23677;
	// end inline asm
	// begin inline asm
	fma.rn.f32 %f23693, %f32766, %f32767, %f23689;
	// end inline asm
	// begin inline asm
	fma.rn.f32 %f23697, %f32762, %f32767, %f23685;
	// end inline asm
	// begin inline asm
	fma.rn.f32 %f23701, %f32758, %f32763, %f23697;
	// end inline asm
	// begin inline asm
	fma.rn.f32 %f23705, %f32762, %f32763, %f23693;
	// end inline asm
	// begin inline asm
	fma.rn.f32 %f23709, %f32766, %f32767, %f23705;
	// end inline asm
	// begin inline asm
	fma.rn.f32 %f23713, %f32762, %f32767, %f23701;
	// end inline asm
	// begin inline asm
	fma.rn.f32 %f23717, %f32758, %f32763, %f23713;
	// end inline asm
	// begin inline asm
	fma.rn.f32 %f23721, %f32762, %f32763, %f23709;
	// end inline asm
	// begin inline asm
	fma.rn.f32 %f23725, %f32766, %f32767, %f23721;
	// end inline asm
	// begin inline asm
	fma.rn.f32 %f23729, %f32762, %f32767, %f23717;
	// end inline asm
	// begin inline asm
	fma.rn.f32 %f23733, %f32758, %f32763, %f23729;
	// end inline asm
	// begin inline asm
	fma.rn.f32 %f23737, %f32762, %f32763, %f23725;
	// end inline asm
	// begin inline asm
	fma.rn.f32 %f23741, %f32766, %f32767, %f23737;
	// end inline asm
	// begin inline asm
	fma.rn.f32 %f23745, %f32762, %f32767, %f23733;
	// end inline asm
	// begin inline asm
	fma.rn.f32 %f23749, %f32758, %f32763, %f23745;
	// end inline asm
	// begin inline asm
	fma.rn.f32 %f23753, %f32762, %f32763, %f23741;
	// end inline asm
	// begin inline asm
	fma.rn.f32 %f23757, %f32766, %f32767, %f23753;
	// end inline asm
	// begin inline asm
	fma.rn.f32 %f23761, %f32762, %f32767, %f23749;
	// end inline asm
	// begin inline asm
	fma.rn.f32 %f23765, %f32758, %f32763, %f23761;
	// end inline asm
	// begin inline asm
	fma.rn.f32 %f23769, %f32762, %f32763, %f23757;
	// end inline asm
	// begin inline asm
	fma.rn.f32 %f23773, %f32766, %f32767, %f23769;
	// end inline asm
	// begin inline asm
	fma.rn.f32 %f23777, %f32762, %f32767, %f23765;
	// end inline asm
	// begin inline asm
	fma.rn.f32 %f23781, %f32758, %f32763, %f23777;
	// end inline asm
	// begin inline asm
	fma.rn.f32 %f23785, %f32762, %f32763, %f23773;
	// end inline asm
	// begin inline asm
	fma.rn.f32 %f23789, %f32766, %f32767, %f23785;
	// end inline asm
	// begin inline asm
	fma.rn.f32 %f23793, %f32762, %f32767, %f23781;
	// end inline asm
	// begin inline asm
	fma.rn.f32 %f23797, %f32758, %f32763, %f23793;
	// end inline asm
	// begin inline asm
	fma.rn.f32 %f23801, %f32762, %f32763, %f23789;
	// end inline asm
	// begin inline asm
	fma.rn.f32 %f23805, %f32766, %f32767, %f23801;
	// end inline asm
	// begin inline asm
	fma.rn.f32 %f23809, %f32762, %f32767, %f23797;
	// end inline asm
	// begin inline asm
	fma.rn.f32 %f23813, %f32758, %f32763, %f23809;
	// end inline asm
	// begin inline asm
	fma.rn.f32 %f23817, %f32762, %f32763, %f23805;
	// end inline asm
	// begin inline asm
	fma.rn.f32 %f23821, %f32766, %f32767, %f23817;
	// end inline asm
	// begin inline asm
	fma.rn.f32 %f23825, %f32762, %f32767, %f23813;
	// end inline asm
	// begin inline asm
	fma.rn.f32 %f23829, %f32758, %f32763, %f23825;
	// end inline asm
	// begin inline asm
	fma.rn.f32 %f23833, %f32762, %f32763, %f23821;
	// end inline asm
	// begin inline asm
	fma.rn.f32 %f23837, %f32766, %f32767, %f23833;
	// end inline asm
	// begin inline asm
	fma.rn.f32 %f23841, %f32762, %f32767, %f23829;
	// end inline asm
	// begin inline asm
	fma.rn.f32 %f23845, %f32758, %f32763, %f23841;
	// end inline asm
	// begin inline asm
	fma.rn.f32 %f23849, %f32762, %f32763, %f23837;
	// end inline asm
	// begin inline asm
	fma.rn.f32 %f23853, %f32766, %f32767, %f23849;
	// end inline asm
	// begin inline asm
	fma.rn.f32 %f23857, %f32762, %f32767, %f23845;
	// end inline asm
	// begin inline asm
	fma.rn.f32 %f23861, %f32758, %f32763, %f23857;
	// end inline asm
	// begin inline asm
	fma.rn.f32 %f23865, %f32762, %f32763, %f23853;
	// end inline asm
	// begin inline asm
	fma.rn.f32 %f23869, %f32766, %f32767, %f23865;
	// end inline asm
	// begin inline asm
	fma.rn.f32 %f23873, %f32762, %f32767, %f23861;
	// end inline asm
	// begin inline asm
	fma.rn.f32 %f23877, %f32758, %f32763, %f23873;
	// end inline asm
	// begin inline asm
	fma.rn.f32 %f23881, %f32762, %f32763, %f23869;
	// end inline asm
	// begin inline asm
	fma.rn.f32 %f23885, %f32766, %f32767, %f23881;
	// end inline asm
	// begin inline asm
	fma.rn.f32 %f23889, %f32762, %f32767, %f23877;
	// end inline asm
	// begin inline asm
	fma.rn.f32 %f23893, %f32758, %f32763, %f23889;
	// end inline asm
	// begin inline asm
	fma.rn.f32 %f23897, %f32762, %f32763, %f23885;
	// end inline asm
	// begin inline asm
	fma.rn.f32 %f23901, %f32766, %f32767, %f23897;
	// end inline asm
	// begin inline asm
	fma.rn.f32 %f23905, %f32762, %f32767, %f23893;
	// end inline asm
	// begin inline asm
	fma.rn.f32 %f23909, %f32758, %f32763, %f23905;
	// end inline asm
	// begin inline asm
	fma.rn.f32 %f23913, %f32762, %f32763, %f23901;
	// end inline asm
	// begin inline asm
	fma.rn.f32 %f23917, %f32766, %f32767, %f23913;
	// end inline asm
	// begin inline asm
	fma.rn.f32 %f23921, %f32762, %f32767, %f23909;
	// end inline asm
	// begin inline asm
	fma.rn.f32 %f23925, %f32758, %f32763, %f23921;
	// end inline asm
	// begin inline asm
	fma.rn.f32 %f23929, %f32762, %f32763, %f23917;
	// end inline asm
	// begin inline asm
	fma.rn.f32 %f23933, %f32766, %f32767, %f23929;
	// end inline asm
	// begin inline asm
	fma.rn.f32 %f23937, %f32762, %f32767, %f23925;
	// end inline asm
	// begin inline asm
	fma.rn.f32 %f23941, %f32758, %f32763, %f23937;
	// end inline asm
	// begin inline asm
	fma.rn.f32 %f23945, %f32762, %f32763, %f23933;
	// end inline asm
	// begin inline asm
	fma.rn.f32 %f23949, %f32766, %f32767, %f23945;
	// end inline asm
	// begin inline asm
	fma.rn.f32 %f23953, %f32762, %f32767, %f23941;
	// end inline asm
	// begin inline asm
	fma.rn.f32 %f23957, %f32758, %f32763, %f23953;
	// end inline asm
	// begin inline asm
	fma.rn.f32 %f23961, %f32762, %f32763, %f23949;
	// end inline asm
	// begin inline asm
	fma.rn.f32 %f23965, %f32766, %f32767, %f23961;
	// end inline asm
	// begin inline asm
	fma.rn.f32 %f23969, %f32762, %f32767, %f23957;
	// end inline asm
	// begin inline asm
	fma.rn.f32 %f23973, %f32758, %f32763, %f23969;
	// end inline asm
	// begin inline asm
	fma.rn.f32 %f23977, %f32762, %f32763, %f23965;
	// end inline asm
	// begin inline asm
	fma.rn.f32 %f23981, %f32766, %f32767, %f23977;
	// end inline asm
	// begin inline asm
	fma.rn.f32 %f23985, %f32762, %f32767, %f23973;
	// end inline asm
	// begin inline asm
	fma.rn.f32 %f23989, %f32758, %f32763, %f23985;
	// end inline asm
	// begin inline asm
	fma.rn.f32 %f23993, %f32762, %f32763, %f23981;
	// end inline asm
	// begin inline asm
	fma.rn.f32 %f23997, %f32766, %f32767, %f23993;
	// end inline asm
	// begin inline asm
	fma.rn.f32 %f24001, %f32762, %f32767, %f23989;
	// end inline asm
	// begin inline asm
	fma.rn.f32 %f24005, %f32758, %f32763, %f24001;
	// end inline asm
	// begin inline asm
	fma.rn.f32 %f24009, %f32762, %f32763, %f23997;
	// end inline asm
	// begin inline asm
	fma.rn.f32 %f24013, %f32766, %f32767, %f24009;
	// end inline asm
	// begin inline asm
	fma.rn.f32 %f24017, %f32762, %f32767, %f24005;
	// end inline asm
	// begin inline asm
	fma.rn.f32 %f24021, %f32758, %f32763, %f24017;
	// end inline asm
	// begin inline asm
	fma.rn.f32 %f24025, %f32762, %f32763, %f24013;
	// end inline asm
	// begin inline asm
	fma.rn.f32 %f24029, %f32766, %f32767, %f24025;
	// end inline asm
	// begin inline asm
	fma.rn.f32 %f24033, %f32762, %f32767, %f24021;
	// end inline asm
	// begin inline asm
	fma.rn.f32 %f24037, %f32758, %f32763, %f24033;
	// end inline asm
	// begin inline asm
	fma.rn.f32 %f24041, %f32762, %f32763, %f24029;
	// end inline asm
	// begin inline asm
	fma.rn.f32 %f24045, %f32766, %f32767, %f24041;
	// end inline asm
	// begin inline asm
	fma.rn.f32 %f24049, %f32762, %f32767, %f24037;
	// end inline asm
	// begin inline asm
	fma.rn.f32 %f24053, %f32758, %f32763, %f24049;
	// end inline asm
	// begin inline asm
	fma.rn.f32 %f24057, %f32762, %f32763, %f24045;
	// end inline asm
	// begin inline asm
	fma.rn.f32 %f24061, %f32766, %f32767, %f24057;
	// end inline asm
	// begin inline asm
	fma.rn.f32 %f24065, %f32762, %f32767, %f24053;
	// end inline asm
	// begin inline asm
	fma.rn.f32 %f24069, %f32758, %f32763, %f24065;
	// end inline asm
	// begin inline asm
	fma.rn.f32 %f24073, %f32762, %f32763, %f24061;
	// end inline asm
	// begin inline asm
	fma.rn.f32 %f24077, %f32766, %f32767, %f24073;
	// end inline asm
	// begin inline asm
	fma.rn.f32 %f24081, %f32762, %f32767, %f24069;
	// end inline asm
	// begin inline asm
	fma.rn.f32 %f24085, %f32758, %f32763, %f24081;
	// end inline asm
	// begin inline asm
	fma.rn.f32 %f24089, %f32762, %f32763, %f24077;
	// end inline asm
	// begin inline asm
	fma.rn.f32 %f24093, %f32766, %f32767, %f24089;
	// end inline asm
	// begin inline asm
	fma.rn.f32 %f24097, %f32762, %f32767, %f24085;
	// end inline asm
	// begin inline asm
	fma.rn.f32 %f24101, %f32758, %f32763, %f24097;
	// end inline asm
	// begin inline asm
	fma.rn.f32 %f24105, %f32762, %f32763, %f24093;
	// end inline asm
	// begin inline asm
	fma.rn.f32 %f24109, %f32766, %f32767, %f24105;
	// end inline asm
	// begin inline asm
	fma.rn.f32 %f24113, %f32762, %f32767, %f24101;
	// end inline asm
	// begin inline asm
	fma.rn.f32 %f24117, %f32758, %f32763, %f24113;
	// end inline asm
	// begin inline asm
	fma.rn.f32 %f24121, %f32762, %f32763, %f24109;
	// end inline asm
	// begin inline asm
	fma.rn.f32 %f24125, %f32766, %f32767, %f24121;
	// end inline asm
	// begin inline asm
	fma.rn.f32 %f24129, %f32762, %f32767, %f24117;
	// end inline asm
	// begin inline asm
	fma.rn.f32 %f24133, %f32758, %f32763, %f24129;
	// end inline asm
	// begin inline asm
	fma.rn.f32 %f24137, %f32762, %f32763, %f24125;
	// end inline asm
	// begin inline asm
	fma.rn.f32 %f24141, %f32766, %f32767, %f24137;
	// end inline asm
	// begin inline asm
	fma.rn.f32 %f24145, %f32762, %f32767, %f24133;
	// end inline asm
	// begin inline asm
	fma.rn.f32 %f24149, %f32758, %f32763, %f24145;
	// end inline asm
	// begin inline asm
	fma.rn.f32 %f24153, %f32762, %f32763, %f24141;
	// end inline asm
	// begin inline asm
	fma.rn.f32 %f24157, %f32766, %f32767, %f24153;
	// end inline asm
	// begin inline asm
	fma.rn.f32 %f24161, %f32762, %f32767, %f24149;
	// end inline asm
	// begin inline asm
	fma.rn.f32 %f24165, %f32758, %f32763, %f24161;
	// end inline asm
	// begin inline asm
	fma.rn.f32 %f24169, %f32762, %f32763, %f24157;
	// end inline asm
	// begin inline asm
	fma.rn.f32 %f24173, %f32766, %f32767, %f24169;
	// end inline asm
	// begin inline asm
	fma.rn.f32 %f24177, %f32762, %f32767, %f24165;
	// end inline asm
	// begin inline asm
	fma.rn.f32 %f24181, %f32758, %f32763, %f24177;
	// end inline asm
	// begin inline asm
	fma.rn.f32 %f24185, %f32762, %f32763, %f24173;
	// end inline asm
	// begin inline asm
	fma.rn.f32 %f24189, %f32766, %f32767, %f24185;
	// end inline asm
	// begin inline asm
	fma.rn.f32 %f24193, %f32762, %f32767, %f24181;
	// end inline asm
	// begin inline asm
	fma.rn.f32 %f24197, %f32758, %f32763, %f24193;
	// end inline asm
	// begin inline asm
	fma.rn.f32 %f24201, %f32762, %f32763, %f24189;
	// end inline asm
	// begin inline asm
	fma.rn.f32 %f24205, %f32766, %f32767, %f24201;
	// end inline asm
	// begin inline asm
	fma.rn.f32 %f24209, %f32762, %f32767, %f24197;
	// end inline asm
	// begin inline asm
	fma.rn.f32 %f24213, %f32758, %f32763, %f24209;
	// end inline asm
	// begin inline asm
	fma.rn.f32 %f24217, %f32762, %f32763, %f24205;
	// end inline asm
	// begin inline asm
	fma.rn.f32 %f24221, %f32766, %f32767, %f24217;
	// end inline asm
	// begin inline asm
	fma.rn.f32 %f24225, %f32762, %f32767, %f24213;
	// end inline asm
	// begin inline asm
	fma.rn.f32 %f24229, %f32758, %f32763, %f24225;
	// end inline asm
	// begin inline asm
	fma.rn.f32 %f24233, %f32762, %f32763, %f24221;
	// end inline asm
	// begin inline asm
	fma.rn.f32 %f24237, %f32766, %f32767, %f24233;
	// end inline asm
	// begin inline asm
	fma.rn.f32 %f24241, %f32762, %f32767, %f24229;
	// end inline asm
	// begin inline asm
	fma.rn.f32 %f24245, %f32758, %f32763, %f24241;
	// end inline asm
	// begin inline asm
	fma.rn.f32 %f24249, %f32762, %f32763, %f24237;
	// end inline asm
	// begin inline asm
	fma.rn.f32 %f24253, %f32766, %f32767, %f24249;
	// end inline asm
	// begin inline asm
	fma.rn.f32 %f24257, %f32762, %f32767, %f24245;
	// end inline asm
	// begin inline asm
	fma.rn.f32 %f24261, %f32758, %f32763, %f24257;
	// end inline asm
	// begin inline asm
	fma.rn.f32 %f24265, %f32762, %f32763, %f24253;
	// end inline asm
	// begin inline asm
	fma.rn.f32 %f24269, %f32766, %f32767, %f24265;
	// end inline asm
	// begin inline asm
	fma.rn.f32 %f24273, %f32762, %f32767, %f24261;
	// end inline asm
	// begin inline asm
	fma.rn.f32 %f24277, %f32758, %f32763, %f24273;
	// end inline asm
	// begin inline asm
	fma.rn.f32 %f24281, %f32762, %f32763, %f24269;
	// end inline asm
	// begin inline asm
	fma.rn.f32 %f24285, %f32766, %f32767, %f24281;
	// end inline asm
	// begin inline asm
	fma.rn.f32 %f24289, %f32762, %f32767, %f24277;
	// end inline asm
	// begin inline asm
	fma.rn.f32 %f24293, %f32758, %f32763, %f24289;
	// end inline asm
	// begin inline asm
	fma.rn.f32 %f24297, %f32762, %f32763, %f24285;
	// end inline asm
	// begin inline asm
	fma.rn.f32 %f24301, %f32766, %f32767, %f24297;
	// end inline asm
	// begin inline asm
	fma.rn.f32 %f24305, %f32762, %f32767, %f24293;
	// end inline asm
	// begin inline asm
	fma.rn.f32 %f24309, %f32758, %f32763, %f24305;
	// end inline asm
	// begin inline asm
	fma.rn.f32 %f24313, %f32762, %f32763, %f24301;
	// end inline asm
	// begin inline asm
	fma.rn.f32 %f24317, %f32766, %f32767, %f24313;
	// end inline asm
	// begin inline asm
	fma.rn.f32 %f24321, %f32762, %f32767, %f24309;
	// end inline asm
	// begin inline asm
	fma.rn.f32 %f24325, %f32758, %f32763, %f24321;
	// end inline asm
	// begin inline asm
	fma.rn.f32 %f24329, %f32762, %f32763, %f24317;
	// end inline asm
	// begin inline asm
	fma.rn.f32 %f24333, %f32766, %f32767, %f24329;
	// end inline asm
	// begin inline asm
	fma.rn.f32 %f24337, %f32762, %f32767, %f24325;
	// end inline asm
	// begin inline asm
	fma.rn.f32 %f24341, %f32758, %f32763, %f24337;
	// end inline asm
	// begin inline asm
	fma.rn.f32 %f24345, %f32762, %f32763, %f24333;
	// end inline asm
	// begin inline asm
	fma.rn.f32 %f24349, %f32766, %f32767, %f24345;
	// end inline asm
	// begin inline asm
	fma.rn.f32 %f24353, %f32762, %f32767, %f24341;
	// end inline asm
	// begin inline asm
	fma.rn.f32 %f24357, %f32758, %f32763, %f24353;
	// end inline asm
	// begin inline asm
	fma.rn.f32 %f24361, %f32762, %f32763, %f24349;
	// end inline asm
	// begin inline asm
	fma.rn.f32 %f24365, %f32766, %f32767, %f24361;
	// end inline asm
	// begin inline asm
	fma.rn.f32 %f24369, %f32762, %f32767, %f24357;
	// end inline asm
	// begin inline asm
	fma.rn.f32 %f24373, %f32758, %f32763, %f24369;
	// end inline asm
	// begin inline asm
	fma.rn.f32 %f24377, %f32762, %f32763, %f24365;
	// end inline asm
	// begin inline asm
	fma.rn.f32 %f24381, %f32766, %f32767, %f24377;
	// end inline asm
	// begin inline asm
	fma.rn.f32 %f24385, %f32762, %f32767, %f24373;
	// end inline asm
	// begin inline asm
	fma.rn.f32 %f24389, %f32758, %f32763, %f24385;
	// end inline asm
	// begin inline asm
	fma.rn.f32 %f24393, %f32762, %f32763, %f24381;
	// end inline asm
	// begin inline asm
	fma.rn.f32 %f24397, %f32766, %f32767, %f24393;
	// end inline asm
	// begin inline asm
	fma.rn.f32 %f24401, %f32762, %f32767, %f24389;
	// end inline asm
	// begin inline asm
	fma.rn.f32 %f24405, %f32758, %f32763, %f24401;
	// end inline asm
	// begin inline asm
	fma.rn.f32 %f24409, %f32762, %f32763, %f24397;
	// end inline asm
	// begin inline asm
	fma.rn.f32 %f24413, %f32766, %f32767, %f24409;
	// end inline asm
	// begin inline asm
	fma.rn.f32 %f24417, %f32762, %f32767, %f24405;
	// end inline asm
	// begin inline asm
	fma.rn.f32 %f24421, %f32758, %f32763, %f24417;
	// end inline asm
	// begin inline asm
	fma.rn.f32 %f24425, %f32762, %f32763, %f24413;
	// end inline asm
	// begin inline asm
	fma.rn.f32 %f24429, %f32766, %f32767, %f24425;
	// end inline asm
	// begin inline asm
	fma.rn.f32 %f24433, %f32762, %f32767, %f24421;
	// end inline asm
	// begin inline asm
	fma.rn.f32 %f24437, %f32758, %f32763, %f24433;
	// end inline asm
	// begin inline asm
	fma.rn.f32 %f24441, %f32762, %f32763, %f24429;
	// end inline asm
	// begin inline asm
	fma.rn.f32 %f24445, %f32766, %f32767, %f24441;
	// end inline asm
	// begin inline asm
	fma.rn.f32 %f24449, %f32762, %f32767, %f24437;
	// end inline asm
	// begin inline asm
	fma.rn.f32 %f24453, %f32758, %f32763, %f24449;
	// end inline asm
	// begin inline asm
	fma.rn.f32 %f24457, %f32762, %f32763, %f24445;
	// end inline asm
	// begin inline asm
	fma.rn.f32 %f24461, %f32766, %f32767, %f24457;
	// end inline asm
	// begin inline asm
	fma.rn.f32 %f24465, %f32762, %f32767, %f24453;
	// end inline asm
	// begin inline asm
	fma.rn.f32 %f24469, %f32758, %f32763, %f24465;
	// end inline asm
	// begin inline asm
	fma.rn.f32 %f24473, %f32762, %f32763, %f24461;
	// end inline asm
	// begin inline asm
	fma.rn.f32 %f24477, %f32766, %f32767, %f24473;
	// end inline asm
	// begin inline asm
	fma.rn.f32 %f24481, %f32762, %f32767, %f24469;
	// end inline asm
	// begin inline asm
	fma.rn.f32 %f24485, %f32758, %f32763, %f24481;
	// end inline asm
	// begin inline asm
	fma.rn.f32 %f24489, %f32762, %f32763, %f24477;
	// end inline asm
	// begin inline asm
	fma.rn.f32 %f24493, %f32766, %f32767, %f24489;
	// end inline asm
	// begin inline asm
	fma.rn.f32 %f24497, %f32762, %f32767, %f24485;
	// end inline asm
	// begin inline asm
	fma.rn.f32 %f24501, %f32758, %f32763, %f24497;
	// end inline asm
	// begin inline asm
	fma.rn.f32 %f24505, %f32762, %f32763, %f24493;
	// end inline asm
	// begin inline asm
	fma.rn.f32 %f24509, %f32766, %f32767, %f24505;
	// end inline asm
	// begin inline asm
	fma.rn.f32 %f24513, %f32762, %f32767, %f24501;
	// end inline asm
	// begin inline asm
	fma.rn.f32 %f24517, %f32758, %f32763, %f24513;
	// end inline asm
	// begin inline asm
	fma.rn.f32 %f24521, %f32762, %f32763, %f24509;
	// end inline asm
	// begin inline asm
	fma.rn.f32 %f24525, %f32766, %f32767, %f24521;
	// end inline asm
	// begin inline asm
	fma.rn.f32 %f24529, %f32762, %f32767, %f24517;
	// end inline asm
	// begin inline asm
	fma.rn.f32 %f24533, %f32758, %f32763, %f24529;
	// end inline asm
	// begin inline asm
	fma.rn.f32 %f24537, %f32762, %f32763, %f24525;
	// end inline asm
	// begin inline asm
	fma.rn.f32 %f24541, %f32766, %f32767, %f24537;
	// end inline asm
	// begin inline asm
	fma.rn.f32 %f24545, %f32762, %f32767, %f24533;
	// end inline asm
	// begin inline asm
	fma.rn.f32 %f24549, %f32758, %f32763, %f24545;
	// end inline asm
	// begin inline asm
	fma.rn.f32 %f24553, %f32762, %f32763, %f24541;
	// end inline asm
	// begin inline asm
	fma.rn.f32 %f24557, %f32766, %f32767, %f24553;
	// end inline asm
	// begin inline asm
	fma.rn.f32 %f24561, %f32762, %f32767, %f24549;
	// end inline asm
	// begin inline asm
	fma.rn.f32 %f24565, %f32758, %f32763, %f24561;
	// end inline asm
	// begin inline asm
	fma.rn.f32 %f24569, %f32762, %f32763, %f24557;
	// end inline asm
	// begin inline asm
	fma.rn.f32 %f24573, %f32766, %f32767, %f24569;
	// end inline asm
	// begin inline asm
	fma.rn.f32 %f24577, %f32762, %f32767, %f24565;
	// end inline asm
	// begin inline asm
	fma.rn.f32 %f24581, %f32758, %f32763, %f24577;
	// end inline asm
	// begin inline asm
	fma.rn.f32 %f24585, %f32762, %f32763, %f24573;
	// end inline asm
	// begin inline asm
	fma.rn.f32 %f24589, %f32766, %f32767, %f24585;
	// end inline asm
	// begin inline asm
	fma.rn.f32 %f24593, %f32762, %f32767, %f24581;
	// end inline asm
	// begin inline asm
	fma.rn.f32 %f24597, %f32758, %f32763, %f24593;
	// end inline asm
	// begin inline asm
	fma.rn.f32 %f24601, %f32762, %f32763, %f24589;
	// end inline asm
	// begin inline asm
	fma.rn.f32 %f24605, %f32766, %f32767, %f24601;
	// end inline asm
	// begin inline asm
	fma.rn.f32 %f24609, %f32762, %f32767, %f24597;
	// end inline asm
	// begin inline asm
	fma.rn.f32 %f24613, %f32758, %f32763, %f24609;
	// end inline asm
	// begin inline asm
	fma.rn.f32 %f24617, %f32762, %f32763, %f24605;
	// end inline asm
	// begin inline asm
	fma.rn.f32 %f24621, %f32766, %f32767, %f24617;
	// end inline asm
	// begin inline asm
	fma.rn.f32 %f24625, %f32762, %f32767, %f24613;
	// end inline asm
	// begin inline asm
	fma.rn.f32 %f24629, %f32758, %f32763, %f24625;
	// end inline asm
	// begin inline asm
	fma.rn.f32 %f24633, %f32762, %f32763, %f24621;
	// end inline asm
	// begin inline asm
	fma.rn.f32 %f24637, %f32766, %f32767, %f24633;
	// end inline asm
	// begin inline asm
	fma.rn.f32 %f24641, %f32762, %f32767, %f24629;
	// end inline asm
	// begin inline asm
	fma.rn.f32 %f24645, %f32758, %f32763, %f24641;
	// end inline asm
	// begin inline asm
	fma.rn.f32 %f24649, %f32762, %f32763, %f24637;
	// end inline asm
	// begin inline asm
	fma.rn.f32 %f24653, %f32766, %f32767, %f24649;
	// end inline asm
	// begin inline asm
	fma.rn.f32 %f24657, %f32762, %f32767, %f24645;
	// end inline asm
	// begin inline asm
	fma.rn.f32 %f24661, %f32758, %f32763, %f24657;
	// end inline asm
	// begin inline asm
	fma.rn.f32 %f24665, %f32762, %f32763, %f24653;
	// end inline asm
	// begin inline asm
	fma.rn.f32 %f24669, %f32766, %f32767, %f24665;
	// end inline asm
	// begin inline asm
	fma.rn.f32 %f24673, %f32762, %f32767, %f24661;
	// end inline asm
	// begin inline asm
	fma.rn.f32 %f24677, %f32758, %f32763, %f24673;
	// end inline asm
	// begin inline asm
	fma.rn.f32 %f24681, %f32762, %f32763, %f24669;
	// end inline asm
	// begin inline asm
	fma.rn.f32 %f24685, %f32766, %f32767, %f24681;
	// end inline asm
	// begin inline asm
	fma.rn.f32 %f24689, %f32762, %f32767, %f24677;
	// end inline asm
	// begin inline asm
	fma.rn.f32 %f24693, %f32758, %f32763, %f24689;
	// end inline asm
	// begin inline asm
	fma.rn.f32 %f24697, %f32762, %f32763, %f24685;
	// end inline asm
	// begin inline asm
	fma.rn.f32 %f24701, %f32766, %f32767, %f24697;
	// end inline asm
	// begin inline asm
	fma.rn.f32 %f24705, %f32762, %f32767, %f24693;
	// end inline asm
	// begin inline asm
	fma.rn.f32 %f24709, %f32758, %f32763, %f24705;
	// end inline asm
	// begin inline asm
	fma.rn.f32 %f24713, %f32762, %f32763, %f24701;
	// end inline asm
	// begin inline asm
	fma.rn.f32 %f24717, %f32766, %f32767, %f24713;
	// end inline asm
	// begin inline asm
	fma.rn.f32 %f24721, %f32762, %f32767, %f24709;
	// end inline asm
	// begin inline asm
	fma.rn.f32 %f24725, %f32758, %f32763, %f24721;
	// end inline asm
	// begin inline asm
	fma.rn.f32 %f24729, %f32762, %f32763, %f24717;
	// end inline asm
	// begin inline asm
	fma.rn.f32 %f24733, %f32766, %f32767, %f24729;
	// end inline asm
	// begin inline asm
	fma.rn.f32 %f24737, %f32762, %f32767, %f24725;
	// end inline asm
	// begin inline asm
	fma.rn.f32 %f24741, %f32758, %f32763, %f24737;
	// end inline asm
	// begin inline asm
	fma.rn.f32 %f24745, %f32762, %f32763, %f24733;
	// end inline asm
	// begin inline asm
	fma.rn.f32 %f24749, %f32766, %f32767, %f24745;
	// end inline asm
	// begin inline asm
	fma.rn.f32 %f24753, %f32762, %f32767, %f24741;
	// end inline asm
	// begin inline asm
	fma.rn.f32 %f24757, %f32758, %f32763, %f24753;
	// end inline asm
	// begin inline asm
	fma.rn.f32 %f24761, %f32762, %f32763, %f24749;
	// end inline asm
	// begin inline asm
	fma.rn.f32 %f24765, %f32766, %f32767, %f24761;
	// end inline asm
	// begin inline asm
	fma.rn.f32 %f24769, %f32762, %f32767, %f24757;
	// end inline asm
	// begin inline asm
	fma.rn.f32 %f24773, %f32758, %f32763, %f24769;
	// end inline asm
	// begin inline asm
	fma.rn.f32 %f24777, %f32762, %f32763, %f24765;
	// end inline asm
	// begin inline asm
	fma.rn.f32 %f24781, %f32766, %f32767, %f24777;
	// end inline asm
	// begin inline asm
	fma.rn.f32 %f24785, %f32762, %f32767, %f24773;
	// end inline asm
	// begin inline asm
	fma.rn.f32 %f24789, %f32758, %f32763, %f24785;
	// end inline asm
	// begin inline asm
	fma.rn.f32 %f24793, %f32762, %f32763, %f24781;
	// end inline asm
	// begin inline asm
	fma.rn.f32 %f24797, %f32766, %f32767, %f24793;
	// end inline asm
	// begin inline asm
	fma.rn.f32 %f24801, %f32762, %f32767, %f24789;
	// end inline asm
	// begin inline asm
	fma.rn.f32 %f24805, %f32758, %f32763, %f24801;
	// end inline asm
	// begin inline asm
	fma.rn.f32 %f24809, %f32762, %f32763, %f24797;
	// end inline asm
	// begin inline asm
	fma.rn.f32 %f24813, %f32766, %f32767, %f24809;
	// end inline asm
	// begin inline asm
	fma.rn.f32 %f24817, %f32762, %f32767, %f24805;
	// end inline asm
	// begin inline asm
	fma.rn.f32 %f24821, %f32758, %f32763, %f24817;
	// end inline asm
	// begin inline asm
	fma.rn.f32 %f24825, %f32762, %f32763, %f24813;
	// end inline asm
	// begin inline asm
	fma.rn.f32 %f24829, %f32766, %f32767, %f24825;
	// end inline asm
	// begin inline asm
	fma.rn.f32 %f24833, %f32762, %f32767, %f24821;
	// end inline asm
	// begin inline asm
	fma.rn.f32 %f24837, %f32758, %f32763, %f24833;
	// end inline asm
	// begin inline asm
	fma.rn.f32 %f24841, %f32762, %f32763, %f24829;
	// end inline asm
	// begin inline asm
	fma.rn.f32 %f24845, %f32766, %f32767, %f24841;
	// end inline asm
	// begin inline asm
	fma.rn.f32 %f24849, %f32762, %f32767, %f24837;
	// end inline asm
	// begin inline asm
	fma.rn.f32 %f24853, %f32758, %f32763, %f24849;
	// end inline asm
	// begin inline asm
	fma.rn.f32 %f24857, %f32762, %f32763, %f24845;
	// end inline asm
	// begin inline asm
	fma.rn.f32 %f24861, %f32766, %f32767, %f24857;
	// end inline asm
	// begin inline asm
	fma.rn.f32 %f24865, %f32762, %f32767, %f24853;
	// end inline asm
	// begin inline asm
	fma.rn.f32 %f24869, %f32758, %f32763, %f24865;
	// end inline asm
	// begin inline asm
	fma.rn.f32 %f24873, %f32762, %f32763, %f24861;
	// end inline asm
	// begin inline asm
	fma.rn.f32 %f24877, %f32766, %f32767, %f24873;
	// end inline asm
	// begin inline asm
	fma.rn.f32 %f24881, %f32762, %f32767, %f24869;
	// end inline asm
	// begin inline asm
	fma.rn.f32 %f24885, %f32758, %f32763, %f24881;
	// end inline asm
	// begin inline asm
	fma.rn.f32 %f24889, %f32762, %f32763, %f24877;
	// end inline asm
	// begin inline asm
	fma.rn.f32 %f24893, %f32766, %f32767, %f24889;
	// end inline asm
	// begin inline asm
	fma.rn.f32 %f24897, %f32762, %f32767, %f24885;
	// end inline asm
	// begin inline asm
	fma.rn.f32 %f24901, %f32758, %f32763, %f24897;
	// end inline asm
	// begin inline asm
	fma.rn.f32 %f24905, %f32762, %f32763, %f24893;
	// end inline asm
	// begin inline asm
	fma.rn.f32 %f24909, %f32766, %f32767, %f24905;
	// end inline asm
	// begin inline asm
	fma.rn.f32 %f24913, %f32762, %f32767, %f24901;
	// end inline asm
	// begin inline asm
	fma.rn.f32 %f24917, %f32758, %f32763, %f24913;
	// end inline asm
	// begin inline asm
	fma.rn.f32 %f24921, %f32762, %f32763, %f24909;
	// end inline asm
	// begin inline asm
	fma.rn.f32 %f24925, %f32766, %f32767, %f24921;
	// end inline asm
	// begin inline asm
	fma.rn.f32 %f24929, %f32762, %f32767, %f24917;
	// end inline asm
	// begin inline asm
	fma.rn.f32 %f24933, %f32758, %f32763, %f24929;
	// end inline asm
	// begin inline asm
	fma.rn.f32 %f24937, %f32762, %f32763, %f24925;
	// end inline asm
	// begin inline asm
	fma.rn.f32 %f24941, %f32766, %f32767, %f24937;
	// end inline asm
	// begin inline asm
	fma.rn.f32 %f24945, %f32762, %f32767, %f24933;
	// end inline asm
	// begin inline asm
	fma.rn.f32 %f24949, %f32758, %f32763, %f24945;
	// end inline asm
	// begin inline asm
	fma.rn.f32 %f24953, %f32762, %f32763, %f24941;
	// end inline asm
	// begin inline asm
	fma.rn.f32 %f24957, %f32766, %f32767, %f24953;
	// end inline asm
	// begin inline asm
	fma.rn.f32 %f24961, %f32762, %f32767, %f24949;
	// end inline asm
	// begin inline asm
	fma.rn.f32 %f24965, %f32758, %f32763, %f24961;
	// end inline asm
	// begin inline asm
	fma.rn.f32 %f24969, %f32762, %f32763, %f24957;
	// end inline asm
	// begin inline asm
	fma.rn.f32 %f24973, %f32766, %f32767, %f24969;
	// end inline asm
	// begin inline asm
	fma.rn.f32 %f24977, %f32762, %f32767, %f24965;
	// end inline asm
	// begin inline asm
	fma.rn.f32 %f24981, %f32758, %f32763, %f24977;
	// end inline asm
	// begin inline asm
	fma.rn.f32 %f24985, %f32762, %f32763, %f24973;
	// end inline asm
	// begin inline asm
	fma.rn.f32 %f24989, %f32766, %f32767, %f24985;
	// end inline asm
	// begin inline asm
	fma.rn.f32 %f24993, %f32762, %f32767, %f24981;
	// end inline asm
	// begin inline asm
	fma.rn.f32 %f24997, %f32758, %f32763, %f24993;
	// end inline asm
	// begin inline asm
	fma.rn.f32 %f25001, %f32762, %f32763, %f24989;
	// end inline asm
	// begin inline asm
	fma.rn.f32 %f25005, %f32766, %f32767, %f25001;
	// end inline asm
	// begin inline asm
	fma.rn.f32 %f25009, %f32762, %f32767, %f24997;
	// end inline asm
	// begin inline asm
	fma.rn.f32 %f25013, %f32758, %f32763, %f25009;
	// end inline asm
	// begin inline asm
	fma.rn.f32 %f25017, %f32762, %f32763, %f25005;
	// end inline asm
	// begin inline asm
	fma.rn.f32 %f25021, %f32766, %f32767, %f25017;
	// end inline asm
	// begin inline asm
	fma.rn.f32 %f25025, %f32762, %f32767, %f25013;
	// end inline asm
	// begin inline asm
	fma.rn.f32 %f25029, %f32758, %f32763, %f25025;
	// end inline asm
	// begin inline asm
	fma.rn.f32 %f25033, %f32762, %f32763, %f25021;
	// end inline asm
	// begin inline asm
	fma.rn.f32 %f25037, %f32766, %f32767, %f25033;
	// end inline asm
	// begin inline asm
	fma.rn.f32 %f25041, %f32762, %f32767, %f25029;
	// end inline asm
	// begin inline asm
	fma.rn.f32 %f25045, %f32758, %f32763, %f25041;
	// end inline asm
	// begin inline asm
	fma.rn.f32 %f25049, %f32762, %f32763, %f25037;
	// end inline asm
	// begin inline asm
	fma.rn.f32 %f25053, %f32766, %f32767, %f25049;
	// end inline asm
	// begin inline asm
	fma.rn.f32 %f25057, %f32762, %f32767, %f25045;
	// end inline asm
	// begin inline asm
	fma.rn.f32 %f25061, %f32758, %f32763, %f25057;
	// end inline asm
	// begin inline asm
	fma.rn.f32 %f25065, %f32762, %f32763, %f25053;
	// end inline asm
	// begin inline asm
	fma.rn.f32 %f25069, %f32766, %f32767, %f25065;
	// end inline asm
	// begin inline asm
	fma.rn.f32 %f25073, %f32762, %f32767, %f25061;
	// end inline asm
	// begin inline asm
	fma.rn.f32 %f25077, %f32758, %f32763, %f25073;
	// end inline asm
	// begin inline asm
	fma.rn.f32 %f25081, %f32762, %f32763, %f25069;
	// end inline asm
	// begin inline asm
	fma.rn.f32 %f25085, %f32766, %f32767, %f25081;
	// end inline asm
	// begin inline asm
	fma.rn.f32 %f25089, %f32762, %f32767, %f25077;
	// end inline asm
	// begin inline asm
	fma.rn.f32 %f25093, %f32758, %f32763, %f25089;
	// end inline asm
	// begin inline asm
	fma.rn.f32 %f25097, %f32762, %f32763, %f25085;
	// end inline asm
	// begin inline asm
	fma.rn.f32 %f25101, %f32766, %f32767, %f25097;
	// end inline asm
	// begin inline asm
	fma.rn.f32 %f25105, %f32762, %f32767, %f25093;
	// end inline asm
	// begin inline asm
	fma.rn.f32 %f25109, %f32758, %f32763, %f25105;
	// end inline asm
	// begin inline asm
	fma.rn.f32 %f25113, %f32762, %f32763, %f25101;
	// end inline asm
	// begin inline asm
	fma.rn.f32 %f25117, %f32766, %f32767, %f25113;
	// end inline asm
	// begin inline asm
	fma.rn.f32 %f25121, %f32762, %f32767, %f25109;
	// end inline asm
	// begin inline asm
	fma.rn.f32 %f25125, %f32758, %f32763, %f25121;
	// end inline asm
	// begin inline asm
	fma.rn.f32 %f25129, %f32762, %f32763, %f25117;
	// end inline asm
	// begin inline asm
	fma.rn.f32 %f25133, %f32766, %f32767, %f25129;
	// end inline asm
	// begin inline asm
	fma.rn.f32 %f25137, %f32762, %f32767, %f25125;
	// end inline asm
	// begin inline asm
	fma.rn.f32 %f25141, %f32758, %f32763, %f25137;
	// end inline asm
	// begin inline asm
	fma.rn.f32 %f25145, %f32762, %f32763, %f25133;
	// end inline asm
	// begin inline asm
	fma.rn.f32 %f25149, %f32766, %f32767, %f25145;
	// end inline asm
	// begin inline asm
	fma.rn.f32 %f25153, %f32762, %f32767, %f25141;
	// end inline asm
	// begin inline asm
	fma.rn.f32 %f25157, %f32758, %f32763, %f25153;
	// end inline asm
	// begin inline asm
	fma.rn.f32 %f25161, %f32762, %f32763, %f25149;
	// end inline asm
	// begin inline asm
	fma.rn.f32 %f25165, %f32766, %f32767, %f25161;
	// end inline asm
	// begin inline asm
	fma.rn.f32 %f25169, %f32762, %f32767, %f25157;
	// end inline asm
	// begin inline asm
	fma.rn.f32 %f25173, %f32758, %f32763, %f25169;
	// end inline asm
	// begin inline asm
	fma.rn.f32 %f25177, %f32762, %f32763, %f25165;
	// end inline asm
	// begin inline asm
	fma.rn.f32 %f25181, %f32766, %f32767, %f25177;
	// end inline asm
	// begin inline asm
	fma.rn.f32 %f25185, %f32762, %f32767, %f25173;
	// end inline asm
	// begin inline asm
	fma.rn.f32 %f25189, %f32758, %f32763, %f25185;
	// end inline asm
	// begin inline asm
	fma.rn.f32 %f25193, %f32762, %f32763, %f25181;
	// end inline asm
	// begin inline asm
	fma.rn.f32 %f25197, %f32766, %f32767, %f25193;
	// end inline asm
	// begin inline asm
	fma.rn.f32 %f25201, %f32762, %f32767, %f25189;
	// end inline asm
	// begin inline asm
	fma.rn.f32 %f25205, %f32758, %f32763, %f25201;
	// end inline asm
	// begin inline asm
	fma.rn.f32 %f25209, %f32762, %f32763, %f25197;
	// end inline asm
	// begin inline asm
	fma.rn.f32 %f25213, %f32766, %f32767, %f25209;
	// end inline asm
	// begin inline asm
	fma.rn.f32 %f25217, %f32762, %f32767, %f25205;
	// end inline asm
	// begin inline asm
	fma.rn.f32 %f25221, %f32758, %f32763, %f25217;
	// end inline asm
	// begin inline asm
	fma.rn.f32 %f25225, %f32762, %f32763, %f25213;
	// end inline asm
	// begin inline asm
	fma.rn.f32 %f25229, %f32766, %f32767, %f25225;
	// end inline asm
	// begin inline asm
	fma.rn.f32 %f25233, %f32762, %f32767, %f25221;
	// end inline asm
	// begin inline asm
	fma.rn.f32 %f25237, %f32758, %f32763, %f25233;
	// end inline asm
	// begin inline asm
	fma.rn.f32 %f25241, %f32762, %f32763, %f25229;
	// end inline asm
	// begin inline asm
	fma.rn.f32 %f25245, %f32766, %f32767, %f25241;
	// end inline asm
	// begin inline asm
	fma.rn.f32 %f25249, %f32762, %f32767, %f25237;
	// end inline asm
	// begin inline asm
	fma.rn.f32 %f25253, %f32758, %f32763, %f25249;
	// end inline asm
	// begin inline asm
	fma.rn.f32 %f25257, %f32762, %f32763, %f25245;
	// end inline asm
	// begin inline asm
	fma.rn.f32 %f25261, %f32766, %f32767, %f25257;
	// end inline asm
	// begin inline asm
	fma.rn.f32 %f25265, %f32762, %f32767, %f25253;
	// end inline asm
	// begin inline asm
	fma.rn.f32 %f25269, %f32758, %f32763, %f25265;
	// end inline asm
	// begin inline asm
	fma.rn.f32 %f25273, %f32762, %f32763, %f25261;
	// end inline asm
	// begin inline asm
	fma.rn.f32 %f25277, %f32766, %f32767, %f25273;
	// end inline asm
	// begin inline asm
	fma.rn.f32 %f25281, %f32762, %f32767, %f25269;
	// end inline asm
	// begin inline asm
	fma.rn.f32 %f25285, %f32758, %f32763, %f25281;
	// end inline asm
	// begin inline asm
	fma.rn.f32 %f25289, %f32762, %f32763, %f25277;
	// end inline asm
	// begin inline asm
	fma.rn.f32 %f25293, %f32766, %f32767, %f25289;
	// end inline asm
	// begin inline asm
	fma.rn.f32 %f25297, %f32762, %f32767, %f25285;
	// end inline asm
	// begin inline asm
	fma.rn.f32 %f25301, %f32758, %f32763, %f25297;
	// end inline asm
	// begin inline asm
	fma.rn.f32 %f25305, %f32762, %f32763, %f25293;
	// end inline asm
	// begin inline asm
	fma.rn.f32 %f25309, %f32766, %f32767, %f25305;
	// end inline asm
	// begin inline asm
	fma.rn.f32 %f25313, %f32762, %f32767, %f25301;
	// end inline asm
	// begin inline asm
	fma.rn.f32 %f25317, %f32758, %f32763, %f25313;
	// end inline asm
	// begin inline asm
	fma.rn.f32 %f25321, %f32762, %f32763, %f25309;
	// end inline asm
	// begin inline asm
	fma.rn.f32 %f25325, %f32766, %f32767, %f25321;
	// end inline asm
	// begin inline asm
	fma.rn.f32 %f25329, %f32762, %f32767, %f25317;
	// end inline asm
	// begin inline asm
	fma.rn.f32 %f25333, %f32758, %f32763, %f25329;
	// end inline asm
	// begin inline asm
	fma.rn.f32 %f25337, %f32762, %f32763, %f25325;
	// end inline asm
	// begin inline asm
	fma.rn.f32 %f25341, %f32766, %f32767, %f25337;
	// end inline asm
	// begin inline asm
	fma.rn.f32 %f25345, %f32762, %f32767, %f25333;
	// end inline asm
	// begin inline asm
	fma.rn.f32 %f25349, %f32758, %f32763, %f25345;
	// end inline asm
	// begin inline asm
	fma.rn.f32 %f25353, %f32762, %f32763, %f25341;
	// end inline asm
	// begin inline asm
	fma.rn.f32 %f25357, %f32766, %f32767, %f25353;
	// end inline asm
	// begin inline asm
	fma.rn.f32 %f25361, %f32762, %f32767, %f25349;
	// end inline asm
	// begin inline asm
	fma.rn.f32 %f25365, %f32758, %f32763, %f25361;
	// end inline asm
	// begin inline asm
	fma.rn.f32 %f25369, %f32762, %f32763, %f25357;
	// end inline asm
	// begin inline asm
	fma.rn.f32 %f25373, %f32766, %f32767, %f25369;
	// end inline asm
	// begin inline asm
	fma.rn.f32 %f25377, %f32762, %f32767, %f25365;
	// end inline asm
	// begin inline asm
	fma.rn.f32 %f25381, %f32758, %f32763, %f25377;
	// end inline asm
	// begin inline asm
	fma.rn.f32 %f25385, %f32762, %f32763, %f25373;
	// end inline asm
	// begin inline asm
	fma.rn.f32 %f25389, %f32766, %f32767, %f25385;
	// end inline asm
	// begin inline asm
	fma.rn.f32 %f25393, %f32762, %f32767, %f25381;
	// end inline asm
	// begin inline asm
	fma.rn.f32 %f25397, %f32758, %f32763, %f25393;
	// end inline asm
	// begin inline asm
	fma.rn.f32 %f25401, %f32762, %f32763, %f25389;
	// end inline asm
	// begin inline asm
	fma.rn.f32 %f25405, %f32766, %f32767, %f25401;
	// end inline asm
	// begin inline asm
	fma.rn.f32 %f25409, %f32762, %f32767, %f25397;
	// end inline asm
	// begin inline asm
	fma.rn.f32 %f25413, %f32758, %f32763, %f25409;
	// end inline asm
	// begin inline asm
	fma.rn.f32 %f25417, %f32762, %f32763, %f25405;
	// end inline asm
	// begin inline asm
	fma.rn.f32 %f25421, %f32766, %f32767, %f25417;
	// end inline asm
	// begin inline asm
	fma.rn.f32 %f25425, %f32762, %f32767, %f25413;
	// end inline asm
	// begin inline asm
	fma.rn.f32 %f25429, %f32758, %f32763, %f25425;
	// end inline asm
	// begin inline asm
	fma.rn.f32 %f25433, %f32762, %f32763, %f25421;
	// end inline asm
	// begin inline asm
	fma.rn.f32 %f25437, %f32766, %f32767, %f25433;
	// end inline asm
	// begin inline asm
	fma.rn.f32 %f25441, %f32762, %f32767, %f25429;
	// end inline asm
	// begin inline asm
	fma.rn.f32 %f25445, %f32758, %f32763, %f25441;
	// end inline asm
	// begin inline asm
	fma.rn.f32 %f25449, %f32762, %f32763, %f25437;
	// end inline asm
	// begin inline asm
	fma.rn.f32 %f25453, %f32766, %f32767, %f25449;
	// end inline asm
	// begin inline asm
	fma.rn.f32 %f25457, %f32762, %f32767, %f25445;
	// end inline asm
	// begin inline asm
	fma.rn.f32 %f25461, %f32758, %f32763, %f25457;
	// end inline asm
	// begin inline asm
	fma.rn.f32 %f25465, %f32762, %f32763, %f25453;
	// end inline asm
	// begin inline asm
	fma.rn.f32 %f25469, %f32766, %f32767, %f25465;
	// end inline asm
	// begin inline asm
	fma.rn.f32 %f25473, %f32762, %f32767, %f25461;
	// end inline asm
	// begin inline asm
	fma.rn.f32 %f25477, %f32758, %f32763, %f25473;
	// end inline asm
	// begin inline asm
	fma.rn.f32 %f25481, %f32762, %f32763, %f25469;
	// end inline asm
	// begin inline asm
	fma.rn.f32 %f25485, %f32766, %f32767, %f25481;
	// end inline asm
	// begin inline asm
	fma.rn.f32 %f25489, %f32762, %f32767, %f25477;
	// end inline asm
	// begin inline asm
	fma.rn.f32 %f25493, %f32758, %f32763, %f25489;
	// end inline asm
	// begin inline asm
	fma.rn.f32 %f25497, %f32762, %f32763, %f25485;
	// end inline asm
	// begin inline asm
	fma.rn.f32 %f25501, %f32766, %f32767, %f25497;
	// end inline asm
	// begin inline asm
	fma.rn.f32 %f25505, %f32762, %f32767, %f25493;
	// end inline asm
	// begin inline asm
	fma.rn.f32 %f25509, %f32758, %f32763, %f25505;
	// end inline asm
	// begin inline asm
	fma.rn.f32 %f25513, %f32762, %f32763, %f25501;
	// end inline asm
	// begin inline asm
	fma.rn.f32 %f25517, %f32766, %f32767, %f25513;
	// end inline asm
	// begin inline asm
	fma.rn.f32 %f25521, %f32762, %f32767, %f25509;
	// end inline asm
	// begin inline asm
	fma.rn.f32 %f25525, %f32758, %f32763, %f25521;
	// end inline asm
	// begin inline asm
	fma.rn.f32 %f25529, %f32762, %f32763, %f25517;
	// end inline asm
	// begin inline asm
	fma.rn.f32 %f25533, %f32766, %f32767, %f25529;
	// end inline asm
	// begin inline asm
	fma.rn.f32 %f25537, %f32762, %f32767, %f25525;
	// end inline asm
	// begin inline asm
	fma.rn.f32 %f25541, %f32758, %f32763, %f25537;
	// end inline asm
	// begin inline asm
	fma.rn.f32 %f25545, %f32762, %f32763, %f25533;
	// end inline asm
	// begin inline asm
	fma.rn.f32 %f25549, %f32766, %f32767, %f25545;
	// end inline asm
	// begin inline asm
	fma.rn.f32 %f25553, %f32762, %f32767, %f25541;
	// end inline asm
	// begin inline asm
	fma.rn.f32 %f25557, %f32758, %f32763, %f25553;
	// end inline asm
	// begin inline asm
	fma.rn.f32 %f25561, %f32762, %f32763, %f25549;
	// end inline asm
	// begin inline asm
	fma.rn.f32 %f25565, %f32766, %f32767, %f25561;
	// end inline asm
	// begin inline asm
	fma.rn.f32 %f25569, %f32762, %f32767, %f25557;
	// end inline asm
	// begin inline asm
	fma.rn.f32 %f25573, %f32758, %f32763, %f25569;
	// end inline asm
	// begin inline asm
	fma.rn.f32 %f25577, %f32762, %f32763, %f25565;
	// end inline asm
	// begin inline asm
	fma.rn.f32 %f25581, %f32766, %f32767, %f25577;
	// end inline asm
	// begin inline asm
	fma.rn.f32 %f25585, %f32762, %f32767, %f25573;
	// end inline asm
	// begin inline asm
	fma.rn.f32 %f25589, %f32758, %f32763, %f25585;
	// end inline asm
	// begin inline asm
	fma.rn.f32 %f25593, %f32762, %f32763, %f25581;
	// end inline asm
	// begin inline asm
	fma.rn.f32 %f25597, %f32766, %f32767, %f25593;
	// end inline asm
	// begin inline asm
	fma.rn.f32 %f25601, %f32762, %f32767, %f25589;
	// end inline asm
	// begin inline asm
	fma.rn.f32 %f25605, %f32758, %f32763, %f25601;
	// end inline asm
	// begin inline asm
	fma.rn.f32 %f25609, %f32762, %f32763, %f25597;
	// end inline asm
	// begin inline asm
	fma.rn.f32 %f25613, %f32766, %f32767, %f25609;
	// end inline asm
	// begin inline asm
	fma.rn.f32 %f25617, %f32762, %f32767, %f25605;
	// end inline asm
	// begin inline asm
	fma.rn.f32 %f25621, %f32758, %f32763, %f25617;
	// end inline asm
	// begin inline asm
	fma.rn.f32 %f25625, %f32762, %f32763, %f25613;
	// end inline asm
	// begin inline asm
	fma.rn.f32 %f25629, %f32766, %f32767, %f25625;
	// end inline asm
	// begin inline asm
	fma.rn.f32 %f25633, %f32762, %f32767, %f25621;
	// end inline asm
	// begin inline asm
	fma.rn.f32 %f25637, %f32758, %f32763, %f25633;
	// end inline asm
	// begin inline asm
	fma.rn.f32 %f25641, %f32762, %f32763, %f25629;
	// end inline asm
	// begin inline asm
	fma.rn.f32 %f25645, %f32766, %f32767, %f25641;
	// end inline asm
	// begin inline asm
	fma.rn.f32 %f25649, %f32762, %f32767, %f25637;
	// end inline asm
	// begin inline asm
	fma.rn.f32 %f25653, %f32758, %f32763, %f25649;
	// end inline asm
	// begin inline asm
	fma.rn.f32 %f25657, %f32762, %f32763, %f25645;
	// end inline asm
	// begin inline asm
	fma.rn.f32 %f25661, %f32766, %f32767, %f25657;
	// end inline asm
	// begin inline asm
	fma.rn.f32 %f25665, %f32762, %f32767, %f25653;
	// end inline asm
	// begin inline asm
	fma.rn.f32 %f25669, %f32758, %f32763, %f25665;
	// end inline asm
	// begin inline asm
	fma.rn.f32 %f25673, %f32762, %f32763, %f25661;
	// end inline asm
	// begin inline asm
	fma.rn.f32 %f25677, %f32766, %f32767, %f25673;
	// end inline asm
	// begin inline asm
	fma.rn.f32 %f25681, %f32762, %f32767, %f25669;
	// end inline asm
	// begin inline asm
	fma.rn.f32 %f25685, %f32758, %f32763, %f25681;
	// end inline asm
	// begin inline asm
	fma.rn.f32 %f25689, %f32762, %f32763, %f25677;
	// end inline asm
	// begin inline asm
	fma.rn.f32 %f25693, %f32766, %f32767, %f25689;
	// end inline asm
	// begin inline asm
	fma.rn.f32 %f25697, %f32762, %f32767, %f25685;
	// end inline asm
	// begin inline asm
	fma.rn.f32 %f25701, %f32758, %f32763, %f25697;
	// end inline asm
	// begin inline asm
	fma.rn.f32 %f25705, %f32762, %f32763, %f25693;
	// end inline asm
	// begin inline asm
	fma.rn.f32 %f25709, %f32766, %f32767, %f25705;
	// end inline asm
	// begin inline asm
	fma.rn.f32 %f25713, %f32762, %f32767, %f25701;
	// end inline asm
	// begin inline asm
	fma.rn.f32 %f25717, %f32758, %f32763, %f25713;
	// end inline asm
	// begin inline asm
	fma.rn.f32 %f25721, %f32762, %f32763, %f25709;
	// end inline asm
	// begin inline asm
	fma.rn.f32 %f25725, %f32766, %f32767, %f25721;
	// end inline asm
	// begin inline asm
	fma.rn.f32 %f25729, %f32762, %f32767, %f25717;
	// end inline asm
	// begin inline asm
	fma.rn.f32 %f25733, %f32758, %f32763, %f25729;
	// end inline asm
	// begin inline asm
	fma.rn.f32 %f25737, %f32762, %f32763, %f25725;
	// end inline asm
	// begin inline asm
	fma.rn.f32 %f25741, %f32766, %f32767, %f25737;
	// end inline asm
	// begin inline asm
	fma.rn.f32 %f25745, %f32762, %f32767, %f25733;
	// end inline asm
	// begin inline asm
	fma.rn.f32 %f25749, %f32758, %f32763, %f25745;
	// end inline asm
	// begin inline asm
	fma.rn.f32 %f25753, %f32762, %f32763, %f25741;
	// end inline asm
	// begin inline asm
	fma.rn.f32 %f25757, %f32766, %f32767, %f25753;
	// end inline asm
	// begin inline asm
	fma.rn.f32 %f25761, %f32762, %f32767, %f25749;
	// end inline asm
	// begin inline asm
	fma.rn.f32 %f25765, %f32758, %f32763, %f25761;
	// end inline asm
	// begin inline asm
	fma.rn.f32 %f25769, %f32762, %f32763, %f25757;
	// end inline asm
	// begin inline asm
	fma.rn.f32 %f25773, %f32766, %f32767, %f25769;
	// end inline asm
	// begin inline asm
	fma.rn.f32 %f25777, %f32762, %f32767, %f25765;
	// end inline asm
	// begin inline asm
	fma.rn.f32 %f25781, %f32758, %f32763, %f25777;
	// end inline asm
	// begin inline asm
	fma.rn.f32 %f25785, %f32762, %f32763, %f25773;
	// end inline asm
	// begin inline asm
	fma.rn.f32 %f25789, %f32766, %f32767, %f25785;
	// end inline asm
	// begin inline asm
	fma.rn.f32 %f25793, %f32762, %f32767, %f25781;
	// end inline asm
	// begin inline asm
	fma.rn.f32 %f25797, %f32758, %f32763, %f25793;
	// end inline asm
	// begin inline asm
	fma.rn.f32 %f25801, %f32762, %f32763, %f25789;
	// end inline asm
	// begin inline asm
	fma.rn.f32 %f25805, %f32766, %f32767, %f25801;
	// end inline asm
	// begin inline asm
	fma.rn.f32 %f25809, %f32762, %f32767, %f25797;
	// end inline asm
	// begin inline asm
	fma.rn.f32 %f25813, %f32758, %f32763, %f25809;
	// end inline asm
	// begin inline asm
	fma.rn.f32 %f25817, %f32762, %f32763, %f25805;
	// end inline asm
	// begin inline asm
	fma.rn.f32 %f25821, %f32766, %f32767, %f25817;
	// end inline asm
	// begin inline asm
	fma.rn.f32 %f25825, %f32762, %f32767, %f25813;
	// end inline asm
	// begin inline asm
	fma.rn.f32 %f25829, %f32758, %f32763, %f25825;
	// end inline asm
	// begin inline asm
	fma.rn.f32 %f25833, %f32762, %f32763, %f25821;
	// end inline asm
	// begin inline asm
	fma.rn.f32 %f25837, %f32766, %f32767, %f25833;
	// end inline asm
	// begin inline asm
	fma.rn.f32 %f25841, %f32762, %f32767, %f25829;
	// end inline asm
	// begin inline asm
	fma.rn.f32 %f25845, %f32758, %f32763, %f25841;
	// end inline asm
	// begin inline asm
	fma.rn.f32 %f25849, %f32762, %f32763, %f25837;
	// end inline asm
	// begin inline asm
	fma.rn.f32 %f25853, %f32766, %f32767, %f25849;
	// end inline asm
	// begin inline asm
	fma.rn.f32 %f25857, %f32762, %f32767, %f25845;
	// end inline asm
	// begin inline asm
	fma.rn.f32 %f25861, %f32758, %f32763, %f25857;
	// end inline asm
	// begin inline asm
	fma.rn.f32 %f25865, %f32762, %f32763, %f25853;
	// end inline asm
	// begin inline asm
	fma.rn.f32 %f25869, %f32766, %f32767, %f25865;
	// end inline asm
	// begin inline asm
	fma.rn.f32 %f25873, %f32762, %f32767, %f25861;
	// end inline asm
	// begin inline asm
	fma.rn.f32 %f25877, %f32758, %f32763, %f25873;
	// end inline asm
	// begin inline asm
	fma.rn.f32 %f25881, %f32762, %f32763, %f25869;
	// end inline asm
	// begin inline asm
	fma.rn.f32 %f25885, %f32766, %f32767, %f25881;
	// end inline asm
	// begin inline asm
	fma.rn.f32 %f25889, %f32762, %f32767, %f25877;
	// end inline asm
	// begin inline asm
	fma.rn.f32 %f25893, %f32758, %f32763, %f25889;
	// end inline asm
	// begin inline asm
	fma.rn.f32 %f25897, %f32762, %f32763, %f25885;
	// end inline asm
	// begin inline asm
	fma.rn.f32 %f25901, %f32766, %f32767, %f25897;
	// end inline asm
	// begin inline asm
	fma.rn.f32 %f25905, %f32762, %f32767, %f25893;
	// end inline asm
	// begin inline asm
	fma.rn.f32 %f25909, %f32758, %f32763, %f25905;
	// end inline asm
	// begin inline asm
	fma.rn.f32 %f25913, %f32762, %f32763, %f25901;
	// end inline asm
	// begin inline asm
	fma.rn.f32 %f25917, %f32766, %f32767, %f25913;
	// end inline asm
	// begin inline asm
	fma.rn.f32 %f25921, %f32762, %f32767, %f25909;
	// end inline asm
	// begin inline asm
	fma.rn.f32 %f25925, %f32758, %f32763, %f25921;
	// end inline asm
	// begin inline asm
	fma.rn.f32 %f25929, %f32762, %f32763, %f25917;
	// end inline asm
	// begin inline asm
	fma.rn.f32 %f25933, %f32766, %f32767, %f25929;
	// end inline asm
	// begin inline asm
	fma.rn.f32 %f25937, %f32762, %f32767, %f25925;
	// end inline asm
	// begin inline asm
	fma.rn.f32 %f25941, %f32758, %f32763, %f25937;
	// end inline asm
	// begin inline asm
	fma.rn.f32 %f25945, %f32762, %f32763, %f25933;
	// end inline asm
	// begin inline asm
	fma.rn.f32 %f25949, %f32766, %f32767, %f25945;
	// end inline asm
	// begin inline asm
	fma.rn.f32 %f25953, %f32762, %f32767, %f25941;
	// end inline asm
	// begin inline asm
	fma.rn.f32 %f25957, %f32758, %f32763, %f25953;
	// end inline asm
	// begin inline asm
	fma.rn.f32 %f25961, %f32762, %f32763, %f25949;
	// end inline asm
	// begin inline asm
	fma.rn.f32 %f25965, %f32766, %f32767, %f25961;
	// end inline asm
	// begin inline asm
	fma.rn.f32 %f25969, %f32762, %f32767, %f25957;
	// end inline asm
	// begin inline asm
	fma.rn.f32 %f25973, %f32758, %f32763, %f25969;
	// end inline asm
	// begin inline asm
	fma.rn.f32 %f25977, %f32762, %f32763, %f25965;
	// end inline asm
	// begin inline asm
	fma.rn.f32 %f25981, %f32766, %f32767, %f25977;
	// end inline asm
	// begin inline asm
	fma.rn.f32 %f25985, %f32762, %f32767, %f25973;
	// end inline asm
	// begin inline asm
	fma.rn.f32 %f25989, %f32758, %f32763, %f25985;
	// end inline asm
	// begin inline asm
	fma.rn.f32 %f25993, %f32762, %f32763, %f25981;
	// end inline asm
	// begin inline asm
	fma.rn.f32 %f25997, %f32766, %f32767, %f25993;
	// end inline asm
	// begin inline asm
	fma.rn.f32 %f26001, %f32762, %f32767, %f25989;
	// end inline asm
	// begin inline asm
	fma.rn.f32 %f26005, %f32758, %f32763, %f26001;
	// end inline asm
	// begin inline asm
	fma.rn.f32 %f26009, %f32762, %f32763, %f25997;
	// end inline asm
	// begin inline asm
	fma.rn.f32 %f26013, %f32766, %f32767, %f26009;
	// end inline asm
	// begin inline asm
	fma.rn.f32 %f26017, %f32762, %f32767, %f26005;
	// end inline asm
	// begin inline asm
	fma.rn.f32 %f26021, %f32758, %f32763, %f26017;
	// end inline asm
	// begin inline asm
	fma.rn.f32 %f26025, %f32762, %f32763, %f26013;
	// end inline asm
	// begin inline asm
	fma.rn.f32 %f26029, %f32766, %f32767, %f26025;
	// end inline asm
	// begin inline asm
	fma.rn.f32 %f26033, %f32762, %f32767, %f26021;
	// end inline asm
	// begin inline asm
	fma.rn.f32 %f26037, %f32758, %f32763, %f26033;
	// end inline asm
	// begin inline asm
	fma.rn.f32 %f26041, %f32762, %f32763, %f26029;
	// end inline asm
	// begin inline asm
	fma.rn.f32 %f26045, %f32766, %f32767, %f26041;
	// end inline asm
	// begin inline asm
	fma.rn.f32 %f26049, %f32762, %f32767, %f26037;
	// end inline asm
	// begin inline asm
	fma.rn.f32 %f26053, %f32758, %f32763, %f26049;
	// end inline asm
	// begin inline asm
	fma.rn.f32 %f26057, %f32762, %f32763, %f26045;
	// end inline asm
	// begin inline asm
	fma.rn.f32 %f26061, %f32766, %f32767, %f26057;
	// end inline asm
	// begin inline asm
	fma.rn.f32 %f26065, %f32762, %f32767, %f26053;
	// end inline asm
	// begin inline asm
	fma.rn.f32 %f26069, %f32758, %f32763, %f26065;
	// end inline asm
	// begin inline asm
	fma.rn.f32 %f26073, %f32762, %f32763, %f26061;
	// end inline asm
	// begin inline asm
	fma.rn.f32 %f26077, %f32766, %f32767, %f26073;
	// end inline asm
	// begin inline asm
	fma.rn.f32 %f26081, %f32762, %f32767, %f26069;
	// end inline asm
	// begin inline asm
	fma.rn.f32 %f26085, %f32758, %f32763, %f26081;
	// end inline asm
	// begin inline asm
	fma.rn.f32 %f26089, %f32762, %f32763, %f26077;
	// end inline asm
	// begin inline asm
	fma.rn.f32 %f26093, %f32766, %f32767, %f26089;
	// end inline asm
	// begin inline asm
	fma.rn.f32 %f26097, %f32762, %f32767, %f26085;
	// end inline asm
	// begin inline asm
	fma.rn.f32 %f26101, %f32758, %f32763, %f26097;
	// end inline asm
	// begin inline asm
	fma.rn.f32 %f26105, %f32762, %f32763, %f26093;
	// end inline asm
	// begin inline asm
	fma.rn.f32 %f26109, %f32766, %f32767, %f26105;
	// end inline asm
	// begin inline asm
	fma.rn.f32 %f26113, %f32762, %f32767, %f26101;
	// end inline asm
	// begin inline asm
	fma.rn.f32 %f26117, %f32758, %f32763, %f26113;
	// end inline asm
	// begin inline asm
	fma.rn.f32 %f26121, %f32762, %f32763, %f26109;
	// end inline asm
	// begin inline asm
	fma.rn.f32 %f26125, %f32766, %f32767, %f26121;
	// end inline asm
	// begin inline asm
	fma.rn.f32 %f26129, %f32762, %f32767, %f26117;
	// end inline asm
	// begin inline asm
	fma.rn.f32 %f26133, %f32758, %f32763, %f26129;
	// end inline asm
	// begin inline asm
	fma.rn.f32 %f26137, %f32762, %f32763, %f26125;
	// end inline asm
	// begin inline asm
	fma.rn.f32 %f26141, %f32766, %f32767, %f26137;
	// end inline asm
	// begin inline asm
	fma.rn.f32 %f26145, %f32762, %f32767, %f26133;
	// end inline asm
	// begin inline asm
	fma.rn.f32 %f26149, %f32758, %f32763, %f26145;
	// end inline asm
	// begin inline asm
	fma.rn.f32 %f26153, %f32762, %f32763, %f26141;
	// end inline asm
	// begin inline asm
	fma.rn.f32 %f26157, %f32766, %f32767, %f26153;
	// end inline asm
	// begin inline asm
	fma.rn.f32 %f26161, %f32762, %f32767, %f26149;
	// end inline asm
	// begin inline asm
	fma.rn.f32 %f26165, %f32758, %f32763, %f26161;
	// end inline asm
	// begin inline asm
	fma.rn.f32 %f26169, %f32762, %f32763, %f26157;
	// end inline asm
	// begin inline asm
	fma.rn.f32 %f26173, %f32766, %f32767, %f26169;
	// end inline asm
	// begin inline asm
	fma.rn.f32 %f26177, %f32762, %f32767, %f26165;
	// end inline asm
	// begin inline asm
	fma.rn.f32 %f26181, %f32758, %f32763, %f26177;
	// end inline asm
	// begin inline asm
	fma.rn.f32 %f26185, %f32762, %f32763, %f26173;
	// end inline asm
	// begin inline asm
	fma.rn.f32 %f26189, %f32766, %f32767, %f26185;
	// end inline asm
	// begin inline asm
	fma.rn.f32 %f26193, %f32762, %f32767, %f26181;
	// end inline asm
	// begin inline asm
	fma.rn.f32 %f26197, %f32758, %f32763, %f26193;
	// end inline asm
	// begin inline asm
	fma.rn.f32 %f26201, %f32762, %f32763, %f26189;
	// end inline asm
	// begin inline asm
	fma.rn.f32 %f26205, %f32766, %f32767, %f26201;
	// end inline asm
	// begin inline asm
	fma.rn.f32 %f26209, %f32762, %f32767, %f26197;
	// end inline asm
	// begin inline asm
	fma.rn.f32 %f26213, %f32758, %f32763, %f26209;
	// end inline asm
	// begin inline asm
	fma.rn.f32 %f26217, %f32762, %f32763, %f26205;
	// end inline asm
	// begin inline asm
	fma.rn.f32 %f26221, %f32766, %f32767, %f26217;
	// end inline asm
	// begin inline asm
	fma.rn.f32 %f26225, %f32762, %f32767, %f26213;
	// end inline asm
	// begin inline asm
	fma.rn.f32 %f26229, %f32758, %f32763, %f26225;
	// end inline asm
	// begin inline asm
	fma.rn.f32 %f26233, %f32762, %f32763, %f26221;
	// end inline asm
	// begin inline asm
	fma.rn.f32 %f26237, %f32766, %f32767, %f26233;
	// end inline asm
	// begin inline asm
	fma.rn.f32 %f26241, %f32762, %f32767, %f26229;
	// end inline asm
	// begin inline asm
	fma.rn.f32 %f26245, %f32758, %f32763, %f26241;
	// end inline asm
	// begin inline asm
	fma.rn.f32 %f26249, %f32762, %f32763, %f26237;
	// end inline asm
	// begin inline asm
	fma.rn.f32 %f26253, %f32766, %f32767, %f26249;
	// end inline asm
	// begin inline asm
	fma.rn.f32 %f26257, %f32762, %f32767, %f26245;
	// end inline asm
	// begin inline asm
	fma.rn.f32 %f26261, %f32758, %f32763, %f26257;
	// end inline asm
	// begin inline asm
	fma.rn.f32 %f26265, %f32762, %f32763, %f26253;
	// end inline asm
	// begin inline asm
	fma.rn.f32 %f26269, %f32766, %f32767, %f26265;
	// end inline asm
	// begin inline asm
	fma.rn.f32 %f26273, %f32762, %f32767, %f26261;
	// end inline asm
	// begin inline asm
	fma.rn.f32 %f26277, %f32758, %f32763, %f26273;
	// end inline asm
	// begin inline asm
	fma.rn.f32 %f26281, %f32762, %f32763, %f26269;
	// end inline asm
	// begin inline asm
	fma.rn.f32 %f26285, %f32766, %f32767, %f26281;
	// end inline asm
	// begin inline asm
	fma.rn.f32 %f26289, %f32762, %f32767, %f26277;
	// end inline asm
	// begin inline asm
	fma.rn.f32 %f26293, %f32758, %f32763, %f26289;
	// end inline asm
	// begin inline asm
	fma.rn.f32 %f26297, %f32762, %f32763, %f26285;
	// end inline asm
	// begin inline asm
	fma.rn.f32 %f26301, %f32766, %f32767, %f26297;
	// end inline asm
	// begin inline asm
	fma.rn.f32 %f26305, %f32762, %f32767, %f26293;
	// end inline asm
	// begin inline asm
	fma.rn.f32 %f26309, %f32758, %f32763, %f26305;
	// end inline asm
	// begin inline asm
	fma.rn.f32 %f26313, %f32762, %f32763, %f26301;
	// end inline asm
	// begin inline asm
	fma.rn.f32 %f26317, %f32766, %f32767, %f26313;
	// end inline asm
	// begin inline asm
	fma.rn.f32 %f26321, %f32762, %f32767, %f26309;
	// end inline asm
	// begin inline asm
	fma.rn.f32 %f26325, %f32758, %f32763, %f26321;
	// end inline asm
	// begin inline asm
	fma.rn.f32 %f26329, %f32762, %f32763, %f26317;
	// end inline asm
	// begin inline asm
	fma.rn.f32 %f26333, %f32766, %f32767, %f26329;
	// end inline asm
	// begin inline asm
	fma.rn.f32 %f26337, %f32762, %f32767, %f26325;
	// end inline asm
	// begin inline asm
	fma.rn.f32 %f26341, %f32758, %f32763, %f26337;
	// end inline asm
	// begin inline asm
	fma.rn.f32 %f26345, %f32762, %f32763, %f26333;
	// end inline asm
	// begin inline asm
	fma.rn.f32 %f26349, %f32766, %f32767, %f26345;
	// end inline asm
	// begin inline asm
	fma.rn.f32 %f26353, %f32762, %f32767, %f26341;
	// end inline asm
	// begin inline asm
	fma.rn.f32 %f26357, %f32758, %f32763, %f26353;
	// end inline asm
	// begin inline asm
	fma.rn.f32 %f26361, %f32762, %f32763, %f26349;
	// end inline asm
	// begin inline asm
	fma.rn.f32 %f26365, %f32766, %f32767, %f26361;
	// end inline asm
	// begin inline asm
	fma.rn.f32 %f26369, %f32762, %f32767, %f26357;
	// end inline asm
	// begin inline asm
	fma.rn.f32 %f26373, %f32758, %f32763, %f26369;
	// end inline asm
	// begin inline asm
	fma.rn.f32 %f26377, %f32762, %f32763, %f26365;
	// end inline asm
	// begin inline asm
	fma.rn.f32 %f26381, %f32766, %f32767, %f26377;
	// end inline asm
	// begin inline asm
	fma.rn.f32 %f26385, %f32762, %f32767, %f26373;
	// end inline asm
	// begin inline asm
	fma.rn.f32 %f26389, %f32758, %f32763, %f26385;
	// end inline asm
	// begin inline asm
	fma.rn.f32 %f26393, %f32762, %f32763, %f26381;
	// end inline asm
	// begin inline asm
	fma.rn.f32 %f26397, %f32766, %f32767, %f26393;
	// end inline asm
	// begin inline asm
	fma.rn.f32 %f26401, %f32762, %f32767, %f26389;
	// end inline asm
	// begin inline asm
	fma.rn.f32 %f26405, %f32758, %f32763, %f26401;
	// end inline asm
	// begin inline asm
	fma.rn.f32 %f26409, %f32762, %f32763, %f26397;
	// end inline asm
	// begin inline asm
	fma.rn.f32 %f26413, %f32766, %f32767, %f26409;
	// end inline asm
	// begin inline asm
	fma.rn.f32 %f26417, %f32762, %f32767, %f26405;
	// end inline asm
	// begin inline asm
	fma.rn.f32 %f26421, %f32758, %f32763, %f26417;
	// end inline asm
	// begin inline asm
	fma.rn.f32 %f26425, %f32762, %f32763, %f26413;
	// end inline asm
	// begin inline asm
	fma.rn.f32 %f26429, %f32766, %f32767, %f26425;
	// end inline asm
	// begin inline asm
	fma.rn.f32 %f26433, %f32762, %f32767, %f26421;
	// end inline asm
	// begin inline asm
	fma.rn.f32 %f26437, %f32758, %f32763, %f26433;
	// end inline asm
	// begin inline asm
	fma.rn.f32 %f26441, %f32762, %f32763, %f26429;
	// end inline asm
	// begin inline asm
	fma.rn.f32 %f26445, %f32766, %f32767, %f26441;
	// end inline asm
	// begin inline asm
	fma.rn.f32 %f26449, %f32762, %f32767, %f26437;
	// end inline asm
	// begin inline asm
	fma.rn.f32 %f26453, %f32758, %f32763, %f26449;
	// end inline asm
	// begin inline asm
	fma.rn.f32 %f26457, %f32762, %f32763, %f26445;
	// end inline asm
	// begin inline asm
	fma.rn.f32 %f26461, %f32766, %f32767, %f26457;
	// end inline asm
	// begin inline asm
	fma.rn.f32 %f26465, %f32762, %f32767, %f26453;
	// end inline asm
	// begin inline asm
	fma.rn.f32 %f26469, %f32758, %f32763, %f26465;
	// end inline asm
	// begin inline asm
	fma.rn.f32 %f26473, %f32762, %f32763, %f26461;
	// end inline asm
	// begin inline asm
	fma.rn.f32 %f26477, %f32766, %f32767, %f26473;
	// end inline asm
	// begin inline asm
	fma.rn.f32 %f26481, %f32762, %f32767, %f26469;
	// end inline asm
	// begin inline asm
	fma.rn.f32 %f26485, %f32758, %f32763, %f26481;
	// end inline asm
	// begin inline asm
	fma.rn.f32 %f26489, %f32762, %f32763, %f26477;
	// end inline asm
	// begin inline asm
	fma.rn.f32 %f26493, %f32766, %f32767, %f26489;
	// end inline asm
	// begin inline asm
	fma.rn.f32 %f26497, %f32762, %f32767, %f26485;
	// end inline asm
	// begin inline asm
	fma.rn.f32 %f26501, %f32758, %f32763, %f26497;
	// end inline asm
	// begin inline asm
	fma.rn.f32 %f26505, %f32762, %f32763, %f26493;
	// end inline asm
	// begin inline asm
	fma.rn.f32 %f26509, %f32766, %f32767, %f26505;
	// end inline asm
	// begin inline asm
	fma.rn.f32 %f26513, %f32762, %f32767, %f26501;
	// end inline asm
	// begin inline asm
	fma.rn.f32 %f26517, %f32758, %f32763, %f26513;
	// end inline asm
	// begin inline asm
	fma.rn.f32 %f26521, %f32762, %f32763, %f26509;
	// end inline asm
	// begin inline asm
	fma.rn.f32 %f26525, %f32766, %f32767, %f26521;
	// end inline asm
	// begin inline asm
	fma.rn.f32 %f26529, %f32762, %f32767, %f26517;
	// end inline asm
	// begin inline asm
	fma.rn.f32 %f26533, %f32758, %f32763, %f26529;
	// end inline asm
	// begin inline asm
	fma.rn.f32 %f26537, %f32762, %f32763, %f26525;
	// end inline asm
	// begin inline asm
	fma.rn.f32 %f26541, %f32766, %f32767, %f26537;
	// end inline asm
	// begin inline asm
	fma.rn.f32 %f26545, %f32762, %f32767, %f26533;
	// end inline asm
	// begin inline asm
	fma.rn.f32 %f26549, %f32758, %f32763, %f26545;
	// end inline asm
	// begin inline asm
	fma.rn.f32 %f26553, %f32762, %f32763, %f26541;
	// end inline asm
	// begin inline asm
	fma.rn.f32 %f26557, %f32766, %f32767, %f26553;
	// end inline asm
	// begin inline asm
	fma.rn.f32 %f26561, %f32762, %f32767, %f26549;
	// end inline asm
	// begin inline asm
	fma.rn.f32 %f26565, %f32758, %f32763, %f26561;
	// end inline asm
	// begin inline asm
	fma.rn.f32 %f26569, %f32762, %f32763, %f26557;
	// end inline asm
	// begin inline asm
	fma.rn.f32 %f26573, %f32766, %f32767, %f26569;
	// end inline asm
	// begin inline asm
	fma.rn.f32 %f26577, %f32762, %f32767, %f26565;
	// end inline asm
	// begin inline asm
	fma.rn.f32 %f26581, %f32758, %f32763, %f26577;
	// end inline asm
	// begin inline asm
	fma.rn.f32 %f26585, %f32762, %f32763, %f26573;
	// end inline asm
	// begin inline asm
	fma.rn.f32 %f26589, %f32766, %f32767, %f26585;
	// end inline asm
	// begin inline asm
	fma.rn.f32 %f26593, %f32762, %f32767, %f26581;
	// end inline asm
	// begin inline asm
	fma.rn.f32 %f26597, %f32758, %f32763, %f26593;
	// end inline asm
	// begin inline asm
	fma.rn.f32 %f26601, %f32762, %f32763, %f26589;
	// end inline asm
	// begin inline asm
	fma.rn.f32 %f26605, %f32766, %f32767, %f26601;
	// end inline asm
	// begin inline asm
	fma.rn.f32 %f26609, %f32762, %f32767, %f26597;
	// end inline asm
	// begin inline asm
	fma.rn.f32 %f26613, %f32758, %f32763, %f26609;
	// end inline asm
	// begin inline asm
	fma.rn.f32 %f26617, %f32762, %f32763, %f26605;
	// end inline asm
	// begin inline asm
	fma.rn.f32 %f26621, %f32766, %f32767, %f26617;
	// end inline asm
	// begin inline asm
	fma.rn.f32 %f26625, %f32762, %f32767, %f26613;
	// end inline asm
	// begin inline asm
	fma.rn.f32 %f26629, %f32758, %f32763, %f26625;
	// end inline asm
	// begin inline asm
	fma.rn.f32 %f26633, %f32762, %f32763, %f26621;
	// end inline asm
	// begin inline asm
	fma.rn.f32 %f26637, %f32766, %f32767, %f26633;
	// end inline asm
	// begin inline asm
	fma.rn.f32 %f26641, %f32762, %f32767, %f26629;
	// end inline asm
	// begin inline asm
	fma.rn.f32 %f26645, %f32758, %f32763, %f26641;
	// end inline asm
	// begin inline asm
	fma.rn.f32 %f26649, %f32762, %f32763, %f26637;
	// end inline asm
	// begin inline asm
	fma.rn.f32 %f26653, %f32766, %f32767, %f26649;
	// end inline asm
	// begin inline asm
	fma.rn.f32 %f26657, %f32762, %f32767, %f26645;
	// end inline asm
	// begin inline asm
	fma.rn.f32 %f26661, %f32758, %f32763, %f26657;
	// end inline asm
	// begin inline asm
	fma.rn.f32 %f26665, %f32762, %f32763, %f26653;
	// end inline asm
	// begin inline asm
	fma.rn.f32 %f26669, %f32766, %f32767, %f26665;
	// end inline asm
	// begin inline asm
	fma.rn.f32 %f26673, %f32762, %f32767, %f26661;
	// end inline asm
	// begin inline asm
	fma.rn.f32 %f26677, %f32758, %f32763, %f26673;
	// end inline asm
	// begin inline asm
	fma.rn.f32 %f26681, %f32762, %f32763, %f26669;
	// end inline asm
	// begin inline asm
	fma.rn.f32 %f26685, %f32766, %f32767, %f26681;
	// end inline asm
	// begin inline asm
	fma.rn.f32 %f26689, %f32762, %f32767, %f26677;
	// end inline asm
	// begin inline asm
	fma.rn.f32 %f26693, %f32758, %f32763, %f26689;
	// end inline asm
	// begin inline asm
	fma.rn.f32 %f26697, %f32762, %f32763, %f26685;
	// end inline asm
	// begin inline asm
	fma.rn.f32 %f26701, %f32766, %f32767, %f26697;
	// end inline asm
	// begin inline asm
	fma.rn.f32 %f26705, %f32762, %f32767, %f26693;
	// end inline asm
	// begin inline asm
	fma.rn.f32 %f26709, %f32758, %f32763, %f26705;
	// end inline asm
	// begin inline asm
	fma.rn.f32 %f26713, %f32762, %f32763, %f26701;
	// end inline asm
	// begin inline asm
	fma.rn.f32 %f26717, %f32766, %f32767, %f26713;
	// end inline asm
	// begin inline asm
	fma.rn.f32 %f26721, %f32762, %f32767, %f26709;
	// end inline asm
	// begin inline asm
	fma.rn.f32 %f26725, %f32758, %f32763, %f26721;
	// end inline asm
	// begin inline asm
	fma.rn.f32 %f26729, %f32762, %f32763, %f26717;
	// end inline asm
	// begin inline asm
	fma.rn.f32 %f26733, %f32766, %f32767, %f26729;
	// end inline asm
	// begin inline asm
	fma.rn.f32 %f26737, %f32762, %f32767, %f26725;
	// end inline asm
	// begin inline asm
	fma.rn.f32 %f26741, %f32758, %f32763, %f26737;
	// end inline asm
	// begin inline asm
	fma.rn.f32 %f26745, %f32762, %f32763, %f26733;
	// end inline asm
	// begin inline asm
	fma.rn.f32 %f26749, %f32766, %f32767, %f26745;
	// end inline asm
	// begin inline asm
	fma.rn.f32 %f26753, %f32762, %f32767, %f26741;
	// end inline asm
	// begin inline asm
	fma.rn.f32 %f26757, %f32758, %f32763, %f26753;
	// end inline asm
	// begin inline asm
	fma.rn.f32 %f26761, %f32762, %f32763, %f26749;
	// end inline asm
	// begin inline asm
	fma.rn.f32 %f26765, %f32766, %f32767, %f26761;
	// end inline asm
	// begin inline asm
	fma.rn.f32 %f26769, %f32762, %f32767, %f26757;
	// end inline asm
	// begin inline asm
	fma.rn.f32 %f26773, %f32758, %f32763, %f26769;
	// end inline asm
	// begin inline asm
	fma.rn.f32 %f26777, %f32762, %f32763, %f26765;
	// end inline asm
	// begin inline asm
	fma.rn.f32 %f26781, %f32766, %f32767, %f26777;
	// end inline asm
	// begin inline asm
	fma.rn.f32 %f26785, %f32762, %f32767, %f26773;
	// end inline asm
	// begin inline asm
	fma.rn.f32 %f26789, %f32758, %f32763, %f26785;
	// end inline asm
	// begin inline asm
	fma.rn.f32 %f26793, %f32762, %f32763, %f26781;
	// end inline asm
	// begin inline asm
	fma.rn.f32 %f26797, %f32766, %f32767, %f26793;
	// end inline asm
	// begin inline asm
	fma.rn.f32 %f26801, %f32762, %f32767, %f26789;
	// end inline asm
	// begin inline asm
	fma.rn.f32 %f26805, %f32758, %f32763, %f26801;
	// end inline asm
	// begin inline asm
	fma.rn.f32 %f26809, %f32762, %f32763, %f26797;
	// end inline asm
	// begin inline asm
	fma.rn.f32 %f26813, %f32766, %f32767, %f26809;
	// end inline asm
	// begin inline asm
	fma.rn.f32 %f26817, %f32762, %f32767, %f26805;
	// end inline asm
	// begin inline asm
	fma.rn.f32 %f26821, %f32758, %f32763, %f26817;
	// end inline asm
	// begin inline asm
	fma.rn.f32 %f26825, %f32762, %f32763, %f26813;
	// end inline asm
	// begin inline asm
	fma.rn.f32 %f26829, %f32766, %f32767, %f26825;
	// end inline asm
	// begin inline asm
	fma.rn.f32 %f26833, %f32762, %f32767, %f26821;
	// end inline asm
	// begin inline asm
	fma.rn.f32 %f26837, %f32758, %f32763, %f26833;
	// end inline asm
	// begin inline asm
	fma.rn.f32 %f26841, %f32762, %f32763, %f26829;
	// end inline asm
	// begin inline asm
	fma.rn.f32 %f26845, %f32766, %f32767, %f26841;
	// end inline asm
	// begin inline asm
	fma.rn.f32 %f26849, %f32762, %f32767, %f26837;
	// end inline asm
	// begin inline asm
	fma.rn.f32 %f26853, %f32758, %f32763, %f26849;
	// end inline asm
	// begin inline asm
	fma.rn.f32 %f26857, %f32762, %f32763, %f26845;
	// end inline asm
	// begin inline asm
	fma.rn.f32 %f26861, %f32766, %f32767, %f26857;
	// end inline asm
	// begin inline asm
	fma.rn.f32 %f26865, %f32762, %f32767, %f26853;
	// end inline asm
	// begin inline asm
	fma.rn.f32 %f26869, %f32758, %f32763, %f26865;
	// end inline asm
	// begin inline asm
	fma.rn.f32 %f26873, %f32762, %f32763, %f26861;
	// end inline asm
	// begin inline asm
	fma.rn.f32 %f26877, %f32766, %f32767, %f26873;
	// end inline asm
	// begin inline asm
	fma.rn.f32 %f26881, %f32762, %f32767, %f26869;
	// end inline asm
	// begin inline asm
	fma.rn.f32 %f26885, %f32758, %f32763, %f26881;
	// end inline asm
	// begin inline asm
	fma.rn.f32 %f26889, %f32762, %f32763, %f26877;
	// end inline asm
	// begin inline asm
	fma.rn.f32 %f26893, %f32766, %f32767, %f26889;
	// end inline asm
	// begin inline asm
	fma.rn.f32 %f26897, %f32762, %f32767, %f26885;
	// end inline asm
	// begin inline asm
	fma.rn.f32 %f26901, %f32758, %f32763, %f26897;
	// end inline asm
	// begin inline asm
	fma.rn.f32 %f26905, %f32762, %f32763, %f26893;
	// end inline asm
	// begin inline asm
	fma.rn.f32 %f26909, %f32766, %f32767, %f26905;
	// end inline asm
	// begin inline asm
	fma.rn.f32 %f26913, %f32762, %f32767, %f26901;
	// end inline asm
	// begin inline asm
	fma.rn.f32 %f26917, %f32758, %f32763, %f26913;
	// end inline asm
	// begin inline asm
	fma.rn.f32 %f26921, %f32762, %f32763, %f26909;
	// end inline asm
	// begin inline asm
	fma.rn.f32 %f26925, %f32766, %f32767, %f26921;
	// end inline asm
	// begin inline asm
	fma.rn.f32 %f26929, %f32762, %f32767, %f26917;
	// end inline asm
	// begin inline asm
	fma.rn.f32 %f26933, %f32758, %f32763, %f26929;
	// end inline asm
	// begin inline asm
	fma.rn.f32 %f26937, %f32762, %f32763, %f26925;
	// end inline asm
	// begin inline asm
	fma.rn.f32 %f26941, %f32766, %f32767, %f26937;
	// end inline asm
	// begin inline asm
	fma.rn.f32 %f26945, %f32762, %f32767, %f26933;
	// end inline asm
	// begin inline asm
	fma.rn.f32 %f26949, %f32758, %f32763, %f26945;
	// end inline asm
	// begin inline asm
	fma.rn.f32 %f26953, %f32762, %f32763, %f26941;
	// end inline asm
	// begin inline asm
	fma.rn.f32 %f26957, %f32766, %f32767, %f26953;
	// end inline asm
	// begin inline asm
	fma.rn.f32 %f26961, %f32762, %f32767, %f26949;
	// end inline asm
	// begin inline asm
	fma.rn.f32 %f26965, %f32758, %f32763, %f26961;
	// end inline asm
	// begin inline asm
	fma.rn.f32 %f26969, %f32762, %f32763, %f26957;
	// end inline asm
	// begin inline asm
	fma.rn.f32 %f26973, %f32766, %f32767, %f26969;
	// end inline asm
	// begin inline asm
	fma.rn.f32 %f26977, %f32762, %f32767, %f26965;
	// end inline asm
	// begin inline asm
	fma.rn.f32 %f26981, %f32758, %f32763, %f26977;
	// end inline asm
	// begin inline asm
	fma.rn.f32 %f26985, %f32762, %f32763, %f26973;
	// end inline asm
	// begin inline asm
	fma.rn.f32 %f26989, %f32766, %f32767, %f26985;
	// end inline asm
	// begin inline asm
	fma.rn.f32 %f26993, %f32762, %f32767, %f26981;
	// end inline asm
	// begin inline asm
	fma.rn.f32 %f26997, %f32758, %f32763, %f26993;
	// end inline asm
	// begin inline asm
	fma.rn.f32 %f27001, %f32762, %f32763, %f26989;
	// end inline asm
	// begin inline asm
	fma.rn.f32 %f27005, %f32766, %f32767, %f27001;
	// end inline asm
	// begin inline asm
	fma.rn.f32 %f27009, %f32762, %f32767, %f26997;
	// end inline asm
	// begin inline asm
	fma.rn.f32 %f27013, %f32758, %f32763, %f27009;
	// end inline asm
	// begin inline asm
	fma.rn.f32 %f27017, %f32762, %f32763, %f27005;
	// end inline asm
	// begin inline asm
	fma.rn.f32 %f27021, %f32766, %f32767, %f27017;
	// end inline asm
	// begin inline asm
	fma.rn.f32 %f27025, %f32762, %f32767, %f27013;
	// end inline asm
	// begin inline asm
	fma.rn.f32 %f27029, %f32758, %f32763, %f27025;
	// end inline asm
	// begin inline asm
	fma.rn.f32 %f27033, %f32762, %f32763, %f27021;
	// end inline asm
	// begin inline asm
	fma.rn.f32 %f27037, %f32766, %f32767, %f27033;
	// end inline asm
	// begin inline asm
	fma.rn.f32 %f27041, %f32762, %f32767, %f27029;
	// end inline asm
	// begin inline asm
	fma.rn.f32 %f27045, %f32758, %f32763, %f27041;
	// end inline asm
	// begin inline asm
	fma.rn.f32 %f27049, %f32762, %f32763, %f27037;
	// end inline asm
	// begin inline asm
	fma.rn.f32 %f27053, %f32766, %f32767, %f27049;
	// end inline asm
	// begin inline asm
	fma.rn.f32 %f27057, %f32762, %f32767, %f27045;
	// end inline asm
	// begin inline asm
	fma.rn.f32 %f27061, %f32758, %f32763, %f27057;
	// end inline asm
	// begin inline asm
	fma.rn.f32 %f27065, %f32762, %f32763, %f27053;
	// end inline asm
	// begin inline asm
	fma.rn.f32 %f27069, %f32766, %f32767, %f27065;
	// end inline asm
	// begin inline asm
	fma.rn.f32 %f27073, %f32762, %f32767, %f27061;
	// end inline asm
	// begin inline asm
	fma.rn.f32 %f27077, %f32758, %f32763, %f27073;
	// end inline asm
	// begin inline asm
	fma.rn.f32 %f27081, %f32762, %f32763, %f27069;
	// end inline asm
	// begin inline asm
	fma.rn.f32 %f27085, %f32766, %f32767, %f27081;
	// end inline asm
	// begin inline asm
	fma.rn.f32 %f27089, %f32762, %f32767, %f27077;
	// end inline asm
	// begin inline asm
	fma.rn.f32 %f27093, %f32758, %f32763, %f27089;
	// end inline asm
	// begin inline asm
	fma.rn.f32 %f27097, %f32762, %f32763, %f27085;
	// end inline asm
	// begin inline asm
	fma.rn.f32 %f27101, %f32766, %f32767, %f27097;
	// end inline asm
	// begin inline asm
	fma.rn.f32 %f27105, %f32762, %f32767, %f27093;
	// end inline asm
	// begin inline asm
	fma.rn.f32 %f27109, %f32758, %f32763, %f27105;
	// end inline asm
	// begin inline asm
	fma.rn.f32 %f27113, %f32762, %f32763, %f27101;
	// end inline asm
	// begin inline asm
	fma.rn.f32 %f27117, %f32766, %f32767, %f27113;
	// end inline asm
	// begin inline asm
	fma.rn.f32 %f27121, %f32762, %f32767, %f27109;
	// end inline asm
	// begin inline asm
	fma.rn.f32 %f27125, %f32758, %f32763, %f27121;
	// end inline asm
	// begin inline asm
	fma.rn.f32 %f27129, %f32762, %f32763, %f27117;
	// end inline asm
	// begin inline asm
	fma.rn.f32 %f27133, %f32766, %f32767, %f27129;
	// end inline asm
	// begin inline asm
	fma.rn.f32 %f27137, %f32762, %f32767, %f27125;
	// end inline asm
	// begin inline asm
	fma.rn.f32 %f27141, %f32758, %f32763, %f27137;
	// end inline asm
	// begin inline asm
	fma.rn.f32 %f27145, %f32762, %f32763, %f27133;
	// end inline asm
	// begin inline asm
	fma.rn.f32 %f27149, %f32766, %f32767, %f27145;
	// end inline asm
	// begin inline asm
	fma.rn.f32 %f27153, %f32762, %f32767, %f27141;
	// end inline asm
	// begin inline asm
	fma.rn.f32 %f27157, %f32758, %f32763, %f27153;
	// end inline asm
	// begin inline asm
	fma.rn.f32 %f27161, %f32762, %f32763, %f27149;
	// end inline asm
	// begin inline asm
	fma.rn.f32 %f27165, %f32766, %f32767, %f27161;
	// end inline asm
	// begin inline asm
	fma.rn.f32 %f27169, %f32762, %f32767, %f27157;
	// end inline asm
	// begin inline asm
	fma.rn.f32 %f27173, %f32758, %f32763, %f27169;
	// end inline asm
	// begin inline asm
	fma.rn.f32 %f27177, %f32762, %f32763, %f27165;
	// end inline asm
	// begin inline asm
	fma.rn.f32 %f27181, %f32766, %f32767, %f27177;
	// end inline asm
	// begin inline asm
	fma.rn.f32 %f27185, %f32762, %f32767, %f27173;
	// end inline asm
	// begin inline asm
	fma.rn.f32 %f27189, %f32758, %f32763, %f27185;
	// end inline asm
	// begin inline asm
	fma.rn.f32 %f27193, %f32762, %f32763, %f27181;
	// end inline asm
	// begin inline asm
	fma.rn.f32 %f27197, %f32766, %f32767, %f27193;
	// end inline asm
	// begin inline asm
	fma.rn.f32 %f27201, %f32762, %f32767, %f27189;
	// end inline asm
	// begin inline asm
	fma.rn.f32 %f27205, %f32758, %f32763, %f27201;
	// end inline asm
	// begin inline asm
	fma.rn.f32 %f27209, %f32762, %f32763, %f27197;
	// end inline asm
	// begin inline asm
	fma.rn.f32 %f27213, %f32766, %f32767, %f27209;
	// end inline asm
	// begin inline asm
	fma.rn.f32 %f27217, %f32762, %f32767, %f27205;
	// end inline asm
	// begin inline asm
	fma.rn.f32 %f27221, %f32758, %f32763, %f27217;
	// end inline asm
	// begin inline asm
	fma.rn.f32 %f27225, %f32762, %f32763, %f27213;
	// end inline asm
	// begin inline asm
	fma.rn.f32 %f27229, %f32766, %f32767, %f27225;
	// end inline asm
	// begin inline asm
	fma.rn.f32 %f27233, %f32762, %f32767, %f27221;
	// end inline asm
	// begin inline asm
	fma.rn.f32 %f27237, %f32758, %f32763, %f27233;
	// end inline asm
	// begin inline asm
	fma.rn.f32 %f27241, %f32762, %f32763, %f27229;
	// end inline asm
	// begin inline asm
	fma.rn.f32 %f27245, %f32766, %f32767, %f27241;
	// end inline asm
	// begin inline asm
	fma.rn.f32 %f27249, %f32762, %f32767, %f27237;
	// end inline asm
	// begin inline asm
	fma.rn.f32 %f27253, %f32758, %f32763, %f27249;
	// end inline asm
	// begin inline asm
	fma.rn.f32 %f27257, %f32762, %f32763, %f27245;
	// end inline asm
	// begin inline asm
	fma.rn.f32 %f27261, %f32766, %f32767, %f27257;
	// end inline asm
	// begin inline asm
	fma.rn.f32 %f27265, %f32762, %f32767, %f27253;
	// end inline asm
	// begin inline asm
	fma.rn.f32 %f27269, %f32758, %f32763, %f27265;
	// end inline asm
	// begin inline asm
	fma.rn.f32 %f27273, %f32762, %f32763, %f27261;
	// end inline asm
	// begin inline asm
	fma.rn.f32 %f27277, %f32766, %f32767, %f27273;
	// end inline asm
	// begin inline asm
	fma.rn.f32 %f27281, %f32762, %f32767, %f27269;
	// end inline asm
	// begin inline asm
	fma.rn.f32 %f27285, %f32758, %f32763, %f27281;
	// end inline asm
	// begin inline asm
	fma.rn.f32 %f27289, %f32762, %f32763, %f27277;
	// end inline asm
	// begin inline asm
	fma.rn.f32 %f27293, %f32766, %f32767, %f27289;
	// end inline asm
	// begin inline asm
	fma.rn.f32 %f27297, %f32762, %f32767, %f27285;
	// end inline asm
	// begin inline asm
	fma.rn.f32 %f27301, %f32758, %f32763, %f27297;
	// end inline asm
	// begin inline asm
	fma.rn.f32 %f27305, %f32762, %f32763, %f27293;
	// end inline asm
	// begin inline asm
	fma.rn.f32 %f27309, %f32766, %f32767, %f27305;
	// end inline asm
	// begin inline asm
	fma.rn.f32 %f27313, %f32762, %f32767, %f27301;
	// end inline asm
	// begin inline asm
	fma.rn.f32 %f27317, %f32758, %f32763, %f27313;
	// end inline asm
	// begin inline asm
	fma.rn.f32 %f27321, %f32762, %f32763, %f27309;
	// end inline asm
	// begin inline asm
	fma.rn.f32 %f27325, %f32766, %f32767, %f27321;
	// end inline asm
	// begin inline asm
	fma.rn.f32 %f27329, %f32762, %f32767, %f27317;
	// end inline asm
	// begin inline asm
	fma.rn.f32 %f27333, %f32758, %f32763, %f27329;
	// end inline asm
	// begin inline asm
	fma.rn.f32 %f27337, %f32762, %f32763, %f27325;
	// end inline asm
	// begin inline asm
	fma.rn.f32 %f27341, %f32766, %f32767, %f27337;
	// end inline asm
	// begin inline asm
	fma.rn.f32 %f27345, %f32762, %f32767, %f27333;
	// end inline asm
	// begin inline asm
	fma.rn.f32 %f27349, %f32758, %f32763, %f27345;
	// end inline asm
	// begin inline asm
	fma.rn.f32 %f27353, %f32762, %f32763, %f27341;
	// end inline asm
	// begin inline asm
	fma.rn.f32 %f27357, %f32766, %f32767, %f27353;
	// end inline asm
	// begin inline asm
	fma.rn.f32 %f27361, %f32762, %f32767, %f27349;
	// end inline asm
	// begin inline asm
	fma.rn.f32 %f27365, %f32758, %f32763, %f27361;
	// end inline asm
	// begin inline asm
	fma.rn.f32 %f27369, %f32762, %f32763, %f27357;
	// end inline asm
	// begin inline asm
	fma.rn.f32 %f27373, %f32766, %f32767, %f27369;
	// end inline asm
	// begin inline asm
	fma.rn.f32 %f27377, %f32762, %f32767, %f27365;
	// end inline asm
	// begin inline asm
	fma.rn.f32 %f27381, %f32758, %f32763, %f27377;
	// end inline asm
	// begin inline asm
	fma.rn.f32 %f27385, %f32762, %f32763, %f27373;
	// end inline asm
	// begin inline asm
	fma.rn.f32 %f27389, %f32766, %f32767, %f27385;
	// end inline asm
	// begin inline asm
	fma.rn.f32 %f27393, %f32762, %f32767, %f27381;
	// end inline asm
	// begin inline asm
	fma.rn.f32 %f27397, %f32758, %f32763, %f27393;
	// end inline asm
	// begin inline asm
	fma.rn.f32 %f27401, %f32762, %f32763, %f27389;
	// end inline asm
	// begin inline asm
	fma.rn.f32 %f27405, %f32766, %f32767, %f27401;
	// end inline asm
	// begin inline asm
	fma.rn.f32 %f27409, %f32762, %f32767, %f27397;
	// end inline asm
	// begin inline asm
	fma.rn.f32 %f27413, %f32758, %f32763, %f27409;
	// end inline asm
	// begin inline asm
	fma.rn.f32 %f27417, %f32762, %f32763, %f27405;
	// end inline asm
	// begin inline asm
	fma.rn.f32 %f27421, %f32766, %f32767, %f27417;
	// end inline asm
	// begin inline asm
	fma.rn.f32 %f27425, %f32762, %f32767, %f27413;
	// end inline asm
	// begin inline asm
	fma.rn.f32 %f27429, %f32758, %f32763, %f27425;
	// end inline asm
	// begin inline asm
	fma.rn.f32 %f27433, %f32762, %f32763, %f27421;
	// end inline asm
	// begin inline asm
	fma.rn.f32 %f27437, %f32766, %f32767, %f27433;
	// end inline asm
	// begin inline asm
	fma.rn.f32 %f27441, %f32762, %f32767, %f27429;
	// end inline asm
	// begin inline asm
	fma.rn.f32 %f27445, %f32758, %f32763, %f27441;
	// end inline asm
	// begin inline asm
	fma.rn.f32 %f27449, %f32762, %f32763, %f27437;
	// end inline asm
	// begin inline asm
	fma.rn.f32 %f27453, %f32766, %f32767, %f27449;
	// end inline asm
	// begin inline asm
	fma.rn.f32 %f27457, %f32762, %f32767, %f27445;
	// end inline asm
	// begin inline asm
	fma.rn.f32 %f27461, %f32758, %f32763, %f27457;
	// end inline asm
	// begin inline asm
	fma.rn.f32 %f27465, %f32762, %f32763, %f27453;
	// end inline asm
	// begin inline asm
	fma.rn.f32 %f27469, %f32766, %f32767, %f27465;
	// end inline asm
	// begin inline asm
	fma.rn.f32 %f27473, %f32762, %f32767, %f27461;
	// end inline asm
	// begin inline asm
	fma.rn.f32 %f27477, %f32758, %f32763, %f27473;
	// end inline asm
	// begin inline asm
	fma.rn.f32 %f27481, %f32762, %f32763, %f27469;
	// end inline asm
	// begin inline asm
	fma.rn.f32 %f27485, %f32766, %f32767, %f27481;
	// end inline asm
	// begin inline asm
	fma.rn.f32 %f27489, %f32762, %f32767, %f27477;
	// end inline asm
	// begin inline asm
	fma.rn.f32 %f27493, %f32758, %f32763, %f27489;
	// end inline asm
	// begin inline asm
	fma.rn.f32 %f27497, %f32762, %f32763, %f27485;
	// end inline asm
	// begin inline asm
	fma.rn.f32 %f27501, %f32766, %f32767, %f27497;
	// end inline asm
	// begin inline asm
	fma.rn.f32 %f27505, %f32762, %f32767, %f27493;
	// end inline asm
	// begin inline asm
	fma.rn.f32 %f27509, %f32758, %f32763, %f27505;
	// end inline asm
	// begin inline asm
	fma.rn.f32 %f27513, %f32762, %f32763, %f27501;
	// end inline asm
	// begin inline asm
	fma.rn.f32 %f27517, %f32766, %f32767, %f27513;
	// end inline asm
	// begin inline asm
	fma.rn.f32 %f27521, %f32762, %f32767, %f27509;
	// end inline asm
	// begin inline asm
	fma.rn.f32 %f27525, %f32758, %f32763, %f27521;
	// end inline asm
	// begin inline asm
	fma.rn.f32 %f27529, %f32762, %f32763, %f27517;
	// end inline asm
	// begin inline asm
	fma.rn.f32 %f27533, %f32766, %f32767, %f27529;
	// end inline asm
	// begin inline asm
	fma.rn.f32 %f27537, %f32762, %f32767, %f27525;
	// end inline asm
	// begin inline asm
	fma.rn.f32 %f27541, %f32758, %f32763, %f27537;
	// end inline asm
	// begin inline asm
	fma.rn.f32 %f27545, %f32762, %f32763, %f27533;
	// end inline asm
	// begin inline asm
	fma.rn.f32 %f27549, %f32766, %f32767, %f27545;
	// end inline asm
	// begin inline asm
	fma.rn.f32 %f27553, %f32762, %f32767, %f27541;
	// end inline asm
	// begin inline asm
	fma.rn.f32 %f27557, %f32758, %f32763, %f27553;
	// end inline asm
	// begin inline asm
	fma.rn.f32 %f27561, %f32762, %f32763, %f27549;
	// end inline asm
	// begin inline asm
	fma.rn.f32 %f27565, %f32766, %f32767, %f27561;
	// end inline asm
	// begin inline asm
	fma.rn.f32 %f27569, %f32762, %f32767, %f27557;
	// end inline asm
	// begin inline asm
	fma.rn.f32 %f27573, %f32758, %f32763, %f27569;
	// end inline asm
	// begin inline asm
	fma.rn.f32 %f27577, %f32762, %f32763, %f27565;
	// end inline asm
	// begin inline asm
	fma.rn.f32 %f27581, %f32766, %f32767, %f27577;
	// end inline asm
	// begin inline asm
	fma.rn.f32 %f27585, %f32762, %f32767, %f27573;
	// end inline asm
	// begin inline asm
	fma.rn.f32 %f27589, %f32758, %f32763, %f27585;
	// end inline asm
	// begin inline asm
	fma.rn.f32 %f27593, %f32762, %f32763, %f27581;
	// end inline asm
	// begin inline asm
	fma.rn.f32 %f27597, %f32766, %f32767, %f27593;
	// end inline asm
	// begin inline asm
	fma.rn.f32 %f27601, %f32762, %f32767, %f27589;
	// end inline asm
	// begin inline asm
	fma.rn.f32 %f27605, %f32758, %f32763, %f27601;
	// end inline asm
	// begin inline asm
	fma.rn.f32 %f27609, %f32762, %f32763, %f27597;
	// end inline asm
	// begin inline asm
	fma.rn.f32 %f27613, %f32766, %f32767, %f27609;
	// end inline asm
	// begin inline asm
	fma.rn.f32 %f27617, %f32762, %f32767, %f27605;
	// end inline asm
	// begin inline asm
	fma.rn.f32 %f27621, %f32758, %f32763, %f27617;
	// end inline asm
	// begin inline asm
	fma.rn.f32 %f27625, %f32762, %f32763, %f27613;
	// end inline asm
	// begin inline asm
	fma.rn.f32 %f27629, %f32766, %f32767, %f27625;
	// end inline asm
	// begin inline asm
	fma.rn.f32 %f27633, %f32762, %f32767, %f27621;
	// end inline asm
	// begin inline asm
	fma.rn.f32 %f27637, %f32758, %f32763, %f27633;
	// end inline asm
	// begin inline asm
	fma.rn.f32 %f27641, %f32762, %f32763, %f27629;
	// end inline asm
	// begin inline asm
	fma.rn.f32 %f27645, %f32766, %f32767, %f27641;
	// end inline asm
	// begin inline asm
	fma.rn.f32 %f27649, %f32762, %f32767, %f27637;
	// end inline asm
	// begin inline asm
	fma.rn.f32 %f27653, %f32758, %f32763, %f27649;
	// end inline asm
	// begin inline asm
	fma.rn.f32 %f27657, %f32762, %f32763, %f27645;
	// end inline asm
	// begin inline asm
	fma.rn.f32 %f27661, %f32766, %f32767, %f27657;
	// end inline asm
	// begin inline asm
	fma.rn.f32 %f27665, %f32762, %f32767, %f27653;
	// end inline asm
	// begin inline asm
	fma.rn.f32 %f27669, %f32758, %f32763, %f27665;
	// end inline asm
	// begin inline asm
	fma.rn.f32 %f27673, %f32762, %f32763, %f27661;
	// end inline asm
	// begin inline asm
	fma.rn.f32 %f27677, %f32766, %f32767, %f27673;
	// end inline asm
	// begin inline asm
	fma.rn.f32 %f27681, %f32762, %f32767, %f27669;
	// end inline asm
	// begin inline asm
	fma.rn.f32 %f27685, %f32758, %f32763, %f27681;
	// end inline asm
	// begin inline asm
	fma.rn.f32 %f27689, %f32762, %f32763, %f27677;
	// end inline asm
	// begin inline asm
	fma.rn.f32 %f27693, %f32766, %f32767, %f27689;
	// end inline asm
	// begin inline asm
	fma.rn.f32 %f27697, %f32762, %f32767, %f27685;
	// end inline asm
	// begin inline asm
	fma.rn.f32 %f27701, %f32758, %f32763, %f27697;
	// end inline asm
	// begin inline asm
	fma.rn.f32 %f27705, %f32762, %f32763, %f27693;
	// end inline asm
	// begin inline asm
	fma.rn.f32 %f27709, %f32766, %f32767, %f27705;
	// end inline asm
	// begin inline asm
	fma.rn.f32 %f27713, %f32762, %f32767, %f27701;
	// end inline asm
	// begin inline asm
	fma.rn.f32 %f27717, %f32758, %f32763, %f27713;
	// end inline asm
	// begin inline asm
	fma.rn.f32 %f27721, %f32762, %f32763, %f27709;
	// end inline asm
	// begin inline asm
	fma.rn.f32 %f27725, %f32766, %f32767, %f27721;
	// end inline asm
	// begin inline asm
	fma.rn.f32 %f27729, %f32762, %f32767, %f27717;
	// end inline asm
	// begin inline asm
	fma.rn.f32 %f27733, %f32758, %f32763, %f27729;
	// end inline asm
	// begin inline asm
	fma.rn.f32 %f27737, %f32762, %f32763, %f27725;
	// end inline asm
	// begin inline asm
	fma.rn.f32 %f27741, %f32766, %f32767, %f27737;
	// end inline asm
	// begin inline asm
	fma.rn.f32 %f27745, %f32762, %f32767, %f27733;
	// end inline asm
	// begin inline asm
	fma.rn.f32 %f27749, %f32758, %f32763, %f27745;
	// end inline asm
	// begin inline asm
	fma.rn.f32 %f27753, %f32762, %f32763, %f27741;
	// end inline asm
	// begin inline asm
	fma.rn.f32 %f27757, %f32766, %f32767, %f27753;
	// end inline asm
	// begin inline asm
	fma.rn.f32 %f27761, %f32762, %f32767, %f27749;
	// end inline asm
	// begin inline asm
	fma.rn.f32 %f27765, %f32758, %f32763, %f27761;
	// end inline asm
	// begin inline asm
	fma.rn.f32 %f27769, %f32762, %f32763, %f27757;
	// end inline asm
	// begin inline asm
	fma.rn.f32 %f27773, %f32766, %f32767, %f27769;
	// end inline asm
	// begin inline asm
	fma.rn.f32 %f27777, %f32762, %f32767, %f27765;
	// end inline asm
	// begin inline asm
	fma.rn.f32 %f27781, %f32758, %f32763, %f27777;
	// end inline asm
	// begin inline asm
	fma.rn.f32 %f27785, %f32762, %f32763, %f27773;
	// end inline asm
	// begin inline asm
	fma.rn.f32 %f27789, %f32766, %f32767, %f27785;
	// end inline asm
	// begin inline asm
	fma.rn.f32 %f27793, %f32762, %f32767, %f27781;
	// end inline asm
	// begin inline asm
	fma.rn.f32 %f27797, %f32758, %f32763, %f27793;
	// end inline asm
	// begin inline asm
	fma.rn.f32 %f27801, %f32762, %f32763, %f27789;
	// end inline asm
	// begin inline asm
	fma.rn.f32 %f27805, %f32766, %f32767, %f27801;
	// end inline asm
	// begin inline asm
	fma.rn.f32 %f27809, %f32762, %f32767, %f27797;
	// end inline asm
	// begin inline asm
	fma.rn.f32 %f27813, %f32758, %f32763, %f27809;
	// end inline asm
	// begin inline asm
	fma.rn.f32 %f27817, %f32762, %f32763, %f27805;
	// end inline asm
	// begin inline asm
	fma.rn.f32 %f27821, %f32766, %f32767, %f27817;
	// end inline asm
	// begin inline asm
	fma.rn.f32 %f27825, %f32762, %f32767, %f27813;
	// end inline asm
	// begin inline asm
	fma.rn.f32 %f27829, %f32758, %f32763, %f27825;
	// end inline asm
	// begin inline asm
	fma.rn.f32 %f27833, %f32762, %f32763, %f27821;
	// end inline asm
	// begin inline asm
	fma.rn.f32 %f27837, %f32766, %f32767, %f27833;
	// end inline asm
	// begin inline asm
	fma.rn.f32 %f27841, %f32762, %f32767, %f27829;
	// end inline asm
	// begin inline asm
	fma.rn.f32 %f27845, %f32758, %f32763, %f27841;
	// end inline asm
	// begin inline asm
	fma.rn.f32 %f27849, %f32762, %f32763, %f27837;
	// end inline asm
	// begin inline asm
	fma.rn.f32 %f27853, %f32766, %f32767, %f27849;
	// end inline asm
	// begin inline asm
	fma.rn.f32 %f27857, %f32762, %f32767, %f27845;
	// end inline asm
	// begin inline asm
	fma.rn.f32 %f27861, %f32758, %f32763, %f27857;
	// end inline asm
	// begin inline asm
	fma.rn.f32 %f27865, %f32762, %f32763, %f27853;
	// end inline asm
	// begin inline asm
	fma.rn.f32 %f27869, %f32766, %f32767, %f27865;
	// end inline asm
	// begin inline asm
	fma.rn.f32 %f27873, %f32762, %f32767, %f27861;
	// end inline asm
	// begin inline asm
	fma.rn.f32 %f27877, %f32758, %f32763, %f27873;
	// end inline asm
	// begin inline asm
	fma.rn.f32 %f27881, %f32762, %f32763, %f27869;
	// end inline asm
	// begin inline asm
	fma.rn.f32 %f27885, %f32766, %f32767, %f27881;
	// end inline asm
	// begin inline asm
	fma.rn.f32 %f27889, %f32762, %f32767, %f27877;
	// end inline asm
	// begin inline asm
	fma.rn.f32 %f27893, %f32758, %f32763, %f27889;
	// end inline asm
	// begin inline asm
	fma.rn.f32 %f27897, %f32762, %f32763, %f27885;
	// end inline asm
	// begin inline asm
	fma.rn.f32 %f27901, %f32766, %f32767, %f27897;
	// end inline asm
	// begin inline asm
	fma.rn.f32 %f27905, %f32762, %f32767, %f27893;
	// end inline asm
	// begin inline asm
	fma.rn.f32 %f27909, %f32758, %f32763, %f27905;
	// end inline asm
	// begin inline asm
	fma.rn.f32 %f27913, %f32762, %f32763, %f27901;
	// end inline asm
	// begin inline asm
	fma.rn.f32 %f27917, %f32766, %f32767, %f27913;
	// end inline asm
	// begin inline asm
	fma.rn.f32 %f27921, %f32762, %f32767, %f27909;
	// end inline asm
	// begin inline asm
	fma.rn.f32 %f27925, %f32758, %f32763, %f27921;
	// end inline asm
	// begin inline asm
	fma.rn.f32 %f27929, %f32762, %f32763, %f27917;
	// end inline asm
	// begin inline asm
	fma.rn.f32 %f27933, %f32766, %f32767, %f27929;
	// end inline asm
	// begin inline asm
	fma.rn.f32 %f27937, %f32762, %f32767, %f27925;
	// end inline asm
	// begin inline asm
	fma.rn.f32 %f27941, %f32758, %f32763, %f27937;
	// end inline asm
	// begin inline asm
	fma.rn.f32 %f27945, %f32762, %f32763, %f27933;
	// end inline asm
	// begin inline asm
	fma.rn.f32 %f27949, %f32766, %f32767, %f27945;
	// end inline asm
	// begin inline asm
	fma.rn.f32 %f27953, %f32762, %f32767, %f27941;
	// end inline asm
	// begin inline asm
	fma.rn.f32 %f27957, %f32758, %f32763, %f27953;
	// end inline asm
	// begin inline asm
	fma.rn.f32 %f27961, %f32762, %f32763, %f27949;
	// end inline asm
	// begin inline asm
	fma.rn.f32 %f27965, %f32766, %f32767, %f27961;
	// end inline asm
	// begin inline asm
	fma.rn.f32 %f27969, %f32762, %f32767, %f27957;
	// end inline asm
	// begin inline asm
	fma.rn.f32 %f27973, %f32758, %f32763, %f27969;
	// end inline asm
	// begin inline asm
	fma.rn.f32 %f27977, %f32762, %f32763, %f27965;
	// end inline asm
	// begin inline asm
	fma.rn.f32 %f27981, %f32766, %f32767, %f27977;
	// end inline asm
	// begin inline asm
	fma.rn.f32 %f27985, %f32762, %f32767, %f27973;
	// end inline asm
	// begin inline asm
	fma.rn.f32 %f27989, %f32758, %f32763, %f27985;
	// end inline asm
	// begin inline asm
	fma.rn.f32 %f27993, %f32762, %f32763, %f27981;
	// end inline asm
	// begin inline asm
	fma.rn.f32 %f27997, %f32766, %f32767, %f27993;
	// end inline asm
	// begin inline asm
	fma.rn.f32 %f28001, %f32762, %f32767, %f27989;
	// end inline asm
	// begin inline asm
	fma.rn.f32 %f28005, %f32758, %f32763, %f28001;
	// end inline asm
	// begin inline asm
	fma.rn.f32 %f28009, %f32762, %f32763, %f27997;
	// end inline asm
	// begin inline asm
	fma.rn.f32 %f28013, %f32766, %f32767, %f28009;
	// end inline asm
	// begin inline asm
	fma.rn.f32 %f28017, %f32762, %f32767, %f28005;
	// end inline asm
	// begin inline asm
	fma.rn.f32 %f28021, %f32758, %f32763, %f28017;
	// end inline asm
	// begin inline asm
	fma.rn.f32 %f28025, %f32762, %f32763, %f28013;
	// end inline asm
	// begin inline asm
	fma.rn.f32 %f28029, %f32766, %f32767, %f28025;
	// end inline asm
	// begin inline asm
	fma.rn.f32 %f28033, %f32762, %f32767, %f28021;
	// end inline asm
	// begin inline asm
	fma.rn.f32 %f28037, %f32758, %f32763, %f28033;
	// end inline asm
	// begin inline asm
	fma.rn.f32 %f28041, %f32762, %f32763, %f28029;
	// end inline asm
	// begin inline asm
	fma.rn.f32 %f28045, %f32766, %f32767, %f28041;
	// end inline asm
	// begin inline asm
	fma.rn.f32 %f28049, %f32762, %f32767, %f28037;
	// end inline asm
	// begin inline asm
	fma.rn.f32 %f28053, %f32758, %f32763, %f28049;
	// end inline asm
	// begin inline asm
	fma.rn.f32 %f28057, %f32762, %f32763, %f28045;
	// end inline asm
	// begin inline asm
	fma.rn.f32 %f28061, %f32766, %f32767, %f28057;
	// end inline asm
	// begin inline asm
	fma.rn.f32 %f28065, %f32762, %f32767, %f28053;
	// end inline asm
	// begin inline asm
	fma.rn.f32 %f28069, %f32758, %f32763, %f28065;
	// end inline asm
	// begin inline asm
	fma.rn.f32 %f28073, %f32762, %f32763, %f28061;
	// end inline asm
	// begin inline asm
	fma.rn.f32 %f28077, %f32766, %f32767, %f28073;
	// end inline asm
	// begin inline asm
	fma.rn.f32 %f28081, %f32762, %f32767, %f28069;
	// end inline asm
	// begin inline asm
	fma.rn.f32 %f28085, %f32758, %f32763, %f28081;
	// end inline asm
	// begin inline asm
	fma.rn.f32 %f28089, %f32762, %f32763, %f28077;
	// end inline asm
	// begin inline asm
	fma.rn.f32 %f28093, %f32766, %f32767, %f28089;
	// end inline asm
	// begin inline asm
	fma.rn.f32 %f28097, %f32762, %f32767, %f28085;
	// end inline asm
	// begin inline asm
	fma.rn.f32 %f28101, %f32758, %f32763, %f28097;
	// end inline asm
	// begin inline asm
	fma.rn.f32 %f28105, %f32762, %f32763, %f28093;
	// end inline asm
	// begin inline asm
	fma.rn.f32 %f28109, %f32766, %f32767, %f28105;
	// end inline asm
	// begin inline asm
	fma.rn.f32 %f28113, %f32762, %f32767, %f28101;
	// end inline asm
	// begin inline asm
	fma.rn.f32 %f28117, %f32758, %f32763, %f28113;
	// end inline asm
	// begin inline asm
	fma.rn.f32 %f28121, %f32762, %f32763, %f28109;
	// end inline asm
	// begin inline asm
	fma.rn.f32 %f28125, %f32766, %f32767, %f28121;
	// end inline asm
	// begin inline asm
	fma.rn.f32 %f28129, %f32762, %f32767, %f28117;
	// end inline asm
	// begin inline asm
	fma.rn.f32 %f28133, %f32758, %f32763, %f28129;
	// end inline asm
	// begin inline asm
	fma.rn.f32 %f28137, %f32762, %f32763, %f28125;
	// end inline asm
	// begin inline asm
	fma.rn.f32 %f28141, %f32766, %f32767, %f28137;
	// end inline asm
	// begin inline asm
	fma.rn.f32 %f28145, %f32762, %f32767, %f28133;
	// end inline asm
	// begin inline asm
	fma.rn.f32 %f28149, %f32758, %f32763, %f28145;
	// end inline asm
	// begin inline asm
	fma.rn.f32 %f28153, %f32762, %f32763, %f28141;
	// end inline asm
	// begin inline asm
	fma.rn.f32 %f28157, %f32766, %f32767, %f28153;
	// end inline asm
	// begin inline asm
	fma.rn.f32 %f28161, %f32762, %f32767, %f28149;
	// end inline asm
	// begin inline asm
	fma.rn.f32 %f28165, %f32758, %f32763, %f28161;
	// end inline asm
	// begin inline asm
	fma.rn.f32 %f28169, %f32762, %f32763, %f28157;
	// end inline asm
	// begin inline asm
	fma.rn.f32 %f28173, %f32766, %f32767, %f28169;
	// end inline asm
	// begin inline asm
	fma.rn.f32 %f28177, %f32762, %f32767, %f28165;
	// end inline asm
	// begin inline asm
	fma.rn.f32 %f28181, %f32758, %f32763, %f28177;
	// end inline asm
	// begin inline asm
	fma.rn.f32 %f28185, %f32762, %f32763, %f28173;
	// end inline asm
	// begin inline asm
	fma.rn.f32 %f28189, %f32766, %f32767, %f28185;
	// end inline asm
	// begin inline asm
	fma.rn.f32 %f28193, %f32762, %f32767, %f28181;
	// end inline asm
	// begin inline asm
	fma.rn.f32 %f28197, %f32758, %f32763, %f28193;
	// end inline asm
	// begin inline asm
	fma.rn.f32 %f28201, %f32762, %f32763, %f28189;
	// end inline asm
	// begin inline asm
	fma.rn.f32 %f28205, %f32766, %f32767, %f28201;
	// end inline asm
	// begin inline asm
	fma.rn.f32 %f28209, %f32762, %f32767, %f28197;
	// end inline asm
	// begin inline asm
	fma.rn.f32 %f28213, %f32758, %f32763, %f28209;
	// end inline asm
	// begin inline asm
	fma.rn.f32 %f28217, %f32762, %f32763, %f28205;
	// end inline asm
	// begin inline asm
	fma.rn.f32 %f28221, %f32766, %f32767, %f28217;
	// end inline asm
	// begin inline asm
	fma.rn.f32 %f28225, %f32762, %f32767, %f28213;
	// end inline asm
	// begin inline asm
	fma.rn.f32 %f28229, %f32758, %f32763, %f28225;
	// end inline asm
	// begin inline asm
	fma.rn.f32 %f28233, %f32762, %f32763, %f28221;
	// end inline asm
	// begin inline asm
	fma.rn.f32 %f28237, %f32766, %f32767, %f28233;
	// end inline asm
	// begin inline asm
	fma.rn.f32 %f28241, %f32762, %f32767, %f28229;
	// end inline asm
	// begin inline asm
	fma.rn.f32 %f28245, %f32758, %f32763, %f28241;
	// end inline asm
	// begin inline asm
	fma.rn.f32 %f28249, %f32762, %f32763, %f28237;
	// end inline asm
	// begin inline asm
	fma.rn.f32 %f28253, %f32766, %f32767, %f28249;
	// end inline asm
	// begin inline asm
	fma.rn.f32 %f28257, %f32762, %f32767, %f28245;
	// end inline asm
	// begin inline asm
	fma.rn.f32 %f28261, %f32758, %f32763, %f28257;
	// end inline asm
	// begin inline asm
	fma.rn.f32 %f28265, %f32762, %f32763, %f28253;
	// end inline asm
	// begin inline asm
	fma.rn.f32 %f28269, %f32766, %f32767, %f28265;
	// end inline asm
	// begin inline asm
	fma.rn.f32 %f28273, %f32762, %f32767, %f28261;
	// end inline asm
	// begin inline asm
	fma.rn.f32 %f28277, %f32758, %f32763, %f28273;
	// end inline asm
	// begin inline asm
	fma.rn.f32 %f28281, %f32762, %f32763, %f28269;
	// end inline asm
	// begin inline asm
	fma.rn.f32 %f28285, %f32766, %f32767, %f28281;
	// end inline asm
	// begin inline asm
	fma.rn.f32 %f28289, %f32762, %f32767, %f28277;
	// end inline asm
	// begin inline asm
	fma.rn.f32 %f28293, %f32758, %f32763, %f28289;
	// end inline asm
	// begin inline asm
	fma.rn.f32 %f28297, %f32762, %f32763, %f28285;
	// end inline asm
	// begin inline asm
	fma.rn.f32 %f28301, %f32766, %f32767, %f28297;
	// end inline asm
	// begin inline asm
	fma.rn.f32 %f28305, %f32762, %f32767, %f28293;
	// end inline asm
	// begin inline asm
	fma.rn.f32 %f28309, %f32758, %f32763, %f28305;
	// end inline asm
	// begin inline asm
	fma.rn.f32 %f28313, %f32762, %f32763, %f28301;
	// end inline asm
	// begin inline asm
	fma.rn.f32 %f28317, %f32766, %f32767, %f28313;
	// end inline asm
	// begin inline asm
	fma.rn.f32 %f28321, %f32762, %f32767, %f28309;
	// end inline asm
	// begin inline asm
	fma.rn.f32 %f28325, %f32758, %f32763, %f28321;
	// end inline asm
	// begin inline asm
	fma.rn.f32 %f28329, %f32762, %f32763, %f28317;
	// end inline asm
	// begin inline asm
	fma.rn.f32 %f28333, %f32766, %f32767, %f28329;
	// end inline asm
	// begin inline asm
	fma.rn.f32 %f28337, %f32762, %f32767, %f28325;
	// end inline asm
	// begin inline asm
	fma.rn.f32 %f28341, %f32758, %f32763, %f28337;
	// end inline asm
	// begin inline asm
	fma.rn.f32 %f28345, %f32762, %f32763, %f28333;
	// end inline asm
	// begin inline asm
	fma.rn.f32 %f28349, %f32766, %f32767, %f28345;
	// end inline asm
	// begin inline asm
	fma.rn.f32 %f28353, %f32762, %f32767, %f28341;
	// end inline asm
	// begin inline asm
	fma.rn.f32 %f28357, %f32758, %f32763, %f28353;
	// end inline asm
	// begin inline asm
	fma.rn.f32 %f28361, %f32762, %f32763, %f28349;
	// end inline asm
	// begin inline asm
	fma.rn.f32 %f28365, %f32766, %f32767, %f28361;
	// end inline asm
	// begin inline asm
	fma.rn.f32 %f28369, %f32762, %f32767, %f28357;
	// end inline asm
	// begin inline asm
	fma.rn.f32 %f28373, %f32758, %f32763, %f28369;
	// end inline asm
	// begin inline asm
	fma.rn.f32 %f28377, %f32762, %f32763, %f28365;
	// end inline asm
	// begin inline asm
	fma.rn.f32 %f28381, %f32766, %f32767, %f28377;
	// end inline asm
	// begin inline asm
	fma.rn.f32 %f28385, %f32762, %f32767, %f28373;
	// end inline asm
	// begin inline asm
	fma.rn.f32 %f28389, %f32758, %f32763, %f28385;
	// end inline asm
	// begin inline asm
	fma.rn.f32 %f28393, %f32762, %f32763, %f28381;
	// end inline asm
	// begin inline asm
	fma.rn.f32 %f28397, %f32766, %f32767, %f28393;
	// end inline asm
	// begin inline asm
	fma.rn.f32 %f28401, %f32762, %f32767, %f28389;
	// end inline asm
	// begin inline asm
	fma.rn.f32 %f28405, %f32758, %f32763, %f28401;
	// end inline asm
	// begin inline asm
	fma.rn.f32 %f28409, %f32762, %f32763, %f28397;
	// end inline asm
	// begin inline asm
	fma.rn.f32 %f28413, %f32766, %f32767, %f28409;
	// end inline asm
	// begin inline asm
	fma.rn.f32 %f28417, %f32762, %f32767, %f28405;
	// end inline asm
	// begin inline asm
	fma.rn.f32 %f28421, %f32758, %f32763, %f28417;
	// end inline asm
	// begin inline asm
	fma.rn.f32 %f28425, %f32762, %f32763, %f28413;
	// end inline asm
	// begin inline asm
	fma.rn.f32 %f28429, %f32766, %f32767, %f28425;
	// end inline asm
	// begin inline asm
	fma.rn.f32 %f28433, %f32762, %f32767, %f28421;
	// end inline asm
	// begin inline asm
	fma.rn.f32 %f28437, %f32758, %f32763, %f28433;
	// end inline asm
	// begin inline asm
	fma.rn.f32 %f28441, %f32762, %f32763, %f28429;
	// end inline asm
	// begin inline asm
	fma.rn.f32 %f28445, %f32766, %f32767, %f28441;
	// end inline asm
	// begin inline asm
	fma.rn.f32 %f28449, %f32762, %f32767, %f28437;
	// end inline asm
	// begin inline asm
	fma.rn.f32 %f28453, %f32758, %f32763, %f28449;
	// end inline asm
	// begin inline asm
	fma.rn.f32 %f28457, %f32762, %f32763, %f28445;
	// end inline asm
	// begin inline asm
	fma.rn.f32 %f28461, %f32766, %f32767, %f28457;
	// end inline asm
	// begin inline asm
	fma.rn.f32 %f28465, %f32762, %f32767, %f28453;
	// end inline asm
	// begin inline asm
	fma.rn.f32 %f28469, %f32758, %f32763, %f28465;
	// end inline asm
	// begin inline asm
	fma.rn.f32 %f28473, %f32762, %f32763, %f28461;
	// end inline asm
	// begin inline asm
	fma.rn.f32 %f28477, %f32766, %f32767, %f28473;
	// end inline asm
	// begin inline asm
	fma.rn.f32 %f28481, %f32762, %f32767, %f28469;
	// end inline asm
	// begin inline asm
	fma.rn.f32 %f28485, %f32758, %f32763, %f28481;
	// end inline asm
	// begin inline asm
	fma.rn.f32 %f28489, %f32762, %f32763, %f28477;
	// end inline asm
	// begin inline asm
	fma.rn.f32 %f28493, %f32766, %f32767, %f28489;
	// end inline asm
	// begin inline asm
	fma.rn.f32 %f28497, %f32762, %f32767, %f28485;
	// end inline asm
	// begin inline asm
	fma.rn.f32 %f28501, %f32758, %f32763, %f28497;
	// end inline asm
	// begin inline asm
	fma.rn.f32 %f28505, %f32762, %f32763, %f28493;
	// end inline asm
	// begin inline asm
	fma.rn.f32 %f28509, %f32766, %f32767, %f28505;
	// end inline asm
	// begin inline asm
	fma.rn.f32 %f28513, %f32762, %f32767, %f28501;
	// end inline asm
	// begin inline asm
	fma.rn.f32 %f28517, %f32758, %f32763, %f28513;
	// end inline asm
	// begin inline asm
	fma.rn.f32 %f28521, %f32762, %f32763, %f28509;
	// end inline asm
	// begin inline asm
	fma.rn.f32 %f28525, %f32766, %f32767, %f28521;
	// end inline asm
	// begin inline asm
	fma.rn.f32 %f28529, %f32762, %f32767, %f28517;
	// end inline asm
	// begin inline asm
	fma.rn.f32 %f28533, %f32758, %f32763, %f28529;
	// end inline asm
	// begin inline asm
	fma.rn.f32 %f28537, %f32762, %f32763, %f28525;
	// end inline asm
	// begin inline asm
	fma.rn.f32 %f28541, %f32766, %f32767, %f28537;
	// end inline asm
	// begin inline asm
	fma.rn.f32 %f28545, %f32762, %f32767, %f28533;
	// end inline asm
	// begin inline asm
	fma.rn.f32 %f28549, %f32758, %f32763, %f28545;
	// end inline asm
	// begin inline asm
	fma.rn.f32 %f28553, %f32762, %f32763, %f28541;
	// end inline asm
	// begin inline asm
	fma.rn.f32 %f28557, %f32766, %f32767, %f28553;
	// end inline asm
	// begin inline asm
	fma.rn.f32 %f28561, %f32762, %f32767, %f28549;
	// end inline asm
	// begin inline asm
	fma.rn.f32 %f28565, %f32758, %f32763, %f28561;
	// end inline asm
	// begin inline asm
	fma.rn.f32 %f28569, %f32762, %f32763, %f28557;
	// end inline asm
	// begin inline asm
	fma.rn.f32 %f28573, %f32766, %f32767, %f28569;
	// end inline asm
	// begin inline asm
	fma.rn.f32 %f28577, %f32762, %f32767, %f28565;
	// end inline asm
	// begin inline asm
	fma.rn.f32 %f28581, %f32758, %f32763, %f28577;
	// end inline asm
	// begin inline asm
	fma.rn.f32 %f28585, %f32762, %f32763, %f28573;
	// end inline asm
	// begin inline asm
	fma.rn.f32 %f28589, %f32766, %f32767, %f28585;
	// end inline asm
	// begin inline asm
	fma.rn.f32 %f28593, %f32762, %f32767, %f28581;
	// end inline asm
	// begin inline asm
	fma.rn.f32 %f28597, %f32758, %f32763, %f28593;
	// end inline asm
	// begin inline asm
	fma.rn.f32 %f28601, %f32762, %f32763, %f28589;
	// end inline asm
	// begin inline asm
	fma.rn.f32 %f28605, %f32766, %f32767, %f28601;
	// end inline asm
	// begin inline asm
	fma.rn.f32 %f28609, %f32762, %f32767, %f28597;
	// end inline asm
	// begin inline asm
	fma.rn.f32 %f28613, %f32758, %f32763, %f28609;
	// end inline asm
	// begin inline asm
	fma.rn.f32 %f28617, %f32762, %f32763, %f28605;
	// end inline asm
	// begin inline asm
	fma.rn.f32 %f28621, %f32766, %f32767, %f28617;
	// end inline asm
	// begin inline asm
	fma.rn.f32 %f28625, %f32762, %f32767, %f28613;
	// end inline asm
	// begin inline asm
	fma.rn.f32 %f28629, %f32758, %f32763, %f28625;
	// end inline asm
	// begin inline asm
	fma.rn.f32 %f28633, %f32762, %f32763, %f28621;
	// end inline asm
	// begin inline asm
	fma.rn.f32 %f28637, %f32766, %f32767, %f28633;
	// end inline asm
	// begin inline asm
	fma.rn.f32 %f28641, %f32762, %f32767, %f28629;
	// end inline asm
	// begin inline asm
	fma.rn.f32 %f28645, %f32758, %f32763, %f28641;
	// end inline asm
	// begin inline asm
	fma.rn.f32 %f28649, %f32762, %f32763, %f28637;
	// end inline asm
	// begin inline asm
	fma.rn.f32 %f28653, %f32766, %f32767, %f28649;
	// end inline asm
	// begin inline asm
	fma.rn.f32 %f28657, %f32762, %f32767, %f28645;
	// end inline asm
	// begin inline asm
	fma.rn.f32 %f28661, %f32758, %f32763, %f28657;
	// end inline asm
	// begin inline asm
	fma.rn.f32 %f28665, %f32762, %f32763, %f28653;
	// end inline asm
	// begin inline asm
	fma.rn.f32 %f28669, %f32766, %f32767, %f28665;
	// end inline asm
	// begin inline asm
	fma.rn.f32 %f28673, %f32762, %f32767, %f28661;
	// end inline asm
	// begin inline asm
	fma.rn.f32 %f28677, %f32758, %f32763, %f28673;
	// end inline asm
	// begin inline asm
	fma.rn.f32 %f28681, %f32762, %f32763, %f28669;
	// end inline asm
	// begin inline asm
	fma.rn.f32 %f28685, %f32766, %f32767, %f28681;
	// end inline asm
	// begin inline asm
	fma.rn.f32 %f28689, %f32762, %f32767, %f28677;
	// end inline asm
	// begin inline asm
	fma.rn.f32 %f28693, %f32758, %f32763, %f28689;
	// end inline asm
	// begin inline asm
	fma.rn.f32 %f28697, %f32762, %f32763, %f28685;
	// end inline asm
	// begin inline asm
	fma.rn.f32 %f28701, %f32766, %f32767, %f28697;
	// end inline asm
	// begin inline asm
	fma.rn.f32 %f28705, %f32762, %f32767, %f28693;
	// end inline asm
	// begin inline asm
	fma.rn.f32 %f28709, %f32758, %f32763, %f28705;
	// end inline asm
	// begin inline asm
	fma.rn.f32 %f28713, %f32762, %f32763, %f28701;
	// end inline asm
	// begin inline asm
	fma.rn.f32 %f28717, %f32766, %f32767, %f28713;
	// end inline asm
	// begin inline asm
	fma.rn.f32 %f28721, %f32762, %f32767, %f28709;
	// end inline asm
	// begin inline asm
	fma.rn.f32 %f28725, %f32758, %f32763, %f28721;
	// end inline asm
	// begin inline asm
	fma.rn.f32 %f28729, %f32762, %f32763, %f28717;
	// end inline asm
	// begin inline asm
	fma.rn.f32 %f28733, %f32766, %f32767, %f28729;
	// end inline asm
	// begin inline asm
	fma.rn.f32 %f28737, %f32762, %f32767, %f28725;
	// end inline asm
	// begin inline asm
	fma.rn.f32 %f28741, %f32758, %f32763, %f28737;
	// end inline asm
	// begin inline asm
	fma.rn.f32 %f28745, %f32762, %f32763, %f28733;
	// end inline asm
	// begin inline asm
	fma.rn.f32 %f28749, %f32766, %f32767, %f28745;
	// end inline asm
	// begin inline asm
	fma.rn.f32 %f28753, %f32762, %f32767, %f28741;
	// end inline asm
	// begin inline asm
	fma.rn.f32 %f28757, %f32758, %f32763, %f28753;
	// end inline asm
	// begin inline asm
	fma.rn.f32 %f28761, %f32762, %f32763, %f28749;
	// end inline asm
	// begin inline asm
	fma.rn.f32 %f28765, %f32766, %f32767, %f28761;
	// end inline asm
	// begin inline asm
	fma.rn.f32 %f28769, %f32762, %f32767, %f28757;
	// end inline asm
	// begin inline asm
	fma.rn.f32 %f28773, %f32758, %f32763, %f28769;
	// end inline asm
	// begin inline asm
	fma.rn.f32 %f28777, %f32762, %f32763, %f28765;
	// end inline asm
	// begin inline asm
	fma.rn.f32 %f28781, %f32766, %f32767, %f28777;
	// end inline asm
	// begin inline asm
	fma.rn.f32 %f28785, %f32762, %f32767, %f28773;
	// end inline asm
	// begin inline asm
	fma.rn.f32 %f28789, %f32758, %f32763, %f28785;
	// end inline asm
	// begin inline asm
	fma.rn.f32 %f28793, %f32762, %f32763, %f28781;
	// end inline asm
	// begin inline asm
	fma.rn.f32 %f28797, %f32766, %f32767, %f28793;
	// end inline asm
	// begin inline asm
	fma.rn.f32 %f28801, %f32762, %f32767, %f28789;
	// end inline asm
	// begin inline asm
	fma.rn.f32 %f28805, %f32758, %f32763, %f28801;
	// end inline asm
	// begin inline asm
	fma.rn.f32 %f28809, %f32762, %f32763, %f28797;
	// end inline asm
	// begin inline asm
	fma.rn.f32 %f28813, %f32766, %f32767, %f28809;
	// end inline asm
	// begin inline asm
	fma.rn.f32 %f28817, %f32762, %f32767, %f28805;
	// end inline asm
	// begin inline asm
	fma.rn.f32 %f28821, %f32758, %f32763, %f28817;
	// end inline asm
	// begin inline asm
	fma.rn.f32 %f28825, %f32762, %f32763, %f28813;
	// end inline asm
	// begin inline asm
	fma.rn.f32 %f28829, %f32766, %f32767, %f28825;
	// end inline asm
	// begin inline asm
	fma.rn.f32 %f28833, %f32762, %f32767, %f28821;
	// end inline asm
	// begin inline asm
	fma.rn.f32 %f28837, %f32758, %f32763, %f28833;
	// end inline asm
	// begin inline asm
	fma.rn.f32 %f28841, %f32762, %f32763, %f28829;
	// end inline asm
	// begin inline asm
	fma.rn.f32 %f28845, %f32766, %f32767, %f28841;
	// end inline asm
	// begin inline asm
	fma.rn.f32 %f28849, %f32762, %f32767, %f28837;
	// end inline asm
	// begin inline asm
	fma.rn.f32 %f28853, %f32758, %f32763, %f28849;
	// end inline asm
	// begin inline asm
	fma.rn.f32 %f28857, %f32762, %f32763, %f28845;
	// end inline asm
	// begin inline asm
	fma.rn.f32 %f28861, %f32766, %f32767, %f28857;
	// end inline asm
	// begin inline asm
	fma.rn.f32 %f28865, %f32762, %f32767, %f28853;
	// end inline asm
	// begin inline asm
	fma.rn.f32 %f28869, %f32758, %f32763, %f28865;
	// end inline asm
	// begin inline asm
	fma.rn.f32 %f28873, %f32762, %f32763, %f28861;
	// end inline asm
	// begin inline asm
	fma.rn.f32 %f28877, %f32766, %f32767, %f28873;
	// end inline asm
	// begin inline asm
	fma.rn.f32 %f28881, %f32762, %f32767, %f28869;
	// end inline asm
	// begin inline asm
	fma.rn.f32 %f28885, %f32758, %f32763, %f28881;
	// end inline asm
	// begin inline asm
	fma.rn.f32 %f28889, %f32762, %f32763, %f28877;
	// end inline asm
	// begin inline asm
	fma.rn.f32 %f28893, %f32766, %f32767, %f28889;
	// end inline asm
	// begin inline asm
	fma.rn.f32 %f28897, %f32762, %f32767, %f28885;
	// end inline asm
	// begin inline asm
	fma.rn.f32 %f28901, %f32758, %f32763, %f28897;
	// end inline asm
	// begin inline asm
	fma.rn.f32 %f28905, %f32762, %f32763, %f28893;
	// end inline asm
	// begin inline asm
	fma.rn.f32 %f28909, %f32766, %f32767, %f28905;
	// end inline asm
	// begin inline asm
	fma.rn.f32 %f28913, %f32762, %f32767, %f28901;
	// end inline asm
	// begin inline asm
	fma.rn.f32 %f28917, %f32758, %f32763, %f28913;
	// end inline asm
	// begin inline asm
	fma.rn.f32 %f28921, %f32762, %f32763, %f28909;
	// end inline asm
	// begin inline asm
	fma.rn.f32 %f28925, %f32766, %f32767, %f28921;
	// end inline asm
	// begin inline asm
	fma.rn.f32 %f28929, %f32762, %f32767, %f28917;
	// end inline asm
	// begin inline asm
	fma.rn.f32 %f28933, %f32758, %f32763, %f28929;
	// end inline asm
	// begin inline asm
	fma.rn.f32 %f28937, %f32762, %f32763, %f28925;
	// end inline asm
	// begin inline asm
	fma.rn.f32 %f28941, %f32766, %f32767, %f28937;
	// end inline asm
	// begin inline asm
	fma.rn.f32 %f28945, %f32762, %f32767, %f28933;
	// end inline asm
	// begin inline asm
	fma.rn.f32 %f28949, %f32758, %f32763, %f28945;
	// end inline asm
	// begin inline asm
	fma.rn.f32 %f28953, %f32762, %f32763, %f28941;
	// end inline asm
	// begin inline asm
	fma.rn.f32 %f28957, %f32766, %f32767, %f28953;
	// end inline asm
	// begin inline asm
	fma.rn.f32 %f28961, %f32762, %f32767, %f28949;
	// end inline asm
	// begin inline asm
	fma.rn.f32 %f28965, %f32758, %f32763, %f28961;
	// end inline asm
	// begin inline asm
	fma.rn.f32 %f28969, %f32762, %f32763, %f28957;
	// end inline asm
	// begin inline asm
	fma.rn.f32 %f28973, %f32766, %f32767, %f28969;
	// end inline asm
	// begin inline asm
	fma.rn.f32 %f28977, %f32762, %f32767, %f28965;
	// end inline asm
	// begin inline asm
	fma.rn.f32 %f28981, %f32758, %f32763, %f28977;
	// end inline asm
	// begin inline asm
	fma.rn.f32 %f28985, %f32762, %f32763, %f28973;
	// end inline asm
	// begin inline asm
	fma.rn.f32 %f28989, %f32766, %f32767, %f28985;
	// end inline asm
	// begin inline asm
	fma.rn.f32 %f28993, %f32762, %f32767, %f28981;
	// end inline asm
	// begin inline asm
	fma.rn.f32 %f28997, %f32758, %f32763, %f28993;
	// end inline asm
	// begin inline asm
	fma.rn.f32 %f29001, %f32762, %f32763, %f28989;
	// end inline asm
	// begin inline asm
	fma.rn.f32 %f29005, %f32766, %f32767, %f29001;
	// end inline asm
	// begin inline asm
	fma.rn.f32 %f29009, %f32762, %f32767, %f28997;
	// end inline asm
	// begin inline asm
	fma.rn.f32 %f29013, %f32758, %f32763, %f29009;
	// end inline asm
	// begin inline asm
	fma.rn.f32 %f29017, %f32762, %f32763, %f29005;
	// end inline asm
	// begin inline asm
	fma.rn.f32 %f29021, %f32766, %f32767, %f29017;
	// end inline asm
	// begin inline asm
	fma.rn.f32 %f29025, %f32762, %f32767, %f29013;
	// end inline asm
	// begin inline asm
	fma.rn.f32 %f29029, %f32758, %f32763, %f29025;
	// end inline asm
	// begin inline asm
	fma.rn.f32 %f29033, %f32762, %f32763, %f29021;
	// end inline asm
	// begin inline asm
	fma.rn.f32 %f29037, %f32766, %f32767, %f29033;
	// end inline asm
	// begin inline asm
	fma.rn.f32 %f29041, %f32762, %f32767, %f29029;
	// end inline asm
	// begin inline asm
	fma.rn.f32 %f29045, %f32758, %f32763, %f29041;
	// end inline asm
	// begin inline asm
	fma.rn.f32 %f29049, %f32762, %f32763, %f29037;
	// end inline asm
	// begin inline asm
	fma.rn.f32 %f29053, %f32766, %f32767, %f29049;
	// end inline asm
	// begin inline asm
	fma.rn.f32 %f29057, %f32762, %f32767, %f29045;
	// end inline asm
	// begin inline asm
	fma.rn.f32 %f29061, %f32758, %f32763, %f29057;
	// end inline asm
	// begin inline asm
	fma.rn.f32 %f29065, %f32762, %f32763, %f29053;
	// end inline asm
	// begin inline asm
	fma.rn.f32 %f29069, %f32766, %f32767, %f29065;
	// end inline asm
	// begin inline asm
	fma.rn.f32 %f29073, %f32762, %f32767, %f29061;
	// end inline asm
	// begin inline asm
	fma.rn.f32 %f29077, %f32758, %f32763, %f29073;
	// end inline asm
	// begin inline asm
	fma.rn.f32 %f29081, %f32762, %f32763, %f29069;
	// end inline asm
	// begin inline asm
	fma.rn.f32 %f29085, %f32766, %f32767, %f29081;
	// end inline asm
	// begin inline asm
	fma.rn.f32 %f29089, %f32762, %f32767, %f29077;
	// end inline asm
	// begin inline asm
	fma.rn.f32 %f29093, %f32758, %f32763, %f29089;
	// end inline asm
	// begin inline asm
	fma.rn.f32 %f29097, %f32762, %f32763, %f29085;
	// end inline asm
	// begin inline asm
	fma.rn.f32 %f29101, %f32766, %f32767, %f29097;
	// end inline asm
	// begin inline asm
	fma.rn.f32 %f29105, %f32762, %f32767, %f29093;
	// end inline asm
	// begin inline asm
	fma.rn.f32 %f29109, %f32758, %f32763, %f29105;
	// end inline asm
	// begin inline asm
	fma.rn.f32 %f29113, %f32762, %f32763, %f29101;
	// end inline asm
	// begin inline asm
	fma.rn.f32 %f29117, %f32766, %f32767, %f29113;
	// end inline asm
	// begin inline asm
	fma.rn.f32 %f29121, %f32762, %f32767, %f29109;
	// end inline asm
	// begin inline asm
	fma.rn.f32 %f29125, %f32758, %f32763, %f29121;
	// end inline asm
	// begin inline asm
	fma.rn.f32 %f29129, %f32762, %f32763, %f29117;
	// end inline asm
	// begin inline asm
	fma.rn.f32 %f29133, %f32766, %f32767, %f29129;
	// end inline asm
	// begin inline asm
	fma.rn.f32 %f29137, %f32762, %f32767, %f29125;
	// end inline asm
	// begin inline asm
	fma.rn.f32 %f29141, %f32758, %f32763, %f29137;
	// end inline asm
	// begin inline asm
	fma.rn.f32 %f29145, %f32762, %f32763, %f29133;
	// end inline asm
	// begin inline asm
	fma.rn.f32 %f29149, %f32766, %f32767, %f29145;
	// end inline asm
	// begin inline asm
	fma.rn.f32 %f29153, %f32762, %f32767, %f29141;
	// end inline asm
	// begin inline asm
	fma.rn.f32 %f29157, %f32758, %f32763, %f29153;
	// end inline asm
	// begin inline asm
	fma.rn.f32 %f29161, %f32762, %f32763, %f29149;
	// end inline asm
	// begin inline asm
	fma.rn.f32 %f29165, %f32766, %f32767, %f29161;
	// end inline asm
	// begin inline asm
	fma.rn.f32 %f29169, %f32762, %f32767, %f29157;
	// end inline asm
	// begin inline asm
	fma.rn.f32 %f29173, %f32758, %f32763, %f29169;
	// end inline asm
	// begin inline asm
	fma.rn.f32 %f29177, %f32762, %f32763, %f29165;
	// end inline asm
	// begin inline asm
	fma.rn.f32 %f29181, %f32766, %f32767, %f29177;
	// end inline asm
	// begin inline asm
	fma.rn.f32 %f29185, %f32762, %f32767, %f29173;
	// end inline asm
	// begin inline asm
	fma.rn.f32 %f29189, %f32758, %f32763, %f29185;
	// end inline asm
	// begin inline asm
	fma.rn.f32 %f29193, %f32762, %f32763, %f29181;
	// end inline asm
	// begin inline asm
	fma.rn.f32 %f29197, %f32766, %f32767, %f29193;
	// end inline asm
	// begin inline asm
	fma.rn.f32 %f29201, %f32762, %f32767, %f29189;
	// end inline asm
	// begin inline asm
	fma.rn.f32 %f29205, %f32758, %f32763, %f29201;
	// end inline asm
	// begin inline asm
	fma.rn.f32 %f29209, %f32762, %f32763, %f29197;
	// end inline asm
	// begin inline asm
	fma.rn.f32 %f29213, %f32766, %f32767, %f29209;
	// end inline asm
	// begin inline asm
	fma.rn.f32 %f29217, %f32762, %f32767, %f29205;
	// end inline asm
	// begin inline asm
	fma.rn.f32 %f29221, %f32758, %f32763, %f29217;
	// end inline asm
	// begin inline asm
	fma.rn.f32 %f29225, %f32762, %f32763, %f29213;
	// end inline asm
	// begin inline asm
	fma.rn.f32 %f29229, %f32766, %f32767, %f29225;
	// end inline asm
	// begin inline asm
	fma.rn.f32 %f29233, %f32762, %f32767, %f29221;
	// end inline asm
	// begin inline asm
	fma.rn.f32 %f29237, %f32758, %f32763, %f29233;
	// end inline asm
	// begin inline asm
	fma.rn.f32 %f29241, %f32762, %f32763, %f29229;
	// end inline asm
	// begin inline asm
	fma.rn.f32 %f29245, %f32766, %f32767, %f29241;
	// end inline asm
	// begin inline asm
	fma.rn.f32 %f29249, %f32762, %f32767, %f29237;
	// end inline asm
	// begin inline asm
	fma.rn.f32 %f29253, %f32758, %f32763, %f29249;
	// end inline asm
	// begin inline asm
	fma.rn.f32 %f29257, %f32762, %f32763, %f29245;
	// end inline asm
	// begin inline asm
	fma.rn.f32 %f29261, %f32766, %f32767, %f29257;
	// end inline asm
	// begin inline asm
	fma.rn.f32 %f29265, %f32762, %f32767, %f29253;
	// end inline asm
	// begin inline asm
	fma.rn.f32 %f29269, %f32758, %f32763, %f29265;
	// end inline asm
	// begin inline asm
	fma.rn.f32 %f29273, %f32762, %f32763, %f29261;
	// end inline asm
	// begin inline asm
	fma.rn.f32 %f29277, %f32766, %f32767, %f29273;
	// end inline asm
	// begin inline asm
	fma.rn.f32 %f29281, %f32762, %f32767, %f29269;
	// end inline asm
	// begin inline asm
	fma.rn.f32 %f29285, %f32758, %f32763, %f29281;
	// end inline asm
	// begin inline asm
	fma.rn.f32 %f29289, %f32762, %f32763, %f29277;
	// end inline asm
	// begin inline asm
	fma.rn.f32 %f29293, %f32766, %f32767, %f29289;
	// end inline asm
	// begin inline asm
	fma.rn.f32 %f29297, %f32762, %f32767, %f29285;
	// end inline asm
	// begin inline asm
	fma.rn.f32 %f29301, %f32758, %f32763, %f29297;
	// end inline asm
	// begin inline asm
	fma.rn.f32 %f29305, %f32762, %f32763, %f29293;
	// end inline asm
	// begin inline asm
	fma.rn.f32 %f29309, %f32766, %f32767, %f29305;
	// end inline asm
	// begin inline asm
	fma.rn.f32 %f29313, %f32762, %f32767, %f29301;
	// end inline asm
	// begin inline asm
	fma.rn.f32 %f29317, %f32758, %f32763, %f29313;
	// end inline asm
	// begin inline asm
	fma.rn.f32 %f29321, %f32762, %f32763, %f29309;
	// end inline asm
	// begin inline asm
	fma.rn.f32 %f29325, %f32766, %f32767, %f29321;
	// end inline asm
	// begin inline asm
	fma.rn.f32 %f29329, %f32762, %f32767, %f29317;
	// end inline asm
	// begin inline asm
	fma.rn.f32 %f29333, %f32758, %f32763, %f29329;
	// end inline asm
	// begin inline asm
	fma.rn.f32 %f29337, %f32762, %f32763, %f29325;
	// end inline asm
	// begin inline asm
	fma.rn.f32 %f29341, %f32766, %f32767, %f29337;
	// end inline asm
	// begin inline asm
	fma.rn.f32 %f29345, %f32762, %f32767, %f29333;
	// end inline asm
	// begin inline asm
	fma.rn.f32 %f29349, %f32758, %f32763, %f29345;
	// end inline asm
	// begin inline asm
	fma.rn.f32 %f29353, %f32762, %f32763, %f29341;
	// end inline asm
	// begin inline asm
	fma.rn.f32 %f29357, %f32766, %f32767, %f29353;
	// end inline asm
	// begin inline asm
	fma.rn.f32 %f29361, %f32762, %f32767, %f29349;
	// end inline asm
	// begin inline asm
	fma.rn.f32 %f29365, %f32758, %f32763, %f29361;
	// end inline asm
	// begin inline asm
	fma.rn.f32 %f29369, %f32762, %f32763, %f29357;
	// end inline asm
	// begin inline asm
	fma.rn.f32 %f29373, %f32766, %f32767, %f29369;
	// end inline asm
	// begin inline asm
	fma.rn.f32 %f29377, %f32762, %f32767, %f29365;
	// end inline asm
	// begin inline asm
	fma.rn.f32 %f29381, %f32758, %f32763, %f29377;
	// end inline asm
	// begin inline asm
	fma.rn.f32 %f29385, %f32762, %f32763, %f29373;
	// end inline asm
	// begin inline asm
	fma.rn.f32 %f29389, %f32766, %f32767, %f29385;
	// end inline asm
	// begin inline asm
	fma.rn.f32 %f29393, %f32762, %f32767, %f29381;
	// end inline asm
	// begin inline asm
	fma.rn.f32 %f29397, %f32758, %f32763, %f29393;
	// end inline asm
	// begin inline asm
	fma.rn.f32 %f29401, %f32762, %f32763, %f29389;
	// end inline asm
	// begin inline asm
	fma.rn.f32 %f29405, %f32766, %f32767, %f29401;
	// end inline asm
	// begin inline asm
	fma.rn.f32 %f29409, %f32762, %f32767, %f29397;
	// end inline asm
	// begin inline asm
	fma.rn.f32 %f29413, %f32758, %f32763, %f29409;
	// end inline asm
	// begin inline asm
	fma.rn.f32 %f29417, %f32762, %f32763, %f29405;
	// end inline asm
	// begin inline asm
	fma.rn.f32 %f29421, %f32766, %f32767, %f29417;
	// end inline asm
	// begin inline asm
	fma.rn.f32 %f29425, %f32762, %f32767, %f29413;
	// end inline asm
	// begin inline asm
	fma.rn.f32 %f29429, %f32758, %f32763, %f29425;
	// end inline asm
	// begin inline asm
	fma.rn.f32 %f29433, %f32762, %f32763, %f29421;
	// end inline asm
	// begin inline asm
	fma.rn.f32 %f29437, %f32766, %f32767, %f29433;
	// end inline asm
	// begin inline asm
	fma.rn.f32 %f29441, %f32762, %f32767, %f29429;
	// end inline asm
	// begin inline asm
	fma.rn.f32 %f29445, %f32758, %f32763, %f29441;
	// end inline asm
	// begin inline asm
	fma.rn.f32 %f29449, %f32762, %f32763, %f29437;
	// end inline asm
	// begin inline asm
	fma.rn.f32 %f29453, %f32766, %f32767, %f29449;
	// end inline asm
	// begin inline asm
	fma.rn.f32 %f29457, %f32762, %f32767, %f29445;
	// end inline asm
	// begin inline asm
	fma.rn.f32 %f29461, %f32758, %f32763, %f29457;
	// end inline asm
	// begin inline asm
	fma.rn.f32 %f29465, %f32762, %f32763, %f29453;
	// end inline asm
	// begin inline asm
	fma.rn.f32 %f29469, %f32766, %f32767, %f29465;
	// end inline asm
	// begin inline asm
	fma.rn.f32 %f29473, %f32762, %f32767, %f29461;
	// end inline asm
	// begin inline asm
	fma.rn.f32 %f29477, %f32758, %f32763, %f29473;
	// end inline asm
	// begin inline asm
	fma.rn.f32 %f29481, %f32762, %f32763, %f29469;
	// end inline asm
	// begin inline asm
	fma.rn.f32 %f29485, %f32766, %f32767, %f29481;
	// end inline asm
	// begin inline asm
	fma.rn.f32 %f29489, %f32762, %f32767, %f29477;
	// end inline asm
	// begin inline asm
	fma.rn.f32 %f29493, %f32758, %f32763, %f29489;
	// end inline asm
	// begin inline asm
	fma.rn.f32 %f29497, %f32762, %f32763, %f29485;
	// end inline asm
	// begin inline asm
	fma.rn.f32 %f29501, %f32766, %f32767, %f29497;
	// end inline asm
	// begin inline asm
	fma.rn.f32 %f29505, %f32762, %f32767, %f29493;
	// end inline asm
	// begin inline asm
	fma.rn.f32 %f29509, %f32758, %f32763, %f29505;
	// end inline asm
	// begin inline asm
	fma.rn.f32 %f29513, %f32762, %f32763, %f29501;
	// end inline asm
	// begin inline asm
	fma.rn.f32 %f29517, %f32766, %f32767, %f29513;
	// end inline asm
	// begin inline asm
	fma.rn.f32 %f29521, %f32762, %f32767, %f29509;
	// end inline asm
	// begin inline asm
	fma.rn.f32 %f29525, %f32758, %f32763, %f29521;
	// end inline asm
	// begin inline asm
	fma.rn.f32 %f29529, %f32762, %f32763, %f29517;
	// end inline asm
	// begin inline asm
	fma.rn.f32 %f29533, %f32766, %f32767, %f29529;
	// end inline asm
	// begin inline asm
	fma.rn.f32 %f29537, %f32762, %f32767, %f29525;
	// end inline asm
	// begin inline asm
	fma.rn.f32 %f29541, %f32758, %f32763, %f29537;
	// end inline asm
	// begin inline asm
	fma.rn.f32 %f29545, %f32762, %f32763, %f29533;
	// end inline asm
	// begin inline asm
	fma.rn.f32 %f29549, %f32766, %f32767, %f29545;
	// end inline asm
	// begin inline asm
	fma.rn.f32 %f29553, %f32762, %f32767, %f29541;
	// end inline asm
	// begin inline asm
	fma.rn.f32 %f29557, %f32758, %f32763, %f29553;
	// end inline asm
	// begin inline asm
	fma.rn.f32 %f29561, %f32762, %f32763, %f29549;
	// end inline asm
	// begin inline asm
	fma.rn.f32 %f29565, %f32766, %f32767, %f29561;
	// end inline asm
	// begin inline asm
	fma.rn.f32 %f29569, %f32762, %f32767, %f29557;
	// end inline asm
	// begin inline asm
	fma.rn.f32 %f29573, %f32758, %f32763, %f29569;
	// end inline asm
	// begin inline asm
	fma.rn.f32 %f29577, %f32762, %f32763, %f29565;
	// end inline asm
	// begin inline asm
	fma.rn.f32 %f29581, %f32766, %f32767, %f29577;
	// end inline asm
	// begin inline asm
	fma.rn.f32 %f29585, %f32762, %f32767, %f29573;
	// end inline asm
	// begin inline asm
	fma.rn.f32 %f29589, %f32758, %f32763, %f29585;
	// end inline asm
	// begin inline asm
	fma.rn.f32 %f29593, %f32762, %f32763, %f29581;
	// end inline asm
	// begin inline asm
	fma.rn.f32 %f29597, %f32766, %f32767, %f29593;
	// end inline asm
	// begin inline asm
	fma.rn.f32 %f29601, %f32762, %f32767, %f29589;
	// end inline asm
	// begin inline asm
	fma.rn.f32 %f29605, %f32758, %f32763, %f29601;
	// end inline asm
	// begin inline asm
	fma.rn.f32 %f29609, %f32762, %f32763, %f29597;
	// end inline asm
	// begin inline asm
	fma.rn.f32 %f29613, %f32766, %f32767, %f29609;
	// end inline asm
	// begin inline asm
	fma.rn.f32 %f29617, %f32762, %f32767, %f29605;
	// end inline asm
	// begin inline asm
	fma.rn.f32 %f29621, %f32758, %f32763, %f29617;
	// end inline asm
	// begin inline asm
	fma.rn.f32 %f29625, %f32762, %f32763, %f29613;
	// end inline asm
	// begin inline asm
	fma.rn.f32 %f29629, %f32766, %f32767, %f29625;
	// end inline asm
	// begin inline asm
	fma.rn.f32 %f29633, %f32762, %f32767, %f29621;
	// end inline asm
	// begin inline asm
	fma.rn.f32 %f29637, %f32758, %f32763, %f29633;
	// end inline asm
	// begin inline asm
	fma.rn.f32 %f29641, %f32762, %f32763, %f29629;
	// end inline asm
	// begin inline asm
	fma.rn.f32 %f29645, %f32766, %f32767, %f29641;
	// end inline asm
	// begin inline asm
	fma.rn.f32 %f29649, %f32762, %f32767, %f29637;
	// end inline asm
	// begin inline asm
	fma.rn.f32 %f29653, %f32758, %f32763, %f29649;
	// end inline asm
	// begin inline asm
	fma.rn.f32 %f29657, %f32762, %f32763, %f29645;
	// end inline asm
	// begin inline asm
	fma.rn.f32 %f29661, %f32766, %f32767, %f29657;
	// end inline asm
	// begin inline asm
	fma.rn.f32 %f29665, %f32762, %f32767, %f29653;
	// end inline asm
	// begin inline asm
	fma.rn.f32 %f29669, %f32758, %f32763, %f29665;
	// end inline asm
	// begin inline asm
	fma.rn.f32 %f29673, %f32762, %f32763, %f29661;
	// end inline asm
	// begin inline asm
	fma.rn.f32 %f29677, %f32766, %f32767, %f29673;
	// end inline asm
	// begin inline asm
	fma.rn.f32 %f29681, %f32762, %f32767, %f29669;
	// end inline asm
	// begin inline asm
	fma.rn.f32 %f29685, %f32758, %f32763, %f29681;
	// end inline asm
	// begin inline asm
	fma.rn.f32 %f29689, %f32762, %f32763, %f29677;
	// end inline asm
	// begin inline asm
	fma.rn.f32 %f29693, %f32766, %f32767, %f29689;
	// end inline asm
	// begin inline asm
	fma.rn.f32 %f29697, %f32762, %f32767, %f29685;
	// end inline asm
	// begin inline asm
	fma.rn.f32 %f29701, %f32758, %f32763, %f29697;
	// end inline asm
	// begin inline asm
	fma.rn.f32 %f29705, %f32762, %f32763, %f29693;
	// end inline asm
	// begin inline asm
	fma.rn.f32 %f29709, %f32766, %f32767, %f29705;
	// end inline asm
	// begin inline asm
	fma.rn.f32 %f29713, %f32762, %f32767, %f29701;
	// end inline asm
	// begin inline asm
	fma.rn.f32 %f29717, %f32758, %f32763, %f29713;
	// end inline asm
	// begin inline asm
	fma.rn.f32 %f29721, %f32762, %f32763, %f29709;
	// end inline asm
	// begin inline asm
	fma.rn.f32 %f29725, %f32766, %f32767, %f29721;
	// end inline asm
	// begin inline asm
	fma.rn.f32 %f29729, %f32762, %f32767, %f29717;
	// end inline asm
	// begin inline asm
	fma.rn.f32 %f29733, %f32758, %f32763, %f29729;
	// end inline asm
	// begin inline asm
	fma.rn.f32 %f29737, %f32762, %f32763, %f29725;
	// end inline asm
	// begin inline asm
	fma.rn.f32 %f29741, %f32766, %f32767, %f29737;
	// end inline asm
	// begin inline asm
	fma.rn.f32 %f29745, %f32762, %f32767, %f29733;
	// end inline asm
	// begin inline asm
	fma.rn.f32 %f29749, %f32758, %f32763, %f29745;
	// end inline asm
	// begin inline asm
	fma.rn.f32 %f29753, %f32762, %f32763, %f29741;
	// end inline asm
	// begin inline asm
	fma.rn.f32 %f29757, %f32766, %f32767, %f29753;
	// end inline asm
	// begin inline asm
	fma.rn.f32 %f29761, %f32762, %f32767, %f29749;
	// end inline asm
	// begin inline asm
	fma.rn.f32 %f29765, %f32758, %f32763, %f29761;
	// end inline asm
	// begin inline asm
	fma.rn.f32 %f29769, %f32762, %f32763, %f29757;
	// end inline asm
	// begin inline asm
	fma.rn.f32 %f29773, %f32766, %f32767, %f29769;
	// end inline asm
	// begin inline asm
	fma.rn.f32 %f29777, %f32762, %f32767, %f29765;
	// end inline asm
	// begin inline asm
	fma.rn.f32 %f29781, %f32758, %f32763, %f29777;
	// end inline asm
	// begin inline asm
	fma.rn.f32 %f29785, %f32762, %f32763, %f29773;
	// end inline asm
	// begin inline asm
	fma.rn.f32 %f29789, %f32766, %f32767, %f29785;
	// end inline asm
	// begin inline asm
	fma.rn.f32 %f29793, %f32762, %f32767, %f29781;
	// end inline asm
	// begin inline asm
	fma.rn.f32 %f29797, %f32758, %f32763, %f29793;
	// end inline asm
	// begin inline asm
	fma.rn.f32 %f29801, %f32762, %f32763, %f29789;
	// end inline asm
	// begin inline asm
	fma.rn.f32 %f29805, %f32766, %f32767, %f29801;
	// end inline asm
	// begin inline asm
	fma.rn.f32 %f29809, %f32762, %f32767, %f29797;
	// end inline asm
	// begin inline asm
	fma.rn.f32 %f29813, %f32758, %f32763, %f29809;
	// end inline asm
	// begin inline asm
	fma.rn.f32 %f29817, %f32762, %f32763, %f29805;
	// end inline asm
	// begin inline asm
	fma.rn.f32 %f29821, %f32766, %f32767, %f29817;
	// end inline asm
	// begin inline asm
	fma.rn.f32 %f29825, %f32762, %f32767, %f29813;
	// end inline asm
	// begin inline asm
	fma.rn.f32 %f29829, %f32758, %f32763, %f29825;
	// end inline asm
	// begin inline asm
	fma.rn.f32 %f29833, %f32762, %f32763, %f29821;
	// end inline asm
	// begin inline asm
	fma.rn.f32 %f29837, %f32766, %f32767, %f29833;
	// end inline asm
	// begin inline asm
	fma.rn.f32 %f29841, %f32762, %f32767, %f29829;
	// end inline asm
	// begin inline asm
	fma.rn.f32 %f29845, %f32758, %f32763, %f29841;
	// end inline asm
	// begin inline asm
	fma.rn.f32 %f29849, %f32762, %f32763, %f29837;
	// end inline asm
	// begin inline asm
	fma.rn.f32 %f29853, %f32766, %f32767, %f29849;
	// end inline asm
	// begin inline asm
	fma.rn.f32 %f29857, %f32762, %f32767, %f29845;
	// end inline asm
	// begin inline asm
	fma.rn.f32 %f29861, %f32758, %f32763, %f29857;
	// end inline asm
	// begin inline asm
	fma.rn.f32 %f29865, %f32762, %f32763, %f29853;
	// end inline asm
	// begin inline asm
	fma.rn.f32 %f29869, %f32766, %f32767, %f29865;
	// end inline asm
	// begin inline asm
	fma.rn.f32 %f29873, %f32762, %f32767, %f29861;
	// end inline asm
	// begin inline asm
	fma.rn.f32 %f29877, %f32758, %f32763, %f29873;
	// end inline asm
	// begin inline asm
	fma.rn.f32 %f29881, %f32762, %f32763, %f29869;
	// end inline asm
	// begin inline asm
	fma.rn.f32 %f29885, %f32766, %f32767, %f29881;
	// end inline asm
	// begin inline asm
	fma.rn.f32 %f29889, %f32762, %f32767, %f29877;
	// end inline asm
	// begin inline asm
	fma.rn.f32 %f29893, %f32758, %f32763, %f29889;
	// end inline asm
	// begin inline asm
	fma.rn.f32 %f29897, %f32762, %f32763, %f29885;
	// end inline asm
	// begin inline asm
	fma.rn.f32 %f29901, %f32766, %f32767, %f29897;
	// end inline asm
	// begin inline asm
	fma.rn.f32 %f29905, %f32762, %f32767, %f29893;
	// end inline asm
	// begin inline asm
	fma.rn.f32 %f29909, %f32758, %f32763, %f29905;
	// end inline asm
	// begin inline asm
	fma.rn.f32 %f29913, %f32762, %f32763, %f29901;
	// end inline asm
	// begin inline asm
	fma.rn.f32 %f29917, %f32766, %f32767, %f29913;
	// end inline asm
	// begin inline asm
	fma.rn.f32 %f29921, %f32762, %f32767, %f29909;
	// end inline asm
	// begin inline asm
	fma.rn.f32 %f29925, %f32758, %f32763, %f29921;
	// end inline asm
	// begin inline asm
	fma.rn.f32 %f29929, %f32762, %f32763, %f29917;
	// end inline asm
	// begin inline asm
	fma.rn.f32 %f29933, %f32766, %f32767, %f29929;
	// end inline asm
	// begin inline asm
	fma.rn.f32 %f29937, %f32762, %f32767, %f29925;
	// end inline asm
	// begin inline asm
	fma.rn.f32 %f29941, %f32758, %f32763, %f29937;
	// end inline asm
	// begin inline asm
	fma.rn.f32 %f29945, %f32762, %f32763, %f29933;
	// end inline asm
	// begin inline asm
	fma.rn.f32 %f29949, %f32766, %f32767, %f29945;
	// end inline asm
	// begin inline asm
	fma.rn.f32 %f29953, %f32762, %f32767, %f29941;
	// end inline asm
	// begin inline asm
	fma.rn.f32 %f29957, %f32758, %f32763, %f29953;
	// end inline asm
	// begin inline asm
	fma.rn.f32 %f29961, %f32762, %f32763, %f29949;
	// end inline asm
	// begin inline asm
	fma.rn.f32 %f29965, %f32766, %f32767, %f29961;
	// end inline asm
	// begin inline asm
	fma.rn.f32 %f29969, %f32762, %f32767, %f29957;
	// end inline asm
	// begin inline asm
	fma.rn.f32 %f29973, %f32758, %f32763, %f29969;
	// end inline asm
	// begin inline asm
	fma.rn.f32 %f29977, %f32762, %f32763, %f29965;
	// end inline asm
	// begin inline asm
	fma.rn.f32 %f29981, %f32766, %f32767, %f29977;
	// end inline asm
	// begin inline asm
	fma.rn.f32 %f29985, %f32762, %f32767, %f29973;
	// end inline asm
	// begin inline asm
	fma.rn.f32 %f29989, %f32758, %f32763, %f29985;
	// end inline asm
	// begin inline asm
	fma.rn.f32 %f29993, %f32762, %f32763, %f29981;
	// end inline asm
	// begin inline asm
	fma.rn.f32 %f29997, %f32766, %f32767, %f29993;
	// end inline asm
	// begin inline asm
	fma.rn.f32 %f30001, %f32762, %f32767, %f29989;
	// end inline asm
	// begin inline asm
	fma.rn.f32 %f30005, %f32758, %f32763, %f30001;
	// end inline asm
	// begin inline asm
	fma.rn.f32 %f30009, %f32762, %f32763, %f29997;
	// end inline asm
	// begin inline asm
	fma.rn.f32 %f30013, %f32766, %f32767, %f30009;
	// end inline asm
	// begin inline asm
	fma.rn.f32 %f30017, %f32762, %f32767, %f30005;
	// end inline asm
	// begin inline asm
	fma.rn.f32 %f30021, %f32758, %f32763, %f30017;
	// end inline asm
	// begin inline asm
	fma.rn.f32 %f30025, %f32762, %f32763, %f30013;
	// end inline asm
	// begin inline asm
	fma.rn.f32 %f30029, %f32766, %f32767, %f30025;
	// end inline asm
	// begin inline asm
	fma.rn.f32 %f30033, %f32762, %f32767, %f30021;
	// end inline asm
	// begin inline asm
	fma.rn.f32 %f30037, %f32758, %f32763, %f30033;
	// end inline asm
	// begin inline asm
	fma.rn.f32 %f30041, %f32762, %f32763, %f30029;
	// end inline asm
	// begin inline asm
	fma.rn.f32 %f30045, %f32766, %f32767, %f30041;
	// end inline asm
	// begin inline asm
	fma.rn.f32 %f30049, %f32762, %f32767, %f30037;
	// end inline asm
	// begin inline asm
	fma.rn.f32 %f30053, %f32758, %f32763, %f30049;
	// end inline asm
	// begin inline asm
	fma.rn.f32 %f30057, %f32762, %f32763, %f30045;
	// end inline asm
	// begin inline asm
	fma.rn.f32 %f30061, %f32766, %f32767, %f30057;
	// end inline asm
	// begin inline asm
	fma.rn.f32 %f30065, %f32762, %f32767, %f30053;
	// end inline asm
	// begin inline asm
	fma.rn.f32 %f30069, %f32758, %f32763, %f30065;
	// end inline asm
	// begin inline asm
	fma.rn.f32 %f30073, %f32762, %f32763, %f30061;
	// end inline asm
	// begin inline asm
	fma.rn.f32 %f30077, %f32766, %f32767, %f30073;
	// end inline asm
	// begin inline asm
	fma.rn.f32 %f30081, %f32762, %f32767, %f30069;
	// end inline asm
	// begin inline asm
	fma.rn.f32 %f30085, %f32758, %f32763, %f30081;
	// end inline asm
	// begin inline asm
	fma.rn.f32 %f30089, %f32762, %f32763, %f30077;
	// end inline asm
	// begin inline asm
	fma.rn.f32 %f30093, %f32766, %f32767, %f30089;
	// end inline asm
	// begin inline asm
	fma.rn.f32 %f30097, %f32762, %f32767, %f30085;
	// end inline asm
	// begin inline asm
	fma.rn.f32 %f30101, %f32758, %f32763, %f30097;
	// end inline asm
	// begin inline asm
	fma.rn.f32 %f30105, %f32762, %f32763, %f30093;
	// end inline asm
	// begin inline asm
	fma.rn.f32 %f30109, %f32766, %f32767, %f30105;
	// end inline asm
	// begin inline asm
	fma.rn.f32 %f30113, %f32762, %f32767, %f30101;
	// end inline asm
	// begin inline asm
	fma.rn.f32 %f30117, %f32758, %f32763, %f30113;
	// end inline asm
	// begin inline asm
	fma.rn.f32 %f30121, %f32762, %f32763, %f30109;
	// end inline asm
	// begin inline asm
	fma.rn.f32 %f30125, %f32766, %f32767, %f30121;
	// end inline asm
	// begin inline asm
	fma.rn.f32 %f30129, %f32762, %f32767, %f30117;
	// end inline asm
	// begin inline asm
	fma.rn.f32 %f30133, %f32758, %f32763, %f30129;
	// end inline asm
	// begin inline asm
	fma.rn.f32 %f30137, %f32762, %f32763, %f30125;
	// end inline asm
	// begin inline asm
	fma.rn.f32 %f30141, %f32766, %f32767, %f30137;
	// end inline asm
	// begin inline asm
	fma.rn.f32 %f30145, %f32762, %f32767, %f30133;
	// end inline asm
	// begin inline asm
	fma.rn.f32 %f30149, %f32758, %f32763, %f30145;
	// end inline asm
	// begin inline asm
	fma.rn.f32 %f30153, %f32762, %f32763, %f30141;
	// end inline asm
	// begin inline asm
	fma.rn.f32 %f30157, %f32766, %f32767, %f30153;
	// end inline asm
	// begin inline asm
	fma.rn.f32 %f30161, %f32762, %f32767, %f30149;
	// end inline asm
	// begin inline asm
	fma.rn.f32 %f30165, %f32758, %f32763, %f30161;
	// end inline asm
	// begin inline asm
	fma.rn.f32 %f30169, %f32762, %f32763, %f30157;
	// end inline asm
	// begin inline asm
	fma.rn.f32 %f30173, %f32766, %f32767, %f30169;
	// end inline asm
	// begin inline asm
	fma.rn.f32 %f30177, %f32762, %f32767, %f30165;
	// end inline asm
	// begin inline asm
	fma.rn.f32 %f30181, %f32758, %f32763, %f30177;
	// end inline asm
	// begin inline asm
	fma.rn.f32 %f30185, %f32762, %f32763, %f30173;
	// end inline asm
	// begin inline asm
	fma.rn.f32 %f30189, %f32766, %f32767, %f30185;
	// end inline asm
	// begin inline asm
	fma.rn.f32 %f30193, %f32762, %f32767, %f30181;
	// end inline asm
	// begin inline asm
	fma.rn.f32 %f30197, %f32758, %f32763, %f30193;
	// end inline asm
	// begin inline asm
	fma.rn.f32 %f30201, %f32762, %f32763, %f30189;
	// end inline asm
	// begin inline asm
	fma.rn.f32 %f30205, %f32766, %f32767, %f30201;
	// end inline asm
	// begin inline asm
	fma.rn.f32 %f30209, %f32762, %f32767, %f30197;
	// end inline asm
	// begin inline asm
	fma.rn.f32 %f30213, %f32758, %f32763, %f30209;
	// end inline asm
	// begin inline asm
	fma.rn.f32 %f30217, %f32762, %f32763, %f30205;
	// end inline asm
	// begin inline asm
	fma.rn.f32 %f30221, %f32766, %f32767, %f30217;
	// end inline asm
	// begin inline asm
	fma.rn.f32 %f30225, %f32762, %f32767, %f30213;
	// end inline asm
	// begin inline asm
	fma.rn.f32 %f30229, %f32758, %f32763, %f30225;
	// end inline asm
	// begin inline asm
	fma.rn.f32 %f30233, %f32762, %f32763, %f30221;
	// end inline asm
	// begin inline asm
	fma.rn.f32 %f30237, %f32766, %f32767, %f30233;
	// end inline asm
	// begin inline asm
	fma.rn.f32 %f30241, %f32762, %f32767, %f30229;
	// end inline asm
	// begin inline asm
	fma.rn.f32 %f30245, %f32758, %f32763, %f30241;
	// end inline asm
	// begin inline asm
	fma.rn.f32 %f30249, %f32762, %f32763, %f30237;
	// end inline asm
	// begin inline asm
	fma.rn.f32 %f30253, %f32766, %f32767, %f30249;
	// end inline asm
	// begin inline asm
	fma.rn.f32 %f30257, %f32762, %f32767, %f30245;
	// end inline asm
	// begin inline asm
	fma.rn.f32 %f30261, %f32758, %f32763, %f30257;
	// end inline asm
	// begin inline asm
	fma.rn.f32 %f30265, %f32762, %f32763, %f30253;
	// end inline asm
	// begin inline asm
	fma.rn.f32 %f30269, %f32766, %f32767, %f30265;
	// end inline asm
	// begin inline asm
	fma.rn.f32 %f30273, %f32762, %f32767, %f30261;
	// end inline asm
	// begin inline asm
	fma.rn.f32 %f30277, %f32758, %f32763, %f30273;
	// end inline asm
	// begin inline asm
	fma.rn.f32 %f30281, %f32762, %f32763, %f30269;
	// end inline asm
	// begin inline asm
	fma.rn.f32 %f30285, %f32766, %f32767, %f30281;
	// end inline asm
	// begin inline asm
	fma.rn.f32 %f30289, %f32762, %f32767, %f30277;
	// end inline asm
	// begin inline asm
	fma.rn.f32 %f30293, %f32758, %f32763, %f30289;
	// end inline asm
	// begin inline asm
	fma.rn.f32 %f30297, %f32762, %f32763, %f30285;
	// end inline asm
	// begin inline asm
	fma.rn.f32 %f30301, %f32766, %f32767, %f30297;
	// end inline asm
	// begin inline asm
	fma.rn.f32 %f30305, %f32762, %f32767, %f30293;
	// end inline asm
	// begin inline asm
	fma.rn.f32 %f30309, %f32758, %f32763, %f30305;
	// end inline asm
	// begin inline asm
	fma.rn.f32 %f30313, %f32762, %f32763, %f30301;
	// end inline asm
	// begin inline asm
	fma.rn.f32 %f30317, %f32766, %f32767, %f30313;
	// end inline asm
	// begin inline asm
	fma.rn.f32 %f30321, %f32762, %f32767, %f30309;
	// end inline asm
	// begin inline asm
	fma.rn.f32 %f30325, %f32758, %f32763, %f30321;
	// end inline asm
	// begin inline asm
	fma.rn.f32 %f30329, %f32762, %f32763, %f30317;
	// end inline asm
	// begin inline asm
	fma.rn.f32 %f30333, %f32766, %f32767, %f30329;
	// end inline asm
	// begin inline asm
	fma.rn.f32 %f30337, %f32762, %f32767, %f30325;
	// end inline asm
	// begin inline asm
	fma.rn.f32 %f30341, %f32758, %f32763, %f30337;
	// end inline asm
	// begin inline asm
	fma.rn.f32 %f30345, %f32762, %f32763, %f30333;
	// end inline asm
	// begin inline asm
	fma.rn.f32 %f30349, %f32766, %f32767, %f30345;
	// end inline asm
	// begin inline asm
	fma.rn.f32 %f30353, %f32762, %f32767, %f30341;
	// end inline asm
	// begin inline asm
	fma.rn.f32 %f30357, %f32758, %f32763, %f30353;
	// end inline asm
	// begin inline asm
	fma.rn.f32 %f30361, %f32762, %f32763, %f30349;
	// end inline asm
	// begin inline asm
	fma.rn.f32 %f30365, %f32766, %f32767, %f30361;
	// end inline asm
	// begin inline asm
	fma.rn.f32 %f30369, %f32762, %f32767, %f30357;
	// end inline asm
	// begin inline asm
	fma.rn.f32 %f30373, %f32758, %f32763, %f30369;
	// end inline asm
	// begin inline asm
	fma.rn.f32 %f30377, %f32762, %f32763, %f30365;
	// end inline asm
	// begin inline asm
	fma.rn.f32 %f30381, %f32766, %f32767, %f30377;
	// end inline asm
	// begin inline asm
	fma.rn.f32 %f30385, %f32762, %f32767, %f30373;
	// end inline asm
	// begin inline asm
	fma.rn.f32 %f30389, %f32758, %f32763, %f30385;
	// end inline asm
	// begin inline asm
	fma.rn.f32 %f30393, %f32762, %f32763, %f30381;
	// end inline asm
	// begin inline asm
	fma.rn.f32 %f30397, %f32766, %f32767, %f30393;
	// end inline asm
	// begin inline asm
	fma.rn.f32 %f30401, %f32762, %f32767, %f30389;
	// end inline asm
	// begin inline asm
	fma.rn.f32 %f30405, %f32758, %f32763, %f30401;
	// end inline asm
	// begin inline asm
	fma.rn.f32 %f30409, %f32762, %f32763, %f30397;
	// end inline asm
	// begin inline asm
	fma.rn.f32 %f30413, %f32766, %f32767, %f30409;
	// end inline asm
	// begin inline asm
	fma.rn.f32 %f30417, %f32762, %f32767, %f30405;
	// end inline asm
	// begin inline asm
	fma.rn.f32 %f30421, %f32758, %f32763, %f30417;
	// end inline asm
	// begin inline asm
	fma.rn.f32 %f30425, %f32762, %f32763, %f30413;
	// end inline asm
	// begin inline asm
	fma.rn.f32 %f30429, %f32766, %f32767, %f30425;
	// end inline asm
	// begin inline asm
	fma.rn.f32 %f30433, %f32762, %f32767, %f30421;
	// end inline asm
	// begin inline asm
	fma.rn.f32 %f30437, %f32758, %f32763, %f30433;
	// end inline asm
	// begin inline asm
	fma.rn.f32 %f30441, %f32762, %f32763, %f30429;
	// end inline asm
	// begin inline asm
	fma.rn.f32 %f30445, %f32766, %f32767, %f30441;
	// end inline asm
	// begin inline asm
	fma.rn.f32 %f30449, %f32762, %f32767, %f30437;
	// end inline asm
	// begin inline asm
	fma.rn.f32 %f30453, %f32758, %f32763, %f30449;
	// end inline asm
	// begin inline asm
	fma.rn.f32 %f30457, %f32762, %f32763, %f30445;
	// end inline asm
	// begin inline asm
	fma.rn.f32 %f30461, %f32766, %f32767, %f30457;
	// end inline asm
	// begin inline asm
	fma.rn.f32 %f30465, %f32762, %f32767, %f30453;
	// end inline asm
	// begin inline asm
	fma.rn.f32 %f30469, %f32758, %f32763, %f30465;
	// end inline asm
	// begin inline asm
	fma.rn.f32 %f30473, %f32762, %f32763, %f30461;
	// end inline asm
	// begin inline asm
	fma.rn.f32 %f30477, %f32766, %f32767, %f30473;
	// end inline asm
	// begin inline asm
	fma.rn.f32 %f30481, %f32762, %f32767, %f30469;
	// end inline asm
	// begin inline asm
	fma.rn.f32 %f30485, %f32758, %f32763, %f30481;
	// end inline asm
	// begin inline asm
	fma.rn.f32 %f30489, %f32762, %f32763, %f30477;
	// end inline asm
	// begin inline asm
	fma.rn.f32 %f30493, %f32766, %f32767, %f30489;
	// end inline asm
	// begin inline asm
	fma.rn.f32 %f30497, %f32762, %f32767, %f30485;
	// end inline asm
	// begin inline asm
	fma.rn.f32 %f30501, %f32758, %f32763, %f30497;
	// end inline asm
	// begin inline asm
	fma.rn.f32 %f30505, %f32762, %f32763, %f30493;
	// end inline asm
	// begin inline asm
	fma.rn.f32 %f30509, %f32766, %f32767, %f30505;
	// end inline asm
	// begin inline asm
	fma.rn.f32 %f30513, %f32762, %f32767, %f30501;
	// end inline asm
	// begin inline asm
	fma.rn.f32 %f30517, %f32758, %f32763, %f30513;
	// end inline asm
	// begin inline asm
	fma.rn.f32 %f30521, %f32762, %f32763, %f30509;
	// end inline asm
	// begin inline asm
	fma.rn.f32 %f30525, %f32766, %f32767, %f30521;
	// end inline asm
	// begin inline asm
	fma.rn.f32 %f30529, %f32762, %f32767, %f30517;
	// end inline asm
	// begin inline asm
	fma.rn.f32 %f30533, %f32758, %f32763, %f30529;
	// end inline asm
	// begin inline asm
	fma.rn.f32 %f30537, %f32762, %f32763, %f30525;
	// end inline asm
	// begin inline asm
	fma.rn.f32 %f30541, %f32766, %f32767, %f30537;
	// end inline asm
	// begin inline asm
	fma.rn.f32 %f30545, %f32762, %f32767, %f30533;
	// end inline asm
	// begin inline asm
	fma.rn.f32 %f30549, %f32758, %f32763, %f30545;
	// end inline asm
	// begin inline asm
	fma.rn.f32 %f30553, %f32762, %f32763, %f30541;
	// end inline asm
	// begin inline asm
	fma.rn.f32 %f30557, %f32766, %f32767, %f30553;
	// end inline asm
	// begin inline asm
	fma.rn.f32 %f30561, %f32762, %f32767, %f30549;
	// end inline asm
	// begin inline asm
	fma.rn.f32 %f30565, %f32758, %f32763, %f30561;
	// end inline asm
	// begin inline asm
	fma.rn.f32 %f30569, %f32762, %f32763, %f30557;
	// end inline asm
	// begin inline asm
	fma.rn.f32 %f30573, %f32766, %f32767, %f30569;
	// end inline asm
	// begin inline asm
	fma.rn.f32 %f30577, %f32762, %f32767, %f30565;
	// end inline asm
	// begin inline asm
	fma.rn.f32 %f30581, %f32758, %f32763, %f30577;
	// end inline asm
	// begin inline asm
	fma.rn.f32 %f30585, %f32762, %f32763, %f30573;
	// end inline asm
	// begin inline asm
	fma.rn.f32 %f30589, %f32766, %f32767, %f30585;
	// end inline asm
	// begin inline asm
	fma.rn.f32 %f30593, %f32762, %f32767, %f30581;
	// end inline asm
	// begin inline asm
	fma.rn.f32 %f30597, %f32758, %f32763, %f30593;
	// end inline asm
	// begin inline asm
	fma.rn.f32 %f30601, %f32762, %f32763, %f30589;
	// end inline asm
	// begin inline asm
	fma.rn.f32 %f30605, %f32766, %f32767, %f30601;
	// end inline asm
	// begin inline asm
	fma.rn.f32 %f30609, %f32762, %f32767, %f30597;
	// end inline asm
	// begin inline asm
	fma.rn.f32 %f30613, %f32758, %f32763, %f30609;
	// end inline asm
	// begin inline asm
	fma.rn.f32 %f30617, %f32762, %f32763, %f30605;
	// end inline asm
	// begin inline asm
	fma.rn.f32 %f30621, %f32766, %f32767, %f30617;
	// end inline asm
	// begin inline asm
	fma.rn.f32 %f30625, %f32762, %f32767, %f30613;
	// end inline asm
	// begin inline asm
	fma.rn.f32 %f30629, %f32758, %f32763, %f30625;
	// end inline asm
	// begin inline asm
	fma.rn.f32 %f30633, %f32762, %f32763, %f30621;
	// end inline asm
	// begin inline asm
	fma.rn.f32 %f30637, %f32766, %f32767, %f30633;
	// end inline asm
	// begin inline asm
	fma.rn.f32 %f30641, %f32762, %f32767, %f30629;
	// end inline asm
	// begin inline asm
	fma.rn.f32 %f30645, %f32758, %f32763, %f30641;
	// end inline asm
	// begin inline asm
	fma.rn.f32 %f30649, %f32762, %f32763, %f30637;
	// end inline asm
	// begin inline asm
	fma.rn.f32 %f30653, %f32766, %f32767, %f30649;
	// end inline asm
	// begin inline asm
	fma.rn.f32 %f30657, %f32762, %f32767, %f30645;
	// end inline asm
	// begin inline asm
	fma.rn.f32 %f30661, %f32758, %f32763, %f30657;
	// end inline asm
	// begin inline asm
	fma.rn.f32 %f30665, %f32762, %f32763, %f30653;
	// end inline asm
	// begin inline asm
	fma.rn.f32 %f30669, %f32766, %f32767, %f30665;
	// end inline asm
	// begin inline asm
	fma.rn.f32 %f30673, %f32762, %f32767, %f30661;
	// end inline asm
	// begin inline asm
	fma.rn.f32 %f30677, %f32758, %f32763, %f30673;
	// end inline asm
	// begin inline asm
	fma.rn.f32 %f30681, %f32762, %f32763, %f30669;
	// end inline asm
	// begin inline asm
	fma.rn.f32 %f30685, %f32766, %f32767, %f30681;
	// end inline asm
	// begin inline asm
	fma.rn.f32 %f30689, %f32762, %f32767, %f30677;
	// end inline asm
	// begin inline asm
	fma.rn.f32 %f30693, %f32758, %f32763, %f30689;
	// end inline asm
	// begin inline asm
	fma.rn.f32 %f30697, %f32762, %f32763, %f30685;
	// end inline asm
	// begin inline asm
	fma.rn.f32 %f30701, %f32766, %f32767, %f30697;
	// end inline asm
	// begin inline asm
	fma.rn.f32 %f30705, %f32762, %f32767, %f30693;
	// end inline asm
	// begin inline asm
	fma.rn.f32 %f30709, %f32758, %f32763, %f30705;
	// end inline asm
	// begin inline asm
	fma.rn.f32 %f30713, %f32762, %f32763, %f30701;
	// end inline asm
	// begin inline asm
	fma.rn.f32 %f30717, %f32766, %f32767, %f30713;
	// end inline asm
	// begin inline asm
	fma.rn.f32 %f30721, %f32762, %f32767, %f30709;
	// end inline asm
	// begin inline asm
	fma.rn.f32 %f30725, %f32758, %f32763, %f30721;
	// end inline asm
	// begin inline asm
	fma.rn.f32 %f30729, %f32762, %f32763, %f30717;
	// end inline asm
	// begin inline asm
	fma.rn.f32 %f30733, %f32766, %f32767, %f30729;
	// end inline asm
	// begin inline asm
	fma.rn.f32 %f30737, %f32762, %f32767, %f30725;
	// end inline asm
	// begin inline asm
	fma.rn.f32 %f30741, %f32758, %f32763, %f30737;
	// end inline asm
	// begin inline asm
	fma.rn.f32 %f30745, %f32762, %f32763, %f30733;
	// end inline asm
	// begin inline asm
	fma.rn.f32 %f30749, %f32766, %f32767, %f30745;
	// end inline asm
	// begin inline asm
	fma.rn.f32 %f30753, %f32762, %f32767, %f30741;
	// end inline asm
	// begin inline asm
	fma.rn.f32 %f30757, %f32758, %f32763, %f30753;
	// end inline asm
	// begin inline asm
	fma.rn.f32 %f30761, %f32762, %f32763, %f30749;
	// end inline asm
	// begin inline asm
	fma.rn.f32 %f30765, %f32766, %f32767, %f30761;
	// end inline asm
	// begin inline asm
	fma.rn.f32 %f30769, %f32762, %f32767, %f30757;
	// end inline asm
	// begin inline asm
	fma.rn.f32 %f30773, %f32758, %f32763, %f30769;
	// end inline asm
	// begin inline asm
	fma.rn.f32 %f30777, %f32762, %f32763, %f30765;
	// end inline asm
	// begin inline asm
	fma.rn.f32 %f30781, %f32766, %f32767, %f30777;
	// end inline asm
	// begin inline asm
	fma.rn.f32 %f30785, %f32762, %f32767, %f30773;
	// end inline asm
	// begin inline asm
	fma.rn.f32 %f30789, %f32758, %f32763, %f30785;
	// end inline asm
	// begin inline asm
	fma.rn.f32 %f30793, %f32762, %f32763, %f30781;
	// end inline asm
	// begin inline asm
	fma.rn.f32 %f30797, %f32766, %f32767, %f30793;
	// end inline asm
	// begin inline asm
	fma.rn.f32 %f30801, %f32762, %f32767, %f30789;
	// end inline asm
	// begin inline asm
	fma.rn.f32 %f30805, %f32758, %f32763, %f30801;
	// end inline asm
	// begin inline asm
	fma.rn.f32 %f30809, %f32762, %f32763, %f30797;
	// end inline asm
	// begin inline asm
	fma.rn.f32 %f30813, %f32766, %f32767, %f30809;
	// end inline asm
	// begin inline asm
	fma.rn.f32 %f30817, %f32762, %f32767, %f30805;
	// end inline asm
	// begin inline asm
	fma.rn.f32 %f30821, %f32758, %f32763, %f30817;
	// end inline asm
	// begin inline asm
	fma.rn.f32 %f30825, %f32762, %f32763, %f30813;
	// end inline asm
	// begin inline asm
	fma.rn.f32 %f30829, %f32766, %f32767, %f30825;
	// end inline asm
	// begin inline asm
	fma.rn.f32 %f30833, %f32762, %f32767, %f30821;
	// end inline asm
	// begin inline asm
	fma.rn.f32 %f30837, %f32758, %f32763, %f30833;
	// end inline asm
	// begin inline asm
	fma.rn.f32 %f30841, %f32762, %f32763, %f30829;
	// end inline asm
	// begin inline asm
	fma.rn.f32 %f30845, %f32766, %f32767, %f30841;
	// end inline asm
	// begin inline asm
	fma.rn.f32 %f30849, %f32762, %f32767, %f30837;
	// end inline asm
	// begin inline asm
	fma.rn.f32 %f30853, %f32758, %f32763, %f30849;
	// end inline asm
	// begin inline asm
	fma.rn.f32 %f30857, %f32762, %f32763, %f30845;
	// end inline asm
	// begin inline asm
	fma.rn.f32 %f30861, %f32766, %f32767, %f30857;
	// end inline asm
	// begin inline asm
	fma.rn.f32 %f30865, %f32762, %f32767, %f30853;
	// end inline asm
	// begin inline asm
	fma.rn.f32 %f30869, %f32758, %f32763, %f30865;
	// end inline asm
	// begin inline asm
	fma.rn.f32 %f30873, %f32762, %f32763, %f30861;
	// end inline asm
	// begin inline asm
	fma.rn.f32 %f30877, %f32766, %f32767, %f30873;
	// end inline asm
	// begin inline asm
	fma.rn.f32 %f30881, %f32762, %f32767, %f30869;
	// end inline asm
	// begin inline asm
	fma.rn.f32 %f30885, %f32758, %f32763, %f30881;
	// end inline asm
	// begin inline asm
	fma.rn.f32 %f30889, %f32762, %f32763, %f30877;
	// end inline asm
	// begin inline asm
	fma.rn.f32 %f30893, %f32766, %f32767, %f30889;
	// end inline asm
	// begin inline asm
	fma.rn.f32 %f30897, %f32762, %f32767, %f30885;
	// end inline asm
	// begin inline asm
	fma.rn.f32 %f30901, %f32758, %f32763, %f30897;
	// end inline asm
	// begin inline asm
	fma.rn.f32 %f30905, %f32762, %f32763, %f30893;
	// end inline asm
	// begin inline asm
	fma.rn.f32 %f30909, %f32766, %f32767, %f30905;
	// end inline asm
	// begin inline asm
	fma.rn.f32 %f30913, %f32762, %f32767, %f30901;
	// end inline asm
	// begin inline asm
	fma.rn.f32 %f30917, %f32758, %f32763, %f30913;
	// end inline asm
	// begin inline asm
	fma.rn.f32 %f30921, %f32762, %f32763, %f30909;
	// end inline asm
	// begin inline asm
	fma.rn.f32 %f30925, %f32766, %f32767, %f30921;
	// end inline asm
	// begin inline asm
	fma.rn.f32 %f30929, %f32762, %f32767, %f30917;
	// end inline asm
	// begin inline asm
	fma.rn.f32 %f30933, %f32758, %f32763, %f30929;
	// end inline asm
	// begin inline asm
	fma.rn.f32 %f30937, %f32762, %f32763, %f30925;
	// end inline asm
	// begin inline asm
	fma.rn.f32 %f30941, %f32766, %f32767, %f30937;
	// end inline asm
	// begin inline asm
	fma.rn.f32 %f30945, %f32762, %f32767, %f30933;
	// end inline asm
	// begin inline asm
	fma.rn.f32 %f30949, %f32758, %f32763, %f30945;
	// end inline asm
	// begin inline asm
	fma.rn.f32 %f30953, %f32762, %f32763, %f30941;
	// end inline asm
	// begin inline asm
	fma.rn.f32 %f30957, %f32766, %f32767, %f30953;
	// end inline asm
	// begin inline asm
	fma.rn.f32 %f30961, %f32762, %f32767, %f30949;
	// end inline asm
	// begin inline asm
	fma.rn.f32 %f30965, %f32758, %f32763, %f30961;
	// end inline asm
	// begin inline asm
	fma.rn.f32 %f30969, %f32762, %f32763, %f30957;
	// end inline asm
	// begin inline asm
	fma.rn.f32 %f30973, %f32766, %f32767, %f30969;
	// end inline asm
	// begin inline asm
	fma.rn.f32 %f30977, %f32762, %f32767, %f30965;
	// end inline asm
	// begin inline asm
	fma.rn.f32 %f30981, %f32758, %f32763, %f30977;
	// end inline asm
	// begin inline asm
	fma.rn.f32 %f30985, %f32762, %f32763, %f30973;
	// end inline asm
	// begin inline asm
	fma.rn.f32 %f30989, %f32766, %f32767, %f30985;
	// end inline asm
	// begin inline asm
	fma.rn.f32 %f30993, %f32762, %f32767, %f30981;
	// end inline asm
	// begin inline asm
	fma.rn.f32 %f30997, %f32758, %f32763, %f30993;
	// end inline asm
	// begin inline asm
	fma.rn.f32 %f31001, %f32762, %f32763, %f30989;
	// end inline asm
	// begin inline asm
	fma.rn.f32 %f31005, %f32766, %f32767, %f31001;
	// end inline asm
	// begin inline asm
	fma.rn.f32 %f31009, %f32762, %f32767, %f30997;
	// end inline asm
	// begin inline asm
	fma.rn.f32 %f31013, %f32758, %f32763, %f31009;
	// end inline asm
	// begin inline asm
	fma.rn.f32 %f31017, %f32762, %f32763, %f31005;
	// end inline asm
	// begin inline asm
	fma.rn.f32 %f31021, %f32766, %f32767, %f31017;
	// end inline asm
	// begin inline asm
	fma.rn.f32 %f31025, %f32762, %f32767, %f31013;
	// end inline asm
	// begin inline asm
	fma.rn.f32 %f31029, %f32758, %f32763, %f31025;
	// end inline asm
	// begin inline asm
	fma.rn.f32 %f31033, %f32762, %f32763, %f31021;
	// end inline asm
	// begin inline asm
	fma.rn.f32 %f31037, %f32766, %f32767, %f31033;
	// end inline asm
	// begin inline asm
	fma.rn.f32 %f31041, %f32762, %f32767, %f31029;
	// end inline asm
	// begin inline asm
	fma.rn.f32 %f31045, %f32758, %f32763, %f31041;
	// end inline asm
	// begin inline asm
	fma.rn.f32 %f31049, %f32762, %f32763, %f31037;
	// end inline asm
	// begin inline asm
	fma.rn.f32 %f31053, %f32766, %f32767, %f31049;
	// end inline asm
	// begin inline asm
	fma.rn.f32 %f31057, %f32762, %f32767, %f31045;
	// end inline asm
	// begin inline asm
	fma.rn.f32 %f31061, %f32758, %f32763, %f31057;
	// end inline asm
	// begin inline asm
	fma.rn.f32 %f31065, %f32762, %f32763, %f31053;
	// end inline asm
	// begin inline asm
	fma.rn.f32 %f31069, %f32766, %f32767, %f31065;
	// end inline asm
	// begin inline asm
	fma.rn.f32 %f31073, %f32762, %f32767, %f31061;
	// end inline asm
	// begin inline asm
	fma.rn.f32 %f31077, %f32758, %f32763, %f31073;
	// end inline asm
	// begin inline asm
	fma.rn.f32 %f31081, %f32762, %f32763, %f31069;
	// end inline asm
	// begin inline asm
	fma.rn.f32 %f31085, %f32766, %f32767, %f31081;
	// end inline asm
	// begin inline asm
	fma.rn.f32 %f31089, %f32762, %f32767, %f31077;
	// end inline asm
	// begin inline asm
	fma.rn.f32 %f31093, %f32758, %f32763, %f31089;
	// end inline asm
	// begin inline asm
	fma.rn.f32 %f31097, %f32762, %f32763, %f31085;
	// end inline asm
	// begin inline asm
	fma.rn.f32 %f31101, %f32766, %f32767, %f31097;
	// end inline asm
	// begin inline asm
	fma.rn.f32 %f31105, %f32762, %f32767, %f31093;
	// end inline asm
	// begin inline asm
	fma.rn.f32 %f31109, %f32758, %f32763, %f31105;
	// end inline asm
	// begin inline asm
	fma.rn.f32 %f31113, %f32762, %f32763, %f31101;
	// end inline asm
	// begin inline asm
	fma.rn.f32 %f31117, %f32766, %f32767, %f31113;
	// end inline asm
	// begin inline asm
	fma.rn.f32 %f31121, %f32762, %f32767, %f31109;
	// end inline asm
	// begin inline asm
	fma.rn.f32 %f31125, %f32758, %f32763, %f31121;
	// end inline asm
	// begin inline asm
	fma.rn.f32 %f31129, %f32762, %f32763, %f31117;
	// end inline asm
	// begin inline asm
	fma.rn.f32 %f31133, %f32766, %f32767, %f31129;
	// end inline asm
	// begin inline asm
	fma.rn.f32 %f31137, %f32762, %f32767, %f31125;
	// end inline asm
	// begin inline asm
	fma.rn.f32 %f31141, %f32758, %f32763, %f31137;
	// end inline asm
	// begin inline asm
	fma.rn.f32 %f31145, %f32762, %f32763, %f31133;
	// end inline asm
	// begin inline asm
	fma.rn.f32 %f31149, %f32766, %f32767, %f31145;
	// end inline asm
	// begin inline asm
	fma.rn.f32 %f31153, %f32762, %f32767, %f31141;
	// end inline asm
	// begin inline asm
	fma.rn.f32 %f31157, %f32758, %f32763, %f31153;
	// end inline asm
	// begin inline asm
	fma.rn.f32 %f31161, %f32762, %f32763, %f31149;
	// end inline asm
	// begin inline asm
	fma.rn.f32 %f31165, %f32766, %f32767, %f31161;
	// end inline asm
	// begin inline asm
	fma.rn.f32 %f31169, %f32762, %f32767, %f31157;
	// end inline asm
	// begin inline asm
	fma.rn.f32 %f31173, %f32758, %f32763, %f31169;
	// end inline asm
	// begin inline asm
	fma.rn.f32 %f31177, %f32762, %f32763, %f31165;
	// end inline asm
	// begin inline asm
	fma.rn.f32 %f31181, %f32766, %f32767, %f31177;
	// end inline asm
	// begin inline asm
	fma.rn.f32 %f31185, %f32762, %f32767, %f31173;
	// end inline asm
	// begin inline asm
	fma.rn.f32 %f31189, %f32758, %f32763, %f31185;
	// end inline asm
	// begin inline asm
	fma.rn.f32 %f31193, %f32762, %f32763, %f31181;
	// end inline asm
	// begin inline asm
	fma.rn.f32 %f31197, %f32766, %f32767, %f31193;
	// end inline asm
	// begin inline asm
	fma.rn.f32 %f31201, %f32762, %f32767, %f31189;
	// end inline asm
	// begin inline asm
	fma.rn.f32 %f31205, %f32758, %f32763, %f31201;
	// end inline asm
	// begin inline asm
	fma.rn.f32 %f31209, %f32762, %f32763, %f31197;
	// end inline asm
	// begin inline asm
	fma.rn.f32 %f31213, %f32766, %f32767, %f31209;
	// end inline asm
	// begin inline asm
	fma.rn.f32 %f31217, %f32762, %f32767, %f31205;
	// end inline asm
	// begin inline asm
	fma.rn.f32 %f31221, %f32758, %f32763, %f31217;
	// end inline asm
	// begin inline asm
	fma.rn.f32 %f31225, %f32762, %f32763, %f31213;
	// end inline asm
	// begin inline asm
	fma.rn.f32 %f31229, %f32766, %f32767, %f31225;
	// end inline asm
	// begin inline asm
	fma.rn.f32 %f31233, %f32762, %f32767, %f31221;
	// end inline asm
	// begin inline asm
	fma.rn.f32 %f31237, %f32758, %f32763, %f31233;
	// end inline asm
	// begin inline asm
	fma.rn.f32 %f31241, %f32762, %f32763, %f31229;
	// end inline asm
	// begin inline asm
	fma.rn.f32 %f31245, %f32766, %f32767, %f31241;
	// end inline asm
	// begin inline asm
	fma.rn.f32 %f31249, %f32762, %f32767, %f31237;
	// end inline asm
	// begin inline asm
	fma.rn.f32 %f31253, %f32758, %f32763, %f31249;
	// end inline asm
	// begin inline asm
	fma.rn.f32 %f31257, %f32762, %f32763, %f31245;
	// end inline asm
	// begin inline asm
	fma.rn.f32 %f31261, %f32766, %f32767, %f31257;
	// end inline asm
	// begin inline asm
	fma.rn.f32 %f31265, %f32762, %f32767, %f31253;
	// end inline asm
	// begin inline asm
	fma.rn.f32 %f31269, %f32758, %f32763, %f31265;
	// end inline asm
	// begin inline asm
	fma.rn.f32 %f31273, %f32762, %f32763, %f31261;
	// end inline asm
	// begin inline asm
	fma.rn.f32 %f31277, %f32766, %f32767, %f31273;
	// end inline asm
	// begin inline asm
	fma.rn.f32 %f31281, %f32762, %f32767, %f31269;
	// end inline asm
	// begin inline asm
	fma.rn.f32 %f31285, %f32758, %f32763, %f31281;
	// end inline asm
	// begin inline asm
	fma.rn.f32 %f31289, %f32762, %f32763, %f31277;
	// end inline asm
	// begin inline asm
	fma.rn.f32 %f31293, %f32766, %f32767, %f31289;
	// end inline asm
	// begin inline asm
	fma.rn.f32 %f31297, %f32762, %f32767, %f31285;
	// end inline asm
	// begin inline asm
	fma.rn.f32 %f31301, %f32758, %f32763, %f31297;
	// end inline asm
	// begin inline asm
	fma.rn.f32 %f31305, %f32762, %f32763, %f31293;
	// end inline asm
	// begin inline asm
	fma.rn.f32 %f31309, %f32766, %f32767, %f31305;
	// end inline asm
	// begin inline asm
	fma.rn.f32 %f31313, %f32762, %f32767, %f31301;
	// end inline asm
	// begin inline asm
	fma.rn.f32 %f31317, %f32758, %f32763, %f31313;
	// end inline asm
	// begin inline asm
	fma.rn.f32 %f31321, %f32762, %f32763, %f31309;
	// end inline asm
	// begin inline asm
	fma.rn.f32 %f31325, %f32766, %f32767, %f31321;
	// end inline asm
	// begin inline asm
	fma.rn.f32 %f31329, %f32762, %f32767, %f31317;
	// end inline asm
	// begin inline asm
	fma.rn.f32 %f31333, %f32758, %f32763, %f31329;
	// end inline asm
	// begin inline asm
	fma.rn.f32 %f31337, %f32762, %f32763, %f31325;
	// end inline asm
	// begin inline asm
	fma.rn.f32 %f31341, %f32766, %f32767, %f31337;
	// end inline asm
	// begin inline asm
	fma.rn.f32 %f31345, %f32762, %f32767, %f31333;
	// end inline asm
	// begin inline asm
	fma.rn.f32 %f31349, %f32758, %f32763, %f31345;
	// end inline asm
	// begin inline asm
	fma.rn.f32 %f31353, %f32762, %f32763, %f31341;
	// end inline asm
	// begin inline asm
	fma.rn.f32 %f31357, %f32766, %f32767, %f31353;
	// end inline asm
	// begin inline asm
	fma.rn.f32 %f31361, %f32762, %f32767, %f31349;
	// end inline asm
	// begin inline asm
	fma.rn.f32 %f31365, %f32758, %f32763, %f31361;
	// end inline asm
	// begin inline asm
	fma.rn.f32 %f31369, %f32762, %f32763, %f31357;
	// end inline asm
	// begin inline asm
	fma.rn.f32 %f31373, %f32766, %f32767, %f31369;
	// end inline asm
	// begin inline asm
	fma.rn.f32 %f31377, %f32762, %f32767, %f31365;
	// end inline asm
	// begin inline asm
	fma.rn.f32 %f31381, %f32758, %f32763, %f31377;
	// end inline asm
	// begin inline asm
	fma.rn.f32 %f31385, %f32762, %f32763, %f31373;
	// end inline asm
	// begin inline asm
	fma.rn.f32 %f31389, %f32766, %f32767, %f31385;
	// end inline asm
	// begin inline asm
	fma.rn.f32 %f31393, %f32762, %f32767, %f31381;
	// end inline asm
	// begin inline asm
	fma.rn.f32 %f31397, %f32758, %f32763, %f31393;
	// end inline asm
	// begin inline asm
	fma.rn.f32 %f31401, %f32762, %f32763, %f31389;
	// end inline asm
	// begin inline asm
	fma.rn.f32 %f31405, %f32766, %f32767, %f31401;
	// end inline asm
	// begin inline asm
	fma.rn.f32 %f31409, %f32762, %f32767, %f31397;
	// end inline asm
	// begin inline asm
	fma.rn.f32 %f31413, %f32758, %f32763, %f31409;
	// end inline asm
	// begin inline asm
	fma.rn.f32 %f31417, %f32762, %f32763, %f31405;
	// end inline asm
	// begin inline asm
	fma.rn.f32 %f31421, %f32766, %f32767, %f31417;
	// end inline asm
	// begin inline asm
	fma.rn.f32 %f31425, %f32762, %f32767, %f31413;
	// end inline asm
	// begin inline asm
	fma.rn.f32 %f31429, %f32758, %f32763, %f31425;
	// end inline asm
	// begin inline asm
	fma.rn.f32 %f31433, %f32762, %f32763, %f31421;
	// end inline asm
	// begin inline asm
	fma.rn.f32 %f31437, %f32766, %f32767, %f31433;
	// end inline asm
	// begin inline asm
	fma.rn.f32 %f31441, %f32762, %f32767, %f31429;
	// end inline asm
	// begin inline asm
	fma.rn.f32 %f31445, %f32758, %f32763, %f31441;
	// end inline asm
	// begin inline asm
	fma.rn.f32 %f31449, %f32762, %f32763, %f31437;
	// end inline asm
	// begin inline asm
	fma.rn.f32 %f31453, %f32766, %f32767, %f31449;
	// end inline asm
	// begin inline asm
	fma.rn.f32 %f31457, %f32762, %f32767, %f31445;
	// end inline asm
	// begin inline asm
	fma.rn.f32 %f31461, %f32758, %f32763, %f31457;
	// end inline asm
	// begin inline asm
	fma.rn.f32 %f31465, %f32762, %f32763, %f31453;
	// end inline asm
	// begin inline asm
	fma.rn.f32 %f31469, %f32766, %f32767, %f31465;
	// end inline asm
	// begin inline asm
	fma.rn.f32 %f31473, %f32762, %f32767, %f31461;
	// end inline asm
	// begin inline asm
	fma.rn.f32 %f31477, %f32758, %f32763, %f31473;
	// end inline asm
	// begin inline asm
	fma.rn.f32 %f31481, %f32762, %f32763, %f31469;
	// end inline asm
	// begin inline asm
	fma.rn.f32 %f31485, %f32766, %f32767, %f31481;
	// end inline asm
	// begin inline asm
	fma.rn.f32 %f31489, %f32762, %f32767, %f31477;
	// end inline asm
	// begin inline asm
	fma.rn.f32 %f31493, %f32758, %f32763, %f31489;
	// end inline asm
	// begin inline asm
	fma.rn.f32 %f31497, %f32762, %f32763, %f31485;
	// end inline asm
	// begin inline asm
	fma.rn.f32 %f31501, %f32766, %f32767, %f31497;
	// end inline asm
	// begin inline asm
	fma.rn.f32 %f31505, %f32762, %f32767, %f31493;
	// end inline asm
	// begin inline asm
	fma.rn.f32 %f31509, %f32758, %f32763, %f31505;
	// end inline asm
	// begin inline asm
	fma.rn.f32 %f31513, %f32762, %f32763, %f31501;
	// end inline asm
	// begin inline asm
	fma.rn.f32 %f31517, %f32766, %f32767, %f31513;
	// end inline asm
	// begin inline asm
	fma.rn.f32 %f31521, %f32762, %f32767, %f31509;
	// end inline asm
	// begin inline asm
	fma.rn.f32 %f31525, %f32758, %f32763, %f31521;
	// end inline asm
	// begin inline asm
	fma.rn.f32 %f31529, %f32762, %f32763, %f31517;
	// end inline asm
	// begin inline asm
	fma.rn.f32 %f31533, %f32766, %f32767, %f31529;
	// end inline asm
	// begin inline asm
	fma.rn.f32 %f31537, %f32762, %f32767, %f31525;
	// end inline asm
	// begin inline asm
	fma.rn.f32 %f31541, %f32758, %f32763, %f31537;
	// end inline asm
	// begin inline asm
	fma.rn.f32 %f31545, %f32762, %f32763, %f31533;
	// end inline asm
	// begin inline asm
	fma.rn.f32 %f31549, %f32766, %f32767, %f31545;
	// end inline asm
	// begin inline asm
	fma.rn.f32 %f31553, %f32762, %f32767, %f31541;
	// end inline asm
	// begin inline asm
	fma.rn.f32 %f31557, %f32758, %f32763, %f31553;
	// end inline asm
	// begin inline asm
	fma.rn.f32 %f31561, %f32762, %f32763, %f31549;
	// end inline asm
	// begin inline asm
	fma.rn.f32 %f31565, %f32766, %f32767, %f31561;
	// end inline asm
	// begin inline asm
	fma.rn.f32 %f31569, %f32762, %f32767, %f31557;
	// end inline asm
	// begin inline asm
	fma.rn.f32 %f31573, %f32758, %f32763, %f31569;
	// end inline asm
	// begin inline asm
	fma.rn.f32 %f31577, %f32762, %f32763, %f31565;
	// end inline asm
	// begin inline asm
	fma.rn.f32 %f31581, %f32766, %f32767, %f31577;
	// end inline asm
	// begin inline asm
	fma.rn.f32 %f31585, %f32762, %f32767, %f31573;
	// end inline asm
	// begin inline asm
	fma.rn.f32 %f31589, %f32758, %f32763, %f31585;
	// end inline asm
	// begin inline asm
	fma.rn.f32 %f31593, %f32762, %f32763, %f31581;
	// end inline asm
	// begin inline asm
	fma.rn.f32 %f31597, %f32766, %f32767, %f31593;
	// end inline asm
	// begin inline asm
	fma.rn.f32 %f31601, %f32762, %f32767, %f31589;
	// end inline asm
	// begin inline asm
	fma.rn.f32 %f31605, %f32758, %f32763, %f31601;
	// end inline asm
	// begin inline asm
	fma.rn.f32 %f31609, %f32762, %f32763, %f31597;
	// end inline asm
	// begin inline asm
	fma.rn.f32 %f31613, %f32766, %f32767, %f31609;
	// end inline asm
	// begin inline asm
	fma.rn.f32 %f31617, %f32762, %f32767, %f31605;
	// end inline asm
	// begin inline asm
	fma.rn.f32 %f31621, %f32758, %f32763, %f31617;
	// end inline asm
	// begin inline asm
	fma.rn.f32 %f31625, %f32762, %f32763, %f31613;
	// end inline asm
	// begin inline asm
	fma.rn.f32 %f31629, %f32766, %f32767, %f31625;
	// end inline asm
	// begin inline asm
	fma.rn.f32 %f31633, %f32762, %f32767, %f31621;
	// end inline asm
	// begin inline asm
	fma.rn.f32 %f31637, %f32758, %f32763, %f31633;
	// end inline asm
	// begin inline asm
	fma.rn.f32 %f31641, %f32762, %f32763, %f31629;
	// end inline asm
	// begin inline asm
	fma.rn.f32 %f31645, %f32766, %f32767, %f31641;
	// end inline asm
	// begin inline asm
	fma.rn.f32 %f31649, %f32762, %f32767, %f31637;
	// end inline asm
	// begin inline asm
	fma.rn.f32 %f31653, %f32758, %f32763, %f31649;
	// end inline asm
	// begin inline asm
	fma.rn.f32 %f31657, %f32762, %f32763, %f31645;
	// end inline asm
	// begin inline asm
	fma.rn.f32 %f31661, %f32766, %f32767, %f31657;
	// end inline asm
	// begin inline asm
	fma.rn.f32 %f31665, %f32762, %f32767, %f31653;
	// end inline asm
	// begin inline asm
	fma.rn.f32 %f31669, %f32758, %f32763, %f31665;
	// end inline asm
	// begin inline asm
	fma.rn.f32 %f31673, %f32762, %f32763, %f31661;
	// end inline asm
	// begin inline asm
	fma.rn.f32 %f31677, %f32766, %f32767, %f31673;
	// end inline asm
	// begin inline asm
	fma.rn.f32 %f31681, %f32762, %f32767, %f31669;
	// end inline asm
	// begin inline asm
	fma.rn.f32 %f31685, %f32758, %f32763, %f31681;
	// end inline asm
	// begin inline asm
	fma.rn.f32 %f31689, %f32762, %f32763, %f31677;
	// end inline asm
	// begin inline asm
	fma.rn.f32 %f31693, %f32766, %f32767, %f31689;
	// end inline asm
	// begin inline asm
	fma.rn.f32 %f31697, %f32762, %f32767, %f31685;
	// end inline asm
	// begin inline asm
	fma.rn.f32 %f31701, %f32758, %f32763, %f31697;
	// end inline asm
	// begin inline asm
	fma.rn.f32 %f31705, %f32762, %f32763, %f31693;
	// end inline asm
	// begin inline asm
	fma.rn.f32 %f31709, %f32766, %f32767, %f31705;
	// end inline asm
	// begin inline asm
	fma.rn.f32 %f31713, %f32762, %f32767, %f31701;
	// end inline asm
	// begin inline asm
	fma.rn.f32 %f31717, %f32758, %f32763, %f31713;
	// end inline asm
	// begin inline asm
	fma.rn.f32 %f31721, %f32762, %f32763, %f31709;
	// end inline asm
	// begin inline asm
	fma.rn.f32 %f31725, %f32766, %f32767, %f31721;
	// end inline asm
	// begin inline asm
	fma.rn.f32 %f31729, %f32762, %f32767, %f31717;
	// end inline asm
	// begin inline asm
	fma.rn.f32 %f31733, %f32758, %f32763, %f31729;
	// end inline asm
	// begin inline asm
	fma.rn.f32 %f31737, %f32762, %f32763, %f31725;
	// end inline asm
	// begin inline asm
	fma.rn.f32 %f31741, %f32766, %f32767, %f31737;
	// end inline asm
	// begin inline asm
	fma.rn.f32 %f31745, %f32762, %f32767, %f31733;
	// end inline asm
	// begin inline asm
	fma.rn.f32 %f31749, %f32758, %f32763, %f31745;
	// end inline asm
	// begin inline asm
	fma.rn.f32 %f31753, %f32762, %f32763, %f31741;
	// end inline asm
	// begin inline asm
	fma.rn.f32 %f31757, %f32766, %f32767, %f31753;
	// end inline asm
	// begin inline asm
	fma.rn.f32 %f31761, %f32762, %f32767, %f31749;
	// end inline asm
	// begin inline asm
	fma.rn.f32 %f31765, %f32758, %f32763, %f31761;
	// end inline asm
	// begin inline asm
	fma.rn.f32 %f31769, %f32762, %f32763, %f31757;
	// end inline asm
	// begin inline asm
	fma.rn.f32 %f31773, %f32766, %f32767, %f31769;
	// end inline asm
	// begin inline asm
	fma.rn.f32 %f31777, %f32762, %f32767, %f31765;
	// end inline asm
	// begin inline asm
	fma.rn.f32 %f31781, %f32758, %f32763, %f31777;
	// end inline asm
	// begin inline asm
	fma.rn.f32 %f31785, %f32762, %f32763, %f31773;
	// end inline asm
	// begin inline asm
	fma.rn.f32 %f31789, %f32766, %f32767, %f31785;
	// end inline asm
	// begin inline asm
	fma.rn.f32 %f31793, %f32762, %f32767, %f31781;
	// end inline asm
	// begin inline asm
	fma.rn.f32 %f31797, %f32758, %f32763, %f31793;
	// end inline asm
	// begin inline asm
	fma.rn.f32 %f31801, %f32762, %f32763, %f31789;
	// end inline asm
	// begin inline asm
	fma.rn.f32 %f31805, %f32766, %f32767, %f31801;
	// end inline asm
	// begin inline asm
	fma.rn.f32 %f31809, %f32762, %f32767, %f31797;
	// end inline asm
	// begin inline asm
	fma.rn.f32 %f31813, %f32758, %f32763, %f31809;
	// end inline asm
	// begin inline asm
	fma.rn.f32 %f31817, %f32762, %f32763, %f31805;
	// end inline asm
	// begin inline asm
	fma.rn.f32 %f31821, %f32766, %f32767, %f31817;
	// end inline asm
	// begin inline asm
	fma.rn.f32 %f31825, %f32762, %f32767, %f31813;
	// end inline asm
	// begin inline asm
	fma.rn.f32 %f31829, %f32758, %f32763, %f31825;
	// end inline asm
	// begin inline asm
	fma.rn.f32 %f31833, %f32762, %f32763, %f31821;
	// end inline asm
	// begin inline asm
	fma.rn.f32 %f31837, %f32766, %f32767, %f31833;
	// end inline asm
	// begin inline asm
	fma.rn.f32 %f31841, %f32762, %f32767, %f31829;
	// end inline asm
	// begin inline asm
	fma.rn.f32 %f31845, %f32758, %f32763, %f31841;
	// end inline asm
	// begin inline asm
	fma.rn.f32 %f31849, %f32762, %f32763, %f31837;
	// end inline asm
	// begin inline asm
	fma.rn.f32 %f31853, %f32766, %f32767, %f31849;
	// end inline asm
	// begin inline asm
	fma.rn.f32 %f31857, %f32762, %f32767, %f31845;
	// end inline asm
	// begin inline asm
	fma.rn.f32 %f31861, %f32758, %f32763, %f31857;
	// end inline asm
	// begin inline asm
	fma.rn.f32 %f31865, %f32762, %f32763, %f31853;
	// end inline asm
	// begin inline asm
	fma.rn.f32 %f31869, %f32766, %f32767, %f31865;
	// end inline asm
	// begin inline asm
	fma.rn.f32 %f31873, %f32762, %f32767, %f31861;
	// end inline asm
	// begin inline asm
	fma.rn.f32 %f31877, %f32758, %f32763, %f31873;
	// end inline asm
	// begin inline asm
	fma.rn.f32 %f31881, %f32762, %f32763, %f31869;
	// end inline asm
	// begin inline asm
	fma.rn.f32 %f31885, %f32766, %f32767, %f31881;
	// end inline asm
	// begin inline asm
	fma.rn.f32 %f31889, %f32762, %f32767, %f31877;
	// end inline asm
	// begin inline asm
	fma.rn.f32 %f31893, %f32758, %f32763, %f31889;
	// end inline asm
	// begin inline asm
	fma.rn.f32 %f31897, %f32762, %f32763, %f31885;
	// end inline asm
	// begin inline asm
	fma.rn.f32 %f31901, %f32766, %f32767, %f31897;
	// end inline asm
	// begin inline asm
	fma.rn.f32 %f31905, %f32762, %f32767, %f31893;
	// end inline asm
	// begin inline asm
	fma.rn.f32 %f31909, %f32758, %f32763, %f31905;
	// end inline asm
	// begin inline asm
	fma.rn.f32 %f31913, %f32762, %f32763, %f31901;
	// end inline asm
	// begin inline asm
	fma.rn.f32 %f31917, %f32766, %f32767, %f31913;
	// end inline asm
	// begin inline asm
	fma.rn.f32 %f31921, %f32762, %f32767, %f31909;
	// end inline asm
	// begin inline asm
	fma.rn.f32 %f31925, %f32758, %f32763, %f31921;
	// end inline asm
	// begin inline asm
	fma.rn.f32 %f31929, %f32762, %f32763, %f31917;
	// end inline asm
	// begin inline asm
	fma.rn.f32 %f31933, %f32766, %f32767, %f31929;
	// end inline asm
	// begin inline asm
	fma.rn.f32 %f31937, %f32762, %f32767, %f31925;
	// end inline asm
	// begin inline asm
	fma.rn.f32 %f31941, %f32758, %f32763, %f31937;
	// end inline asm
	// begin inline asm
	fma.rn.f32 %f31945, %f32762, %f32763, %f31933;
	// end inline asm
	// begin inline asm
	fma.rn.f32 %f31949, %f32766, %f32767, %f31945;
	// end inline asm
	// begin inline asm
	fma.rn.f32 %f31953, %f32762, %f32767, %f31941;
	// end inline asm
	// begin inline asm
	fma.rn.f32 %f31957, %f32758, %f32763, %f31953;
	// end inline asm
	// begin inline asm
	fma.rn.f32 %f31961, %f32762, %f32763, %f31949;
	// end inline asm
	// begin inline asm
	fma.rn.f32 %f31965, %f32766, %f32767, %f31961;
	// end inline asm
	// begin inline asm
	fma.rn.f32 %f31969, %f32762, %f32767, %f31957;
	// end inline asm
	// begin inline asm
	fma.rn.f32 %f31973, %f32758, %f32763, %f31969;
	// end inline asm
	// begin inline asm
	fma.rn.f32 %f31977, %f32762, %f32763, %f31965;
	// end inline asm
	// begin inline asm
	fma.rn.f32 %f31981, %f32766, %f32767, %f31977;
	// end inline asm
	// begin inline asm
	fma.rn.f32 %f31985, %f32762, %f32767, %f31973;
	// end inline asm
	// begin inline asm
	fma.rn.f32 %f31989, %f32758, %f32763, %f31985;
	// end inline asm
	// begin inline asm
	fma.rn.f32 %f31993, %f32762, %f32763, %f31981;
	// end inline asm
	// begin inline asm
	fma.rn.f32 %f31997, %f32766, %f32767, %f31993;
	// end inline asm
	// begin inline asm
	fma.rn.f32 %f32001, %f32762, %f32767, %f31989;
	// end inline asm
	// begin inline asm
	fma.rn.f32 %f32005, %f32758, %f32763, %f32001;
	// end inline asm
	// begin inline asm
	fma.rn.f32 %f32009, %f32762, %f32763, %f31997;
	// end inline asm
	// begin inline asm
	fma.rn.f32 %f32013, %f32766, %f32767, %f32009;
	// end inline asm
	// begin inline asm
	fma.rn.f32 %f32017, %f32762, %f32767, %f32005;
	// end inline asm
	// begin inline asm
	fma.rn.f32 %f32021, %f32758, %f32763, %f32017;
	// end inline asm
	// begin inline asm
	fma.rn.f32 %f32025, %f32762, %f32763, %f32013;
	// end inline asm
	// begin inline asm
	fma.rn.f32 %f32029, %f32766, %f32767, %f32025;
	// end inline asm
	// begin inline asm
	fma.rn.f32 %f32033, %f32762, %f32767, %f32021;
	// end inline asm
	// begin inline asm
	fma.rn.f32 %f32037, %f32758, %f32763, %f32033;
	// end inline asm
	// begin inline asm
	fma.rn.f32 %f32041, %f32762, %f32763, %f32029;
	// end inline asm
	// begin inline asm
	fma.rn.f32 %f32045, %f32766, %f32767, %f32041;
	// end inline asm
	// begin inline asm
	fma.rn.f32 %f32049, %f32762, %f32767, %f32037;
	// end inline asm
	// begin inline asm
	fma.rn.f32 %f32053, %f32758, %f32763, %f32049;
	// end inline asm
	// begin inline asm
	fma.rn.f32 %f32057, %f32762, %f32763, %f32045;
	// end inline asm
	// begin inline asm
	fma.rn.f32 %f32061, %f32766, %f32767, %f32057;
	// end inline asm
	// begin inline asm
	fma.rn.f32 %f32065, %f32762, %f32767, %f32053;
	// end inline asm
	// begin inline asm
	fma.rn.f32 %f32069, %f32758, %f32763, %f32065;
	// end inline asm
	// begin inline asm
	fma.rn.f32 %f32073, %f32762, %f32763, %f32061;
	// end inline asm
	// begin inline asm
	fma.rn.f32 %f32077, %f32766, %f32767, %f32073;
	// end inline asm
	// begin inline asm
	fma.rn.f32 %f32081, %f32762, %f32767, %f32069;
	// end inline asm
	// begin inline asm
	fma.rn.f32 %f32085, %f32758, %f32763, %f32081;
	// end inline asm
	// begin inline asm
	fma.rn.f32 %f32089, %f32762, %f32763, %f32077;
	// end inline asm
	// begin inline asm
	fma.rn.f32 %f32093, %f32766, %f32767, %f32089;
	// end inline asm
	// begin inline asm
	fma.rn.f32 %f32097, %f32762, %f32767, %f32085;
	// end inline asm
	// begin inline asm
	fma.rn.f32 %f32101, %f32758, %f32763, %f32097;
	// end inline asm
	// begin inline asm
	fma.rn.f32 %f32105, %f32762, %f32763, %f32093;
	// end inline asm
	// begin inline asm
	fma.rn.f32 %f32109, %f32766, %f32767, %f32105;
	// end inline asm
	// begin inline asm
	fma.rn.f32 %f32113, %f32762, %f32767, %f32101;
	// end inline asm
	// begin inline asm
	fma.rn.f32 %f32117, %f32758, %f32763, %f32113;
	// end inline asm
	// begin inline asm
	fma.rn.f32 %f32121, %f32762, %f32763, %f32109;
	// end inline asm
	// begin inline asm
	fma.rn.f32 %f32125, %f32766, %f32767, %f32121;
	// end inline asm
	// begin inline asm
	fma.rn.f32 %f32129, %f32762, %f32767, %f32117;
	// end inline asm
	// begin inline asm
	fma.rn.f32 %f32133, %f32758, %f32763, %f32129;
	// end inline asm
	// begin inline asm
	fma.rn.f32 %f32137, %f32762, %f32763, %f32125;
	// end inline asm
	// begin inline asm
	fma.rn.f32 %f32141, %f32766, %f32767, %f32137;
	// end inline asm
	// begin inline asm
	fma.rn.f32 %f32145, %f32762, %f32767, %f32133;
	// end inline asm
	// begin inline asm
	fma.rn.f32 %f32149, %f32758, %f32763, %f32145;
	// end inline asm
	// begin inline asm
	fma.rn.f32 %f32153, %f32762, %f32763, %f32141;
	// end inline asm
	// begin inline asm
	fma.rn.f32 %f32157, %f32766, %f32767, %f32153;
	// end inline asm
	// begin inline asm
	fma.rn.f32 %f32161, %f32762, %f32767, %f32149;
	// end inline asm
	// begin inline asm
	fma.rn.f32 %f32165, %f32758, %f32763, %f32161;
	// end inline asm
	// begin inline asm
	fma.rn.f32 %f32169, %f32762, %f32763, %f32157;
	// end inline asm
	// begin inline asm
	fma.rn.f32 %f32173, %f32766, %f32767, %f32169;
	// end inline asm
	// begin inline asm
	fma.rn.f32 %f32177, %f32762, %f32767, %f32165;
	// end inline asm
	// begin inline asm
	fma.rn.f32 %f32181, %f32758, %f32763, %f32177;
	// end inline asm
	// begin inline asm
	fma.rn.f32 %f32185, %f32762, %f32763, %f32173;
	// end inline asm
	// begin inline asm
	fma.rn.f32 %f32189, %f32766, %f32767, %f32185;
	// end inline asm
	// begin inline asm
	fma.rn.f32 %f32193, %f32762, %f32767, %f32181;
	// end inline asm
	// begin inline asm
	fma.rn.f32 %f32197, %f32758, %f32763, %f32193;
	// end inline asm
	// begin inline asm
	fma.rn.f32 %f32201, %f32762, %f32763, %f32189;
	// end inline asm
	// begin inline asm
	fma.rn.f32 %f32205, %f32766, %f32767, %f32201;
	// end inline asm
	// begin inline asm
	fma.rn.f32 %f32209, %f32762, %f32767, %f32197;
	// end inline asm
	// begin inline asm
	fma.rn.f32 %f32213, %f32758, %f32763, %f32209;
	// end inline asm
	// begin inline asm
	fma.rn.f32 %f32217, %f32762, %f32763, %f32205;
	// end inline asm
	// begin inline asm
	fma.rn.f32 %f32221, %f32766, %f32767, %f32217;
	// end inline asm
	// begin inline asm
	fma.rn.f32 %f32225, %f32762, %f32767, %f32213;
	// end inline asm
	// begin inline asm
	fma.rn.f32 %f32229, %f32758, %f32763, %f32225;
	// end inline asm
	// begin inline asm
	fma.rn.f32 %f32233, %f32762, %f32763, %f32221;
	// end inline asm
	// begin inline asm
	fma.rn.f32 %f32237, %f32766, %f32767, %f32233;
	// end inline asm
	// begin inline asm
	fma.rn.f32 %f32241, %f32762, %f32767, %f32229;
	// end inline asm
	// begin inline asm
	fma.rn.f32 %f32245, %f32758, %f32763, %f32241;
	// end inline asm
	// begin inline asm
	fma.rn.f32 %f32249, %f32762, %f32763, %f32237;
	// end inline asm
	// begin inline asm
	fma.rn.f32 %f32253, %f32766, %f32767, %f32249;
	// end inline asm
	// begin inline asm
	fma.rn.f32 %f32257, %f32762, %f32767, %f32245;
	// end inline asm
	// begin inline asm
	fma.rn.f32 %f32261, %f32758, %f32763, %f32257;
	// end inline asm
	// begin inline asm
	fma.rn.f32 %f32265, %f32762, %f32763, %f32253;
	// end inline asm
	// begin inline asm
	fma.rn.f32 %f32269, %f32766, %f32767, %f32265;
	// end inline asm
	// begin inline asm
	fma.rn.f32 %f32273, %f32762, %f32767, %f32261;
	// end inline asm
	// begin inline asm
	fma.rn.f32 %f32277, %f32758, %f32763, %f32273;
	// end inline asm
	// begin inline asm
	fma.rn.f32 %f32281, %f32762, %f32763, %f32269;
	// end inline asm
	// begin inline asm
	fma.rn.f32 %f32285, %f32766, %f32767, %f32281;
	// end inline asm
	// begin inline asm
	fma.rn.f32 %f32289, %f32762, %f32767, %f32277;
	// end inline asm
	// begin inline asm
	fma.rn.f32 %f32293, %f32758, %f32763, %f32289;
	// end inline asm
	// begin inline asm
	fma.rn.f32 %f32297, %f32762, %f32763, %f32285;
	// end inline asm
	// begin inline asm
	fma.rn.f32 %f32301, %f32766, %f32767, %f32297;
	// end inline asm
	// begin inline asm
	fma.rn.f32 %f32305, %f32762, %f32767, %f32293;
	// end inline asm
	// begin inline asm
	fma.rn.f32 %f32309, %f32758, %f32763, %f32305;
	// end inline asm
	// begin inline asm
	fma.rn.f32 %f32313, %f32762, %f32763, %f32301;
	// end inline asm
	// begin inline asm
	fma.rn.f32 %f32317, %f32766, %f32767, %f32313;
	// end inline asm
	// begin inline asm
	fma.rn.f32 %f32321, %f32762, %f32767, %f32309;
	// end inline asm
	// begin inline asm
	fma.rn.f32 %f32325, %f32758, %f32763, %f32321;
	// end inline asm
	// begin inline asm
	fma.rn.f32 %f32329, %f32762, %f32763, %f32317;
	// end inline asm
	// begin inline asm
	fma.rn.f32 %f32333, %f32766, %f32767, %f32329;
	// end inline asm
	// begin inline asm
	fma.rn.f32 %f32337, %f32762, %f32767, %f32325;
	// end inline asm
	// begin inline asm
	fma.rn.f32 %f32341, %f32758, %f32763, %f32337;
	// end inline asm
	// begin inline asm
	fma.rn.f32 %f32345, %f32762, %f32763, %f32333;
	// end inline asm
	// begin inline asm
	fma.rn.f32 %f32349, %f32766, %f32767, %f32345;
	// end inline asm
	// begin inline asm
	fma.rn.f32 %f32353, %f32762, %f32767, %f32341;
	// end inline asm
	// begin inline asm
	fma.rn.f32 %f32357, %f32758, %f32763, %f32353;
	// end inline asm
	// begin inline asm
	fma.rn.f32 %f32361, %f32762, %f32763, %f32349;
	// end inline asm
	// begin inline asm
	fma.rn.f32 %f32365, %f32766, %f32767, %f32361;
	// end inline asm
	// begin inline asm
	fma.rn.f32 %f32369, %f32762, %f32767, %f32357;
	// end inline asm
	// begin inline asm
	fma.rn.f32 %f32373, %f32758, %f32763, %f32369;
	// end inline asm
	// begin inline asm
	fma.rn.f32 %f32377, %f32762, %f32763, %f32365;
	// end inline asm
	// begin inline asm
	fma.rn.f32 %f32381, %f32766, %f32767, %f32377;
	// end inline asm
	// begin inline asm
	fma.rn.f32 %f32385, %f32762, %f32767, %f32373;
	// end inline asm
	// begin inline asm
	fma.rn.f32 %f32389, %f32758, %f32763, %f32385;
	// end inline asm
	// begin inline asm
	fma.rn.f32 %f32393, %f32762, %f32763, %f32381;
	// end inline asm
	// begin inline asm
	fma.rn.f32 %f32397, %f32766, %f32767, %f32393;
	// end inline asm
	// begin inline asm
	fma.rn.f32 %f32401, %f32762, %f32767, %f32389;
	// end inline asm
	// begin inline asm
	fma.rn.f32 %f32405, %f32758, %f32763, %f32401;
	// end inline asm
	// begin inline asm
	fma.rn.f32 %f32409, %f32762, %f32763, %f32397;
	// end inline asm
	// begin inline asm
	fma.rn.f32 %f32413, %f32766, %f32767, %f32409;
	// end inline asm
	// begin inline asm
	fma.rn.f32 %f32417, %f32762, %f32767, %f32405;
	// end inline asm
	// begin inline asm
	fma.rn.f32 %f32421, %f32758, %f32763, %f32417;
	// end inline asm
	// begin inline asm
	fma.rn.f32 %f32425, %f32762, %f32763, %f32413;
	// end inline asm
	// begin inline asm
	fma.rn.f32 %f32429, %f32766, %f32767, %f32425;
	// end inline asm
	// begin inline asm
	fma.rn.f32 %f32433, %f32762, %f32767, %f32421;
	// end inline asm
	// begin inline asm
	fma.rn.f32 %f32437, %f32758, %f32763, %f32433;
	// end inline asm
	// begin inline asm
	fma.rn.f32 %f32441, %f32762, %f32763, %f32429;
	// end inline asm
	// begin inline asm
	fma.rn.f32 %f32445, %f32766, %f32767, %f32441;
	// end inline asm
	// begin inline asm
	fma.rn.f32 %f32449, %f32762, %f32767, %f32437;
	// end inline asm
	// begin inline asm
	fma.rn.f32 %f32453, %f32758, %f32763, %f32449;
	// end inline asm
	// begin inline asm
	fma.rn.f32 %f32457, %f32762, %f32763, %f32445;
	// end inline asm
	// begin inline asm
	fma.rn.f32 %f32461, %f32766, %f32767, %f32457;
	// end inline asm
	// begin inline asm
	fma.rn.f32 %f32465, %f32762, %f32767, %f32453;
	// end inline asm
	// begin inline asm
	fma.rn.f32 %f32469, %f32758, %f32763, %f32465;
	// end inline asm
	// begin inline asm
	fma.rn.f32 %f32473, %f32762, %f32763, %f32461;
	// end inline asm
	// begin inline asm
	fma.rn.f32 %f32477, %f32766, %f32767, %f32473;
	// end inline asm
	// begin inline asm
	fma.rn.f32 %f32481, %f32762, %f32767, %f32469;
	// end inline asm
	// begin inline asm
	fma.rn.f32 %f32485, %f32758, %f32763, %f32481;
	// end inline asm
	// begin inline asm
	fma.rn.f32 %f32489, %f32762, %f32763, %f32477;
	// end inline asm
	// begin inline asm
	fma.rn.f32 %f32493, %f32766, %f32767, %f32489;
	// end inline asm
	// begin inline asm
	fma.rn.f32 %f32497, %f32762, %f32767, %f32485;
	// end inline asm
	// begin inline asm
	fma.rn.f32 %f32501, %f32758, %f32763, %f32497;
	// end inline asm
	// begin inline asm
	fma.rn.f32 %f32505, %f32762, %f32763, %f32493;
	// end inline asm
	// begin inline asm
	fma.rn.f32 %f32509, %f32766, %f32767, %f32505;
	// end inline asm
	// begin inline asm
	fma.rn.f32 %f32513, %f32762, %f32767, %f32501;
	// end inline asm
	// begin inline asm
	fma.rn.f32 %f32517, %f32758, %f32763, %f32513;
	// end inline asm
	// begin inline asm
	fma.rn.f32 %f32521, %f32762, %f32763, %f32509;
	// end inline asm
	// begin inline asm
	fma.rn.f32 %f32525, %f32766, %f32767, %f32521;
	// end inline asm
	// begin inline asm
	fma.rn.f32 %f32529, %f32762, %f32767, %f32517;
	// end inline asm
	// begin inline asm
	fma.rn.f32 %f32533, %f32758, %f32763, %f32529;
	// end inline asm
	// begin inline asm
	fma.rn.f32 %f32537, %f32762, %f32763, %f32525;
	// end inline asm
	// begin inline asm
	fma.rn.f32 %f32541, %f32766, %f32767, %f32537;
	// end inline asm
	// begin inline asm
	fma.rn.f32 %f32545, %f32762, %f32767, %f32533;
	// end inline asm
	// begin inline asm
	fma.rn.f32 %f32549, %f32758, %f32763, %f32545;
	// end inline asm
	// begin inline asm
	fma.rn.f32 %f32553, %f32762, %f32763, %f32541;
	// end inline asm
	// begin inline asm
	fma.rn.f32 %f32557, %f32766, %f32767, %f32553;
	// end inline asm
	// begin inline asm
	fma.rn.f32 %f32561, %f32762, %f32767, %f32549;
	// end inline asm
	// begin inline asm
	fma.rn.f32 %f32565, %f32758, %f32763, %f32561;
	// end inline asm
	// begin inline asm
	fma.rn.f32 %f32569, %f32762, %f32763, %f32557;
	// end inline asm
	// begin inline asm
	fma.rn.f32 %f32573, %f32766, %f32767, %f32569;
	// end inline asm
	// begin inline asm
	fma.rn.f32 %f32577, %f32762, %f32767, %f32565;
	// end inline asm
	// begin inline asm
	fma.rn.f32 %f32581, %f32758, %f32763, %f32577;
	// end inline asm
	// begin inline asm
	fma.rn.f32 %f32585, %f32762, %f32763, %f32573;
	// end inline asm
	// begin inline asm
	fma.rn.f32 %f32589, %f32766, %f32767, %f32585;
	// end inline asm
	// begin inline asm
	fma.rn.f32 %f32593, %f32762, %f32767, %f32581;
	// end inline asm
	// begin inline asm
	fma.rn.f32 %f32597, %f32758, %f32763, %f32593;
	// end inline asm
	// begin inline asm
	fma.rn.f32 %f32601, %f32762, %f32763, %f32589;
	// end inline asm
	// begin inline asm
	fma.rn.f32 %f32605, %f32766, %f32767, %f32601;
	// end inline asm
	// begin inline asm
	fma.rn.f32 %f32609, %f32762, %f32767, %f32597;
	// end inline asm
	// begin inline asm
	fma.rn.f32 %f32613, %f32758, %f32763, %f32609;
	// end inline asm
	// begin inline asm
	fma.rn.f32 %f32617, %f32762, %f32763, %f32605;
	// end inline asm
	// begin inline asm
	fma.rn.f32 %f32621, %f32766, %f32767, %f32617;
	// end inline asm
	// begin inline asm
	fma.rn.f32 %f32625, %f32762, %f32767, %f32613;
	// end inline asm
	// begin inline asm
	fma.rn.f32 %f32629, %f32758, %f32763, %f32625;
	// end inline asm
	// begin inline asm
	fma.rn.f32 %f32633, %f32762, %f32763, %f32621;
	// end inline asm
	// begin inline asm
	fma.rn.f32 %f32637, %f32766, %f32767, %f32633;
	// end inline asm
	// begin inline asm
	fma.rn.f32 %f32641, %f32762, %f32767, %f32629;
	// end inline asm
	// begin inline asm
	fma.rn.f32 %f32645, %f32758, %f32763, %f32641;
	// end inline asm
	// begin inline asm
	fma.rn.f32 %f32649, %f32762, %f32763, %f32637;
	// end inline asm
	// begin inline asm
	fma.rn.f32 %f32653, %f32766, %f32767, %f32649;
	// end inline asm
	// begin inline asm
	fma.rn.f32 %f32657, %f32762, %f32767, %f32645;
	// end inline asm
	// begin inline asm
	fma.rn.f32 %f32661, %f32758, %f32763, %f32657;
	// end inline asm
	// begin inline asm
	fma.rn.f32 %f32665, %f32762, %f32763, %f32653;
	// end inline asm
	// begin inline asm
	fma.rn.f32 %f32669, %f32766, %f32767, %f32665;
	// end inline asm
	// begin inline asm
	fma.rn.f32 %f32673, %f32762, %f32767, %f32661;
	// end inline asm
	// begin inline asm
	fma.rn.f32 %f32677, %f32758, %f32763, %f32673;
	// end inline asm
	// begin inline asm
	fma.rn.f32 %f32681, %f32762, %f32763, %f32669;
	// end inline asm
	// begin inline asm
	fma.rn.f32 %f32685, %f32766, %f32767, %f32681;
	// end inline asm
	// begin inline asm
	fma.rn.f32 %f32689, %f32762, %f32767, %f32677;
	// end inline asm
	// begin inline asm
	fma.rn.f32 %f32693, %f32758, %f32763, %f32689;
	// end inline asm
	// begin inline asm
	fma.rn.f32 %f32697, %f32762, %f32763, %f32685;
	// end inline asm
	// begin inline asm
	fma.rn.f32 %f32701, %f32766, %f32767, %f32697;
	// end inline asm
	// begin inline asm
	fma.rn.f32 %f32705, %f32762, %f32767, %f32693;
	// end inline asm
	// begin inline asm
	fma.rn.f32 %f32709, %f32758, %f32763, %f32705;
	// end inline asm
	// begin inline asm
	fma.rn.f32 %f32713, %f32762, %f32763, %f32701;
	// end inline asm
	// begin inline asm
	fma.rn.f32 %f32717, %f32766, %f32767, %f32713;
	// end inline asm
	// begin inline asm
	fma.rn.f32 %f32721, %f32762, %f32767, %f32709;
	// end inline asm
	// begin inline asm
	fma.rn.f32 %f32725, %f32758, %f32763, %f32721;
	// end inline asm
	// begin inline asm
	fma.rn.f32 %f32729, %f32762, %f32763, %f32717;
	// end inline asm
	// begin inline asm
	fma.rn.f32 %f32733, %f32766, %f32767, %f32729;
	// end inline asm
	// begin inline asm
	fma.rn.f32 %f32737, %f32762, %f32767, %f32725;
	// end inline asm
	// begin inline asm
	fma.rn.f32 %f32741, %f32758, %f32763, %f32737;
	// end inline asm
	// begin inline asm
	fma.rn.f32 %f32745, %f32762, %f32763, %f32733;
	// end inline asm
	// begin inline asm
	fma.rn.f32 %f32749, %f32766, %f32767, %f32745;
	// end inline asm
	// begin inline asm
	fma.rn.f32 %f32753, %f32762, %f32767, %f32741;
	// end inline asm
	// begin inline asm
	fma.rn.f32 %f32757, %f32758, %f32763, %f32753;
	// end inline asm
	// begin inline asm
	fma.rn.f32 %f32761, %f32762, %f32763, %f32749;
	// end inline asm
	// begin inline asm
	fma.rn.f32 %f32765, %f32766, %f32767, %f32761;
	// end inline asm
	mad.lo.s32 	%r8, %r4, -15, %r6;
	mul.wide.u32 	%rd5, %r8, 16;
	add.s64 	%rd6, %rd2, %rd5;
	mov.f32 	%f32769, 0f00000000;
	st.global.v4.f32 	[%rd6], {%f32757, %f32765, %f32769, %f32769};
	ret;

}
	// .globl	_Z13fp32_dmem_256P6float4
.visible .entry _Z13fp32_dmem_256P6float4(
	.param .u64 .ptr .align 1 _Z13fp32_dmem_256P6float4_param_0
)
{
	.reg .b32 	%r<9>;
	.reg .b32 	%f<65538>;
	.reg .b64 	%rd<7>;

	ld.param.u64 	%rd1, [_Z13fp32_dmem_256P6float4_param_0];
	cvta.to.global.u64 	%rd2, %rd1;
	mov.u32 	%r1, %tid.x;
	mov.u32 	%r2, %ctaid.x;
	mov.u32 	%r3, %ntid.x;
	mul.lo.s32 	%r4, %r2, %r3;
	shl.b32 	%r5, %r4, 4;
	add.s32 	%r6, %r5, %r1;
	mul.wide.s32 	%rd3, %r6, 16;
	add.s64 	%rd4, %rd2, %rd3;
	ld.global.v4.f32 	{%f65530, %f65534, %f65535, %f65531}, [%rd4];
	neg.f32 	%f65526, %f65534;
	add.s32 	%r7, %r1, 1;
	cvt.rn.f32.u32 	%f12, %r7;
	cvt.rn.f32.u32 	%f4, %r1;
	// begin inline asm
	fma.rn.f32 %f1, %f65530, %f65535, %f4;
	// end inline asm
	// begin inline asm
	fma.rn.f32 %f5, %f65526, %f65531, %f1;
	// end inline asm
	// begin inline asm
	fma.rn.f32 %f9, %f65530, %f65531, %f12;
	// end inline asm
	// begin inline asm
	fma.rn.f32 %f13, %f65534, %f65535, %f9;
	// end inline asm
	// begin inline asm
	fma.rn.f32 %f17, %f65530, %f65535, %f5;
	// end inline asm
	// begin inline asm
	fma.rn.f32 %f21, %f65526, %f65531, %f17;
	// end inline asm
	// begin inline asm
	fma.rn.f32 %f25, %f65530, %f65531, %f13;
	// end inline asm
	// begin inline asm
	fma.rn.f32 %f29, %f65534, %f65535, %f25;
	// end inline asm
	// begin inline asm
	fma.rn.f32 %f33, %f65530, %f65535, %f21;
	// end inline asm
	// begin inline asm
	fma.rn.f32 %f37, %f65526, %f65531, %f33;
	// end inline asm
	// begin inline asm
	fma.rn.f32 %f41, %f65530, %f65531, %f29;
	// end inline asm
	// begin inline asm
	fma.rn.f32 %f45, %f65534, %f65535, %f41;
	// end inline asm
	// begin inline asm
	fma.rn.f32 %f49, %f65530, %f65535, %f37;
	// end inline asm
	// begin inline asm
	fma.rn.f32 %f53, %f65526, %f65531, %f49;
	// end inline asm
	// begin inline asm
	fma.rn.f32 %f57, %f65530, %f65531, %f45;
	// end inline asm
	// begin inline asm
	fma.rn.f32 %f61, %f65534, %f65535, %f57;
	// end inline asm
	// begin inline asm
	fma.rn.f32 %f65, %f65530, %f65535, %f53;
	// end inline asm
	// begin inline asm
	fma.rn.f32 %f69, %f65526, %f65531, %f65;
	// end inline asm
	// begin inline asm
	fma.rn.f32 %f73, %f65530, %f65531, %f61;
	// end inline asm
	// begin inline asm
	fma.rn.f32 %f77, %f65534, %f65535, %f73;
	// end inline asm
	// begin inline asm
	fma.rn.f32 %f81, %f65530, %f65535, %f69;
	// end inline asm
	// begin inline asm
	fma.rn.f32 %f85, %f65526, %f65531, %f81;
	// end inline asm
	// begin inline asm
	fma.rn.f32 %f89, %f65530, %f65531, %f77;
	// end inline asm
	// begin inline asm
	fma.rn.f32 %f93, %f65534, %f65535, %f89;
	// end inline asm
	// begin inline asm
	fma.rn.f32 %f97, %f65530, %f65535, %f85;
	// end inline asm
	// begin inline asm
	fma.rn.f32 %f101, %f65526, %f65531, %f97;
	// end inline asm
	// begin inline asm
	fma.rn.f32 %f105, %f65530, %f65531, %f93;
	// end inline asm
	// begin inline asm
	fma.rn.f32 %f109, %f65534, %f65535, %f105;
	// end inline asm
	// begin inline asm
	fma.rn.f32 %f113, %f65530, %f65535, %f101;
	// end inline asm
	// begin inline asm
	fma.rn.f32 %f117, %f65526, %f65531, %f113;
	// end inline asm
	// begin inline asm
	fma.rn.f32 %f121, %f65530, %f65531, %f109;
	// end inline asm
	// begin inline asm
	fma.rn.f32 %f125, %f65534, %f65535, %f121;
	// end inline asm
	// begin inline asm
	fma.rn.f32 %f129, %f65530, %f65535, %f117;
	// end inline asm
	// begin inline asm
	fma.rn.f32 %f133, %f65526, %f65531, %f129;
	// end inline asm
	// begin inline asm
	fma.rn.f32 %f137, %f65530, %f65531, %f125;
	// end inline asm
	// begin inline asm
	fma.rn.f32 %f141, %f65534, %f65535, %f137;
	// end inline asm
	// begin inline asm
	fma.rn.f32 %f145, %f65530, %f65535, %f133;
	// end inline asm
	// begin inline asm
	fma.rn.f32 %f149, %f65526, %f65531, %f145;
	// end inline asm
	// begin inline asm
	fma.rn.f32 %f153, %f65530, %f65531, %f141;
	// end inline asm
	// begin inline asm
	fma.rn.f32 %f157, %f65534, %f65535, %f153;
	// end inline asm
	// begin inline asm
	fma.rn.f32 %f161, %f65530, %f65535, %f149;
	// end inline asm
	// begin inline asm
	fma.rn.f32 %f165, %f65526, %f65531, %f161;
	// end inline asm
	// begin inline asm
	fma.rn.f32 %f169, %f65530, %f65531, %f157;
	// end inline asm
	// begin inline asm
	fma.rn.f32 %f173, %f65534, %f65535, %f169;
	// end inline asm
	// begin inline asm
	fma.rn.f32 %f177, %f65530, %f65535, %f165;
	// end inline asm
	// begin inline asm
	fma.rn.f32 %f181, %f65526, %f65531, %f177;
	// end inline asm
	// begin inline asm
	fma.rn.f32 %f185, %f65530, %f65531, %f173;
	// end inline asm
	// begin inline asm
	fma.rn.f32 %f189, %f65534, %f65535, %f185;
	// end inline asm
	// begin inline asm
	fma.rn.f32 %f193, %f65530, %f65535, %f181;
	// end inline asm
	// begin inline asm
	fma.rn.f32 %f197, %f65526, %f65531, %f193;
	// end inline asm
	// begin inline asm
	fma.rn.f32 %f201, %f65530, %f65531, %f189;
	// end inline asm
	// begin inline asm
	fma.rn.f32 %f205, %f65534, %f65535, %f201;
	// end inline asm
	// begin inline asm
	fma.rn.f32 %f209, %f65530, %f65535, %f197;
	// end inline asm
	// begin inline asm
	fma.rn.f32 %f213, %f65526, %f65531, %f209;
	// end inline asm
	// begin inline asm
	fma.rn.f32 %f217, %f65530, %f65531, %f205;
	// end inline asm
	// begin inline asm
	fma.rn.f32 %f221, %f65534, %f65535, %f217;
	// end inline asm
	// begin inline asm
	fma.rn.f32 %f225, %f65530, %f65535, %f213;
	// end inline asm
	// begin inline asm
	fma.rn.f32 %f229, %f65526, %f65531, %f225;
	// end inline asm
	// begin inline asm
	fma.rn.f32 %f233, %f65530, %f65531, %f221;
	// end inline asm
	// begin inline asm
	fma.rn.f32 %f237, %f65534, %f65535, %f233;
	// end inline asm
	// begin inline asm
	fma.rn.f32 %f241, %f65530, %f65535, %f229;
	// end inline asm
	// begin inline asm
	fma.rn.f32 %f245, %f65526, %f65531, %f241;
	// end inline asm
	// begin inline asm
	fma.rn.f32 %f249, %f65530, %f65531, %f237;
	// end inline asm
	// begin inline asm
	fma.rn.f32 %f253, %f65534, %f65535, %f249;
	// end inline asm
	// begin inline asm
	fma.rn.f32 %f257, %f65530, %f65535, %f245;
	// end inline asm
	// begin inline asm
	fma.rn.f32 %f261, %f65526, %f65531, %f257;
	// end inline asm
	// begin inline asm
	fma.rn.f32 %f265, %f65530, %f65531, %f253;
	// end inline asm
	// begin inline asm
	fma.rn.f32 %f269, %f65534, %f65535, %f265;
	// end inline asm
	// begin inline asm
	fma.rn.f32 %f273, %f65530, %f65535, %f261;
	// end inline asm
	// begin inline asm
	fma.rn.f32 %f277, %f65526, %f65531, %f273;
	// end inline asm
	// begin inline asm
	fma.rn.f32 %f281, %f65530, %f65531, %f269;
	// end inline asm
	// begin inline asm
	fma.rn.f32 %f285, %f65534, %f65535, %f281;
	// end inline asm
	// begin inline asm
	fma.rn.f32 %f289, %f65530, %f65535, %f277;
	// end inline asm
	// begin inline asm
	fma.rn.f32 %f293, %f65526, %f65531, %f289;
	// end inline asm
	// begin inline asm
	fma.rn.f32 %f297, %f65530, %f65531, %f285;
	// end inline asm
	// begin inline asm
	fma.rn.f32 %f301, %f65534, %f65535, %f297;
	// end inline asm
	// begin inline asm
	fma.rn.f32 %f305, %f65530, %f65535, %f293;
	// end inline asm
	// begin inline asm
	fma.rn.f32 %f309, %f65526, %f65531, %f305;
	// end inline asm
	// begin inline asm
	fma.rn.f32 %f313, %f65530, %f65531, %f301;
	// end inline asm
	// begin inline asm
	fma.rn.f32 %f317, %f65534, %f65535, %f313;
	// end inline asm
	// begin inline asm
	fma.rn.f32 %f321, %f65530, %f65535, %f309;
	// end inline asm
	// begin inline asm
	fma.rn.f32 %f325, %f65526, %f65531, %f321;
	// end inline asm
	// begin inline asm
	fma.rn.f32 %f329, %f65530, %f65531, %f317;
	// end inline asm
	// begin inline asm
	fma.rn.f32 %f333, %f65534, %f65535, %f329;
	// end inline asm
	// begin inline asm
	fma.rn.f32 %f337, %f65530, %f65535, %f325;
	// end inline asm
	// begin inline asm
	fma.rn.f32 %f341, %f65526, %f65531, %f337;
	// end inline asm
	// begin inline asm
	fma.rn.f32 %f345, %f65530, %f65531, %f333;
	// end inline asm
	// begin inline asm
	fma.rn.f32 %f349, %f65534, %f65535, %f345;
	// end inline asm
	// begin inline asm
	fma.rn.f32 %f353, %f65530, %f65535, %f341;
	// end inline asm
	// begin inline asm
	fma.rn.f32 %f357, %f65526, %f65531, %f353;
	// end inline asm
	// begin inline asm
	fma.rn.f32 %f361, %f65530, %f65531, %f349;
	// end inline asm
	// begin inline asm
	fma.rn.f32 %f365, %f65534, %f65535, %f361;
	// end inline asm
	// begin inline asm
	fma.rn.f32 %f369, %f65530, %f65535, %f357;
	// end inline asm
	// begin inline asm
	fma.rn.f32 %f373, %f65526, %f65531, %f369;
	// end inline asm
	// begin inline asm
	fma.rn.f32 %f377, %f65530, %f65531, %f365;
	// end inline asm
	// begin inline asm
	fma.rn.f32 %f381, %f65534, %f65535, %f377;
	// end inline asm
	// begin inline asm
	fma.rn.f32 %f385, %f65530, %f65535, %f373;
	// end inline asm
	// begin inline asm
	fma.rn.f32 %f389, %f65526, %f65531, %f385;
	// end inline asm
	// begin inline asm
	fma.rn.f32 %f393, %f65530, %f65531, %f381;
	// end inline asm
	// begin inline asm
	fma.rn.f32 %f397, %f65534, %f65535, %f393;
	// end inline asm
	// begin inline asm
	fma.rn.f32 %f401, %f65530, %f65535, %f389;
	// end inline asm
	// begin inline asm
	fma.rn.f32 %f405, %f65526, %f65531, %f401;
	// end inline asm
	// begin inline asm
	fma.rn.f32 %f409, %f65530, %f65531, %f397;
	// end inline asm
	// begin inline asm
	fma.rn.f32 %f413, %f65534, %f65535, %f409;
	// end inline asm
	// begin inline asm
	fma.rn.f32 %f417, %f65530, %f65535, %f405;
	// end inline asm
	// begin inline asm
	fma.rn.f32 %f421, %f65526, %f65531, %f417;
	// end inline asm
	// begin inline asm
	fma.rn.f32 %f425, %f65530, %f65531, %f413;
	// end inline asm
	// begin inline asm
	fma.rn.f32 %f429, %f65534, %f65535, %f425;
	// end inline asm
	// begin inline asm
	fma.rn.f32 %f433, %f65530, %f65535, %f421;
	// end inline asm
	// begin inline asm
	fma.rn.f32 %f437, %f65526, %f65531, %f433;
	// end inline asm
	// begin inline asm
	fma.rn.f32 %f441, %f65530, %f65531, %f429;
	// end inline asm
	// begin inline asm
	fma.rn.f32 %f445, %f65534, %f65535, %f441;
	// end inline asm
	// begin inline asm
	fma.rn.f32 %f449, %f65530, %f65535, %f437;
	// end inline asm
	// begin inline asm
	fma.rn.f32 %f453, %f65526, %f65531, %f449;
	// end inline asm
	// begin inline asm
	fma.rn.f32 %f457, %f65530, %f65531, %f445;
	// end inline asm
	// begin inline asm
	fma.rn.f32 %f461, %f65534, %f65535, %f457;
	// end inline asm
	// begin inline asm
	fma.rn.f32 %f465, %f65530, %f65535, %f453;
	// end inline asm
	// begin inline asm
	fma.rn.f32 %f469, %f65526, %f65531, %f465;
	// end inline asm
	// begin inline asm
	fma.rn.f32 %f473, %f65530, %f65531, %f461;
	// end inline asm
	// begin inline asm
	fma.rn.f32 %f477, %f65534, %f65535, %f473;
	// end inline asm
	// begin inline asm
	fma.rn.f32 %f481, %f65530, %f65535, %f469;
	// end inline asm
	// begin inline asm
	fma.rn.f32 %f485, %f65526, %f65531, %f481;
	// end inline asm
	// begin inline asm
	fma.rn.f32 %f489, %f65530, %f65531, %f477;
	// end inline asm
	// begin inline asm
	fma.rn.f32 %f493, %f65534, %f65535, %f489;
	// end inline asm
	// begin inline asm
	fma.rn.f32 %f497, %f65530, %f65535, %f485;
	// end inline asm
	// begin inline asm
	fma.rn.f32 %f501, %f65526, %f65531, %f497;
	// end inline asm
	// begin inline asm
	fma.rn.f32 %f505, %f65530, %f65531, %f493;
	// end inline asm
	// begin inline asm
	fma.rn.f32 %f509, %f65534, %f65535, %f505;
	// end inline asm
	// begin inline asm
	fma.rn.f32 %f513, %f65530, %f65535, %f501;
	// end inline asm
	// begin inline asm
	fma.rn.f32 %f517, %f65526, %f65531, %f513;
	// end inline asm
	// begin inline asm
	fma.rn.f32 %f521, %f65530, %f65531, %f509;
	// end inline asm
	// begin inline asm
	fma.rn.f32 %f525, %f65534, %f65535, %f521;
	// end inline asm
	// begin inline asm
	fma.rn.f32 %f529, %f65530, %f65535, %f517;
	// end inline asm
	// begin inline asm
	fma.rn.f32 %f533, %f65526, %f65531, %f529;
	// end inline asm
	// begin inline asm
	fma.rn.f32 %f537, %f65530, %f65531, %f525;
	// end inline asm
	// begin inline asm
	fma.rn.f32 %f541, %f65534, %f65535, %f537;
	// end inline asm
	// begin inline asm
	fma.rn.f32 %f545, %f65530, %f65535, %f533;
	// end inline asm
	// begin inline asm
	fma.rn.f32 %f549, %f65526, %f65531, %f545;
	// end inline asm
	// begin inline asm
	fma.rn.f32 %f553, %f65530, %f65531, %f541;
	// end inline asm
	// begin inline asm
	fma.rn.f32 %f557, %f65534, %f65535, %f553;
	// end inline asm
	// begin inline asm
	fma.rn.f32 %f561, %f65530, %f65535, %f549;
	// end inline asm
	// begin inline asm
	fma.rn.f32 %f565, %f65526, %f65531, %f561;
	// end inline asm
	// begin inline asm
	fma.rn.f32 %f569, %f65530, %f65531, %f557;
	// end inline asm
	// begin inline asm
	fma.rn.f32 %f573, %f65534, %f65535, %f569;
	// end inline asm
	// begin inline asm
	fma.rn.f32 %f577, %f65530, %f65535, %f565;
	// end inline asm
	// begin inline asm
	fma.rn.f32 %f581, %f65526, %f65531, %f577;
	// end inline asm
	// begin inline asm
	fma.rn.f32 %f585, %f65530, %f65531, %f573;
	// end inline asm
	// begin inline asm
	fma.rn.f32 %f589, %f65534, %f65535, %f585;
	// end inline asm
	// begin inline asm
	fma.rn.f32 %f593, %f65530, %f65535, %f581;
	// end inline asm
	// begin inline asm
	fma.rn.f32 %f597, %f65526, %f65531, %f593;
	// end inline asm
	// begin inline asm
	fma.rn.f32 %f601, %f65530, %f65531, %f589;
	// end inline asm
	// begin inline asm
	fma.rn.f32 %f605, %f65534, %f65535, %f601;
	// end inline asm
	// begin inline asm
	fma.rn.f32 %f609, %f65530, %f65535, %f597;
	// end inline asm
	// begin inline asm
	fma.rn.f32 %f613, %f65526, %f65531, %f609;
	// end inline asm
	// begin inline asm
	fma.rn.f32 %f617, %f65530, %f65531, %f605;
	// end inline asm
	// begin inline asm
	fma.rn.f32 %f621, %f65534, %f65535, %f617;
	// end inline asm
	// begin inline asm
	fma.rn.f32 %f625, %f65530, %f65535, %f613;
	// end inline asm
	// begin inline asm
	fma.rn.f32 %f629, %f65526, %f65531, %f625;
	// end inline asm
	// begin inline asm
	fma.rn.f32 %f633, %f65530, %f65531, %f621;
	// end inline asm
	// begin inline asm
	fma.rn.f32 %f637, %f65534, %f65535, %f633;
	// end inline asm
	// begin inline asm
	fma.rn.f32 %f641, %f65530, %f65535, %f629;
	// end inline asm
	// begin inline asm
	fma.rn.f32 %f645, %f65526, %f65531, %f641;
	// end inline asm
	// begin inline asm
	fma.rn.f32 %f649, %f65530, %f65531, %f637;
	// end inline asm
	// begin inline asm
	fma.rn.f32 %f653, %f65534, %f65535, %f649;
	// end inline asm
	// begin inline asm
	fma.rn.f32 %f657, %f65530, %f65535, %f645;
	// end inline asm
	// begin inline asm
	fma.rn.f32 %f661, %f65526, %f65531, %f657;
	// end inline asm
	// begin inline asm
	fma.rn.f32 %f665, %f65530, %f65531, %f653;
	// end inline asm
	// begin inline asm
	fma.rn.f32 %f669, %f65534, %f65535, %f665;
	// end inline asm
	// begin inline asm
	fma.rn.f32 %f673, %f65530, %f65535, %f661;
	// end inline asm
	// begin inline asm
	fma.rn.f32 %f677, %f65526, %f65531, %f673;
	// end inline asm
	// begin inline asm
	fma.rn.f32 %f681, %f65530, %f65531, %f669;
	// end inline asm
	// begin inline asm
	fma.rn.f32 %f685, %f65534, %f65535, %f681;
	// end inline asm
	// begin inline asm
	fma.rn.f32 %f689, %f65530, %f65535, %f677;
	// end inline asm
	// begin inline asm
	fma.rn.f32 %f693, %f65526, %f65531, %f689;
	// end inline asm
	// begin inline asm
	fma.rn.f32 %f697, %f65530, %f65531, %f685;
	// end inline asm
	// begin inline asm
	fma.rn.f32 %f701, %f65534, %f65535, %f697;
	// end inline asm
	// begin inline asm
	fma.rn.f32 %f705, %f65530, %f65535, %f693;
	// end inline asm
	// begin inline asm
	fma.rn.f32 %f709, %f65526, %f65531, %f705;
	// end inline asm
	// begin inline asm
	fma.rn.f32 %f713, %f65530, %f65531, %f701;
	// end inline asm
	// begin inline asm
	fma.rn.f32 %f717, %f65534, %f65535, %f713;
	// end inline asm
	// begin inline asm
	fma.rn.f32 %f721, %f65530, %f65535, %f709;
	// end inline asm
	// begin inline asm
	fma.rn.f32 %f725, %f65526, %f65531, %f721;
	// end inline asm
	// begin inline asm
	fma.rn.f32 %f729, %f65530, %f65531, %f717;
	// end inline asm
	// begin inline asm
	fma.rn.f32 %f733, %f65534, %f65535, %f729;
	// end inline asm
	// begin inline asm
	fma.rn.f32 %f737, %f65530, %f65535, %f725;
	// end inline asm
	// begin inline asm
	fma.rn.f32 %f741, %f65526, %f65531, %f737;
	// end inline asm
	// begin inline asm
	fma.rn.f32 %f745, %f65530, %f65531, %f733;
	// end inline asm
	// begin inline asm
	fma.rn.f32 %f749, %f65534, %f65535, %f745;
	// end inline asm
	// begin inline asm
	fma.rn.f32 %f753, %f65530, %f65535, %f741;
	// end inline asm
	// begin inline asm
	fma.rn.f32 %f757, %f65526, %f65531, %f753;
	// end inline asm
	// begin inline asm
	fma.rn.f32 %f761, %f65530, %f65531, %f749;
	// end inline asm
	// begin inline asm
	fma.rn.f32 %f765, %f65534, %f65535, %f761;
	// end inline asm
	// begin inline asm
	fma.rn.f32 %f769, %f65530, %f65535, %f757;
	// end inline asm
	// begin inline asm
	fma.rn.f32 %f773, %f65526, %f65531, %f769;
	// end inline asm
	// begin inline asm
	fma.rn.f32 %f777, %f65530, %f65531, %f765;
	// end inline asm
	// begin inline asm
	fma.rn.f32 %f781, %f65534, %f65535, %f777;
	// end inline asm
	// begin inline asm
	fma.rn.f32 %f785, %f65530, %f65535, %f773;
	// end inline asm
	// begin inline asm
	fma.rn.f32 %f789, %f65526, %f65531, %f785;
	// end inline asm
	// begin inline asm
	fma.rn.f32 %f793, %f65530, %f65531, %f781;
	// end inline asm
	// begin inline asm
	fma.rn.f32 %f797, %f65534, %f65535, %f793;
	// end inline asm
	// begin inline asm
	fma.rn.f32 %f801, %f65530, %f65535, %f789;
	// end inline asm
	// begin inline asm
	fma.rn.f32 %f805, %f65526, %f65531, %f801;
	// end inline asm
	// begin inline asm
	fma.rn.f32 %f809, %f65530, %f65531, %f797;
	// end inline asm
	// begin inline asm
	fma.rn.f32 %f813, %f65534, %f65535, %f809;
	// end inline asm
	// begin inline asm
	fma.rn.f32 %f817, %f65530, %f65535, %f805;
	// end inline asm
	// begin inline asm
	fma.rn.f32 %f821, %f65526, %f65531, %f817;
	// end inline asm
	// begin inline asm
	fma.rn.f32 %f825, %f65530, %f65531, %f813;
	// end inline asm
	// begin inline asm
	fma.rn.f32 %f829, %f65534, %f65535, %f825;
	// end inline asm
	// begin inline asm
	fma.rn.f32 %f833, %f65530, %f65535, %f821;
	// end inline asm
	// begin inline asm
	fma.rn.f32 %f837, %f65526, %f65531, %f833;
	// end inline asm
	// begin inline asm
	fma.rn.f32 %f841, %f65530, %f65531, %f829;
	// end inline asm
	// begin inline asm
	fma.rn.f32 %f845, %f65534, %f65535, %f841;
	// end inline asm
	// begin inline asm
	fma.rn.f32 %f849, %f65530, %f65535, %f837;
	// end inline asm
	// begin inline asm
	fma.rn.f32 %f853, %f65526, %f65531, %f849;
	// end inline asm
	// begin inline asm
	fma.rn.f32 %f857, %f65530, %f65531, %f845;
	// end inline asm
	// begin inline asm
	fma.rn.f32 %f861, %f65534, %f65535, %f857;
	// end inline asm
	// begin inline asm
	fma.rn.f32 %f865, %f65530, %f65535, %f853;
	// end inline asm
	// begin inline asm
	fma.rn.f32 %f869, %f65526, %f65531, %f865;
	// end inline asm
	// begin inline asm
	fma.rn.f32 %f873, %f65530, %f65531, %f861;
	// end inline asm
	// begin inline asm
	fma.rn.f32 %f877, %f65534, %f65535, %f873;
	// end inline asm
	// begin inline asm
	fma.rn.f32 %f881, %f65530, %f65535, %f869;
	// end inline asm
	// begin inline asm
	fma.rn.f32 %f885, %f65526, %f65531, %f881;
	// end inline asm
	// begin inline asm
	fma.rn.f32 %f889, %f65530, %f65531, %f877;
	// end inline asm
	// begin inline asm
	fma.rn.f32 %f893, %f65534, %f65535, %f889;
	// end inline asm
	// begin inline asm
	fma.rn.f32 %f897, %f65530, %f65535, %f885;
	// end inline asm
	// begin inline asm
	fma.rn.f32 %f901, %f65526, %f65531, %f897;
	// end inline asm
	// begin inline asm
	fma.rn.f32 %f905, %f65530, %f65531, %f893;
	// end inline asm
	// begin inline asm
	fma.rn.f32 %f909, %f65534, %f65535, %f905;
	// end inline asm
	// begin inline asm
	fma.rn.f32 %f913, %f65530, %f65535, %f901;
	// end inline asm
	// begin inline asm
	fma.rn.f32 %f917, %f65526, %f65531, %f913;
	// end inline asm
	// begin inline asm
	fma.rn.f32 %f921, %f65530, %f65531, %f909;
	// end inline asm
	// begin inline asm
	fma.rn.f32 %f925, %f65534, %f65535, %f921;
	// end inline asm
	// begin inline asm
	fma.rn.f32 %f929, %f65530, %f65535, %f917;
	// end inline asm
	// begin inline asm
	fma.rn.f32 %f933, %f65526, %f65531, %f929;
	// end inline asm
	// begin inline asm
	fma.rn.f32 %f937, %f65530, %f65531, %f925;
	// end inline asm
	// begin inline asm
	fma.rn.f32 %f941, %f65534, %f65535, %f937;
	// end inline asm
	// begin inline asm
	fma.rn.f32 %f945, %f65530, %f65535, %f933;
	// end inline asm
	// begin inline asm
	fma.rn.f32 %f949, %f65526, %f65531, %f945;
	// end inline asm
	// begin inline asm
	fma.rn.f32 %f953, %f65530, %f65531, %f941;
	// end inline asm
	// begin inline asm
	fma.rn.f32 %f957, %f65534, %f65535, %f953;
	// end inline asm
	// begin inline asm
	fma.rn.f32 %f961, %f65530, %f65535, %f949;
	// end inline asm
	// begin inline asm
	fma.rn.f32 %f965, %f65526, %f65531, %f961;
	// end inline asm
	// begin inline asm
	fma.rn.f32 %f969, %f65530, %f65531, %f957;
	// end inline asm
	// begin inline asm
	fma.rn.f32 %f973, %f65534, %f65535, %f969;
	// end inline asm
	// begin inline asm
	fma.rn.f32 %f977, %f65530, %f65535, %f965;
	// end inline asm
	// begin inline asm
	fma.rn.f32 %f981, %f65526, %f65531, %f977;
	// end inline asm
	// begin inline asm
	fma.rn.f32 %f985, %f65530, %f65531, %f973;
	// end inline asm
	// begin inline asm
	fma.rn.f32 %f989, %f65534, %f65535, %f985;
	// end inline asm
	// begin inline asm
	fma.rn.f32 %f993, %f65530, %f65535, %f981;
	// end inline asm
	// begin inline asm
	fma.rn.f32 %f997, %f65526, %f65531, %f993;
	// end inline asm
	// begin inline asm
	fma.rn.f32 %f1001, %f65530, %f65531, %f989;
	// end inline asm
	// begin inline asm
	fma.rn.f32 %f1005, %f65534, %f65535, %f1001;
	// end inline asm
	// begin inline asm
	fma.rn.f32 %f1009, %f65530, %f65535, %f997;
	// end inline asm
	// begin inline asm
	fma.rn.f32 %f1013, %f65526, %f65531, %f1009;
	// end inline asm
	// begin inline asm
	fma.rn.f32 %f1017, %f65530, %f65531, %f1005;
	// end inline asm
	// begin inline asm
	fma.rn.f32 %f1021, %f65534, %f65535, %f1017;
	// end inline asm
	// begin inline asm
	fma.rn.f32 %f1025, %f65530, %f65535, %f1013;
	// end inline asm
	// begin inline asm
	fma.rn.f32 %f1029, %f65526, %f65531, %f1025;
	// end inline asm
	// begin inline asm
	fma.rn.f32 %f1033, %f65530, %f65531, %f1021;
	// end inline asm
	// begin inline asm
	fma.rn.f32 %f1037, %f65534, %f65535, %f1033;
	// end inline asm
	// begin inline asm
	fma.rn.f32 %f1041, %f65530, %f65535, %f1029;
	// end inline asm
	// begin inline asm
	fma.rn.f32 %f1045, %f65526, %f65531, %f1041;
	// end inline asm
	// begin inline asm
	fma.rn.f32 %f1049, %f65530, %f65531, %f1037;
	// end inline asm
	// begin inline asm
	fma.rn.f32 %f1053, %f65534, %f65535, %f1049;
	// end inline asm
	// begin inline asm
	fma.rn.f32 %f1057, %f65530, %f65535, %f1045;
	// end inline asm
	// begin inline asm
	fma.rn.f32 %f1061, %f65526, %f65531, %f1057;
	// end inline asm
	// begin inline asm
	fma.rn.f32 %f1065, %f65530, %f65531, %f1053;
	// end inline asm
	// begin inline asm
	fma.rn.f32 %f1069, %f65534, %f65535, %f1065;
	// end inline asm
	// begin inline asm
	fma.rn.f32 %f1073, %f65530, %f65535, %f1061;
	// end inline asm
	// begin inline asm
	fma.rn.f32 %f1077, %f65526, %f65531, %f1073;
	// end inline asm
	// begin inline asm
	fma.rn.f32 %f1081, %f65530, %f65531, %f1069;
	// end inline asm
	// begin inline asm
	fma.rn.f32 %f1085, %f65534, %f65535, %f1081;
	// end inline asm
	// begin inline asm
	fma.rn.f32 %f1089, %f65530, %f65535, %f1077;
	// end inline asm
	// begin inline asm
	fma.rn.f32 %f1093, %f65526, %f65531, %f1089;
	// end inline asm
	// begin inline asm
	fma.rn.f32 %f1097, %f65530, %f65531, %f1085;
	// end inline asm
	// begin inline asm
	fma.rn.f32 %f1101, %f65534, %f65535, %f1097;
	// end inline asm
	// begin inline asm
	fma.rn.f32 %f1105, %f65530, %f65535, %f1093;
	// end inline asm
	// begin inline asm
	fma.rn.f32 %f1109, %f65526, %f65531, %f1105;
	// end inline asm
	// begin inline asm
	fma.rn.f32 %f1113, %f65530, %f65531, %f1101;
	// end inline asm
	// begin inline asm
	fma.rn.f32 %f1117, %f65534, %f65535, %f1113;
	// end inline asm
	// begin inline asm
	fma.rn.f32 %f1121, %f65530, %f65535, %f1109;
	// end inline asm
	// begin inline asm
	fma.rn.f32 %f1125, %f65526, %f65531, %f1121;
	// end inline asm
	// begin inline asm
	fma.rn.f32 %f1129, %f65530, %f65531, %f1117;
	// end inline asm
	// begin inline asm
	fma.rn.f32 %f1133, %f65534, %f65535, %f1129;
	// end inline asm
	// begin inline asm
	fma.rn.f32 %f1137, %f65530, %f65535, %f1125;
	// end inline asm
	// begin inline asm
	fma.rn.f32 %f1141, %f65526, %f65531, %f1137;
	// end inline asm
	// begin inline asm
	fma.rn.f32 %f1145, %f65530, %f65531, %f1133;
	// end inline asm
	// begin inline asm
	fma.rn.f32 %f1149, %f65534, %f65535, %f1145;
	// end inline asm
	// begin inline asm
	fma.rn.f32 %f1153, %f65530, %f65535, %f1141;
	// end inline asm
	// begin inline asm
	fma.rn.f32 %f1157, %f65526, %f65531, %f1153;
	// end inline asm
	// begin inline asm
	fma.rn.f32 %f1161, %f65530, %f65531, %f1149;
	// end inline asm
	// begin inline asm
	fma.rn.f32 %f1165, %f65534, %f65535, %f1161;
	// end inline asm
	// begin inline asm
	fma.rn.f32 %f1169, %f65530, %f65535, %f1157;
	// end inline asm
	// begin inline asm
	fma.rn.f32 %f1173, %f65526, %f65531, %f1169;
	// end inline asm
	// begin inline asm
	fma.rn.f32 %f1177, %f65530, %f65531, %f1165;
	// end inline asm
	// begin inline asm
	fma.rn.f32 %f1181, %f65534, %f65535, %f1177;
	// end inline asm
	// begin inline asm
	fma.rn.f32 %f1185, %f65530, %f65535, %f1173;
	// end inline asm
	// begin inline asm
	fma.rn.f32 %f1189, %f65526, %f65531, %f1185;
	// end inline asm
	// begin inline asm
	fma.rn.f32 %f1193, %f65530, %f65531, %f1181;
	// end inline asm
	// begin inline asm
	fma.rn.f32 %f1197, %f65534, %f65535, %f1193;
	// end inline asm
	// begin inline asm
	fma.rn.f32 %f1201, %f65530, %f65535, %f1189;
	// end inline asm
	// begin inline asm
	fma.rn.f32 %f1205, %f65526, %f65531, %f1201;
	// end inline asm
	// begin inline asm
	fma.rn.f32 %f1209, %f65530, %f65531, %f1197;
	// end inline asm
	// begin inline asm
	fma.rn.f32 %f1213, %f65534, %f65535, %f1209;
	// end inline asm
	// begin inline asm
	fma.rn.f32 %f1217, %f65530, %f65535, %f1205;
	// end inline asm
	// begin inline asm
	fma.rn.f32 %f1221, %f65526, %f65531, %f1217;
	// end inline asm
	// begin inline asm
	fma.rn.f32 %f1225, %f65530, %f65531, %f1213;
	// end inline asm
	// begin inline asm
	fma.rn.f32 %f1229, %f65534, %f65535, %f1225;
	// end inline asm
	// begin inline asm
	fma.rn.f32 %f1233, %f65530, %f65535, %f1221;
	// end inline asm
	// begin inline asm
	fma.rn.f32 %f1237, %f65526, %f65531, %f1233;
	// end inline asm
	// begin inline asm
	fma.rn.f32 %f1241, %f65530, %f65531, %f1229;
	// end inline asm
	// begin inline asm
	fma.rn.f32 %f1245, %f65534, %f65535, %f1241;
	// end inline asm
	// begin inline asm
	fma.rn.f32 %f1249, %f65530, %f65535, %f1237;
	// end inline asm
	// begin inline asm
	fma.rn.f32 %f1253, %f65526, %f65531, %f1249;
	// end inline asm
	// begin inline asm
	fma.rn.f32 %f1257, %f65530, %f65531, %f1245;
	// end inline asm
	// begin inline asm
	fma.rn.f32 %f1261, %f65534, %f65535, %f1257;
	// end inline asm
	// begin inline asm
	fma.rn.f32 %f1265, %f65530, %f65535, %f1253;
	// end inline asm
	// begin inline asm
	fma.rn.f32 %f1269, %f65526, %f65531, %f1265;
	// end inline asm
	// begin inline asm
	fma.rn.f32 %f1273, %f65530, %f65531, %f1261;
	// end inline asm
	// begin inline asm
	fma.rn.f32 %f1277, %f65534, %f65535, %f1273;
	// end inline asm
	// begin inline asm
	fma.rn.f32 %f1281, %f65530, %f65535, %f1269;
	// end inline asm
	// begin inline asm
	fma.rn.f32 %f1285, %f65526, %f65531, %f1281;
	// end inline asm
	// begin inline asm
	fma.rn.f32 %f1289, %f65530, %f65531, %f1277;
	// end inline asm
	// begin inline asm
	fma.rn.f32 %f1293, %f65534, %f65535, %f1289;
	// end inline asm
	// begin inline asm
	fma.rn.f32 %f1297, %f65530, %f65535, %f1285;
	// end inline asm
	// begin inline asm
	fma.rn.f32 %f1301, %f65526, %f65531, %f1297;
	// end inline asm
	// begin inline asm
	fma.rn.f32 %f1305, %f65530, %f65531, %f1293;
	// end inline asm
	// begin inline asm
	fma.rn.f32 %f1309, %f65534, %f65535, %f1305;
	// end inline asm
	// begin inline asm
	fma.rn.f32 %f1313, %f65530, %f65535, %f1301;
	// end inline asm
	// begin inline asm
	fma.rn.f32 %f1317, %f65526, %f65531, %f1313;
	// end inline asm
	// begin inline asm
	fma.rn.f32 %f1321, %f65530, %f65531, %f1309;
	// end inline asm
	// begin inline asm
	fma.rn.f32 %f1325, %f65534, %f65535, %f1321;
	// end inline asm
	// begin inline asm
	fma.rn.f32 %f1329, %f65530, %f65535, %f1317;
	// end inline asm
	// begin inline asm
	fma.rn.f32 %f1333, %f65526, %f65531, %f1329;
	// end inline asm
	// begin inline asm
	fma.rn.f32 %f1337, %f65530, %f65531, %f1325;
	// end inline asm
	// begin inline asm
	fma.rn.f32 %f1341, %f65534, %f65535, %f1337;
	// end inline asm
	// begin inline asm
	fma.rn.f32 %f1345, %f65530, %f65535, %f1333;
	// end inline asm
	// begin inline asm
	fma.rn.f32 %f1349, %f65526, %f65531, %f1345;
	// end inline asm
	// begin inline asm
	fma.rn.f32 %f1353, %f65530, %f65531, %f1341;
	// end inline asm
	// begin inline asm
	fma.rn.f32 %f1357, %f65534, %f65535, %f1353;
	// end inline asm
	// begin inline asm
	fma.rn.f32 %f1361, %f65530, %f65535, %f1349;
	// end inline asm
	// begin inline asm
	fma.rn.f32 %f1365, %f65526, %f65531, %f1361;
	// end inline asm
	// begin inline asm
	fma.rn.f32 %f1369, %f65530, %f65531, %f1357;
	// end inline asm
	// begin inline asm
	fma.rn.f32 %f1373, %f65534, %f65535, %f1369;
	// end inline asm
	// begin inline asm
	fma.rn.f32 %f1377, %f65530, %f65535, %f1365;
	// end inline asm
	// begin inline asm
	fma.rn.f32 %f1381, %f65526, %f65531, %f1377;
	// end inline asm
	// begin inline asm
	fma.rn.f32 %f1385, %f65530, %f65531, %f1373;
	// end inline asm
	// begin inline asm
	fma.rn.f32 %f1389, %f65534, %f65535, %f1385;
	// end inline asm
	// begin inline asm
	fma.rn.f32 %f1393, %f65530, %f65535, %f1381;
	// end inline asm
	// begin inline asm
	fma.rn.f32 %f1397, %f65526, %f65531, %f1393;
	// end inline asm
	// begin inline asm
	fma.rn.f32 %f1401, %f65530, %f65531, %f1389;
	// end inline asm
	// begin inline asm
	fma.rn.f32 %f1405, %f65534, %f65535, %f1401;
	// end inline asm
	// begin inline asm
	fma.rn.f32 %f1409, %f65530, %f65535, %f1397;
	// end inline asm
	// begin inline asm
	fma.rn.f32 %f1413, %f65526, %f65531, %f1409;
	// end inline asm
	// begin inline asm
	fma.rn.f32 %f1417, %f65530, %f65531, %f1405;
	// end inline asm
	// begin inline asm
	fma.rn.f32 %f1421, %f65534, %f65535, %f1417;
	// end inline asm
	// begin inline asm
	fma.rn.f32 %f1425, %f65530, %f65535, %f1413;
	// end inline asm
	// begin inline asm
	fma.rn.f32 %f1429, %f65526, %f65531, %f1425;
	// end inline asm
	// begin inline asm
	fma.rn.f32 %f1433, %f65530, %f65531, %f1421;
	// end inline asm
	// begin inline asm
	fma.rn.f32 %f1437, %f65534, %f65535, %f1433;
	// end inline asm
	// begin inline asm
	fma.rn.f32 %f1441, %f65530, %f65535, %f1429;
	// end inline asm
	// begin inline asm
	fma.rn.f32 %f1445, %f65526, %f65531, %f1441;
	// end inline asm
	// begin inline asm
	fma.rn.f32 %f1449, %f65530, %f65531, %f1437;
	// end inline asm
	// begin inline asm
	fma.rn.f32 %f1453, %f65534, %f65535, %f1449;
	// end inline asm
	// begin inline asm
	fma.rn.f32 %f1457, %f65530, %f65535, %f1445;
	// end inline asm
	// begin inline asm
	fma.rn.f32 %f1461, %f65526, %f65531, %f1457;
	// end inline asm
	// begin inline asm
	fma.rn.f32 %f1465, %f65530, %f65531, %f1453;
	// end inline asm
	// begin inline asm
	fma.rn.f32 %f1469, %f65534, %f65535, %f1465;
	// end inline asm
	// begin inline asm
	fma.rn.f32 %f1473, %f65530, %f65535, %f1461;
	// end inline asm
	// begin inline asm
	fma.rn.f32 %f1477, %f65526, %f65531, %f1473;
	// end inline asm
	// begin inline asm
	fma.rn.f32 %f1481, %f65530, %f65531, %f1469;
	// end inline asm
	// begin inline asm
	fma.rn.f32 %f1485, %f65534, %f65535, %f1481;
	// end inline asm
	// begin inline asm
	fma.rn.f32 %f1489, %f65530, %f65535, %f1477;
	// end inline asm
	// begin inline asm
	fma.rn.f32 %f1493, %f65526, %f65531, %f1489;
	// end inline asm
	// begin inline asm
	fma.rn.f32 %f1497, %f65530, %f65531, %f1485;
	// end inline asm
	// begin inline asm
	fma.rn.f32 %f1501, %f65534, %f65535, %f1497;
	// end inline asm
	// begin inline asm
	fma.rn.f32 %f1505, %f65530, %f65535, %f1493;
	// end inline asm
	// begin inline asm
	fma.rn.f32 %f1509, %f65526, %f65531, %f1505;
	// end inline asm
	// begin inline asm
	fma.rn.f32 %f1513, %f65530, %f65531, %f1501;
	// end inline asm
	// begin inline asm
	fma.rn.f32 %f1517, %f65534, %f65535, %f1513;
	// end inline asm
	// begin inline asm
	fma.rn.f32 %f1521, %f65530, %f65535, %f1509;
	// end inline asm
	// begin inline asm
	fma.rn.f32 %f1525, %f65526, %f65531, %f1521;
	// end inline asm
	// begin inline asm
	fma.rn.f32 %f1529, %f65530, %f65531, %f1517;
	// end inline asm
	// begin inline asm
	fma.rn.f32 %f1533, %f65534, %f65535, %f1529;
	// end inline asm
	// begin inline asm
	fma.rn.f32 %f1537, %f65530, %f65535, %f1525;
	// end inline asm
	// begin inline asm
	fma.rn.f32 %f1541, %f65526, %f65531, %f1537;
	// end inline asm
	// begin inline asm
	fma.rn.f32 %f1545, %f65530, %f65531, %f1533;
	// end inline asm
	// begin inline asm
	fma.rn.f32 %f1549, %f65534, %f65535, %f1545;
	// end inline asm
	// begin inline asm
	fma.rn.f32 %f1553, %f65530, %f65535, %f1541;
	// end inline asm
	// begin inline asm
	fma.rn.f32 %f1557, %f65526, %f65531, %f1553;
	// end inline asm
	// begin inline asm
	fma.rn.f32 %f1561, %f65530, %f65531, %f1549;
	// end inline asm
	// begin inline asm
	fma.rn.f32 %f1565, %f65534, %f65535, %f1561;
	// end inline asm
	// begin inline asm
	fma.rn.f32 %f1569, %f65530, %f65535, %f1557;
	// end inline asm
	// begin inline asm
	fma.rn.f32 %f1573, %f65526, %f65531, %f1569;
	// end inline asm
	// begin inline asm
	fma.rn.f32 %f1577, %f65530, %f65531, %f1565;
	// end inline asm
	// begin inline asm
	fma.rn.f32 %f1581, %f65534, %f65535, %f1577;
	// end inline asm
	// begin inline asm
	fma.rn.f32 %f1585, %f65530, %f65535, %f1573;
	// end inline asm
	// begin inline asm
	fma.rn.f32 %f1589, %f65526, %f65531, %f1585;
	// end inline asm
	// begin inline asm
	fma.rn.f32 %f1593, %f65530, %f65531, %f1581;
	// end inline asm
	// begin inline asm
	fma.rn.f32 %f1597, %f65534, %f65535, %f1593;
	// end inline asm
	// begin inline asm
	fma.rn.f32 %f1601, %f65530, %f65535, %f1589;
	// end inline asm
	// begin inline asm
	fma.rn.f32 %f1605, %f65526, %f65531, %f1601;
	// end inline asm
	// begin inline asm
	fma.rn.f32 %f1609, %f65530, %f65531, %f1597;
	// end inline asm
	// begin inline asm
	fma.rn.f32 %f1613, %f65534, %f65535, %f1609;
	// end inline asm
	// begin inline asm
	fma.rn.f32 %f1617, %f65530, %f65535, %f1605;
	// end inline asm
	// begin inline asm
	fma.rn.f32 %f1621, %f65526, %f65531, %f1617;
	// end inline asm
	// begin inline asm
	fma.rn.f32 %f1625, %f65530, %f65531, %f1613;
	// end inline asm
	// begin inline asm
	fma.rn.f32 %f1629, %f65534, %f65535, %f1625;
	// end inline asm
	// begin inline asm
	fma.rn.f32 %f1633, %f65530, %f65535, %f1621;
	// end inline asm
	// begin inline asm
	fma.rn.f32 %f1637, %f65526, %f65531, %f1633;
	// end inline asm
	// begin inline asm
	fma.rn.f32 %f1641, %f65530, %f65531, %f1629;
	// end inline asm
	// begin inline asm
	fma.rn.f32 %f1645, %f65534, %f65535, %f1641;
	// end inline asm
	// begin inline asm
	fma.rn.f32 %f1649, %f65530, %f65535, %f1637;
	// end inline asm
	// begin inline asm
	fma.rn.f32 %f1653, %f65526, %f65531, %f1649;
	// end inline asm
	// begin inline asm
	fma.rn.f32 %f1657, %f65530, %f65531, %f1645;
	// end inline asm
	// begin inline asm
	fma.rn.f32 %f1661, %f65534, %f65535, %f1657;
	// end inline asm
	// begin inline asm
	fma.rn.f32 %f1665, %f65530, %f65535, %f1653;
	// end inline asm
	// begin inline asm
	fma.rn.f32 %f1669, %f65526, %f65531, %f1665;
	// end inline asm
	// begin inline asm
	fma.rn.f32 %f1673, %f65530, %f65531, %f1661;
	// end inline asm
	// begin inline asm
	fma.rn.f32 %f1677, %f65534, %f65535, %f1673;
	// end inline asm
	// begin inline asm
	fma.rn.f32 %f1681, %f65530, %f65535, %f1669;
	// end inline asm
	// begin inline asm
	fma.rn.f32 %f1685, %f65526, %f65531, %f1681;
	// end inline asm
	// begin inline asm
	fma.rn.f32 %f1689, %f65530, %f65531, %f1677;
	// end inline asm
	// begin inline asm
	fma.rn.f32 %f1693, %f65534, %f65535, %f1689;
	// end inline asm
	// begin inline asm
	fma.rn.f32 %f1697, %f65530, %f65535, %f1685;
	// end inline asm
	// begin inline asm
	fma.rn.f32 %f1701, %f65526, %f65531, %f1697;
	// end inline asm
	// begin inline asm
	fma.rn.f32 %f1705, %f65530, %f65531, %f1693;
	// end inline asm
	// begin inline asm
	fma.rn.f32 %f1709, %f65534, %f65535, %f1705;
	// end inline asm
	// begin inline asm
	fma.rn.f32 %f1713, %f65530, %f65535, %f1701;
	// end inline asm
	// begin inline asm
	fma.rn.f32 %f1717, %f65526, %f65531, %f1713;
	// end inline asm
	// begin inline asm
	fma.rn.f32 %f1721, %f65530, %f65531, %f1709;
	// end inline asm
	// begin inline asm
	fma.rn.f32 %f1725, %f65534, %f65535, %f1721;
	// end inline asm
	// begin inline asm
	fma.rn.f32 %f1729, %f65530, %f65535, %f1717;
	// end inline asm
	// begin inline asm
	fma.rn.f32 %f1733, %f65526, %f65531, %f1729;
	// end inline asm
	// begin inline asm
	fma.rn.f32 %f1737, %f65530, %f65531, %f1725;
	// end inline asm
	// begin inline asm
	fma.rn.f32 %f1741, %f65534, %f65535, %f1737;
	// end inline asm
	// begin inline asm
	fma.rn.f32 %f1745, %f65530, %f65535, %f1733;
	// end inline asm
	// begin inline asm
	fma.rn.f32 %f1749, %f65526, %f65531, %f1745;
	// end inline asm
	// begin inline asm
	fma.rn.f32 %f1753, %f65530, %f65531, %f1741;
	// end inline asm
	// begin inline asm
	fma.rn.f32 %f1757, %f65534, %f65535, %f1753;
	// end inline asm
	// begin inline asm
	fma.rn.f32 %f1761, %f65530, %f65535, %f1749;
	// end inline asm
	// begin inline asm
	fma.rn.f32 %f1765, %f65526, %f65531, %f1761;
	// end inline asm
	// begin inline asm
	fma.rn.f32 %f1769, %f65530, %f65531, %f1757;
	// end inline asm
	// begin inline asm
	fma.rn.f32 %f1773, %f65534, %f65535, %f1769;
	// end inline asm
	// begin inline asm
	fma.rn.f32 %f1777, %f65530, %f65535, %f1765;
	// end inline asm
	// begin inline asm
	fma.rn.f32 %f1781, %f65526, %f65531, %f1777;
	// end inline asm
	// begin inline asm
	fma.rn.f32 %f1785, %f65530, %f65531, %f1773;
	// end inline asm
	// begin inline asm
	fma.rn.f32 %f1789, %f65534, %f65535, %f1785;
	// end inline asm
	// begin inline asm
	fma.rn.f32 %f1793, %f65530, %f65535, %f1781;
	// end inline asm
	// begin inline asm
	fma.rn.f32 %f1797, %f65526, %f65531, %f1793;
	// end inline asm
	// begin inline asm
	fma.rn.f32 %f1801, %f65530, %f65531, %f1789;
	// end inline asm
	// begin inline asm
	fma.rn.f32 %f1805, %f65534, %f65535, %f1801;
	// end inline asm
	// begin inline asm
	fma.rn.f32 %f1809, %f65530, %f65535, %f1797;
	// end inline asm
	// begin inline asm
	fma.rn.f32 %f1813, %f65526, %f65531, %f1809;
	// end inline asm
	// begin inline asm
	fma.rn.f32 %f1817, %f65530, %f65531, %f1805;
	// end inline asm
	// begin inline asm
	fma.rn.f32 %f1821, %f65534, %f65535, %f1817;
	// end inline asm
	// begin inline asm
	fma.rn.f32 %f1825, %f65530, %f65535, %f1813;
	// end inline asm
	// begin inline asm
	fma.rn.f32 %f1829, %f65526, %f65531, %f1825;
	// end inline asm
	// begin inline asm
	fma.rn.f32 %f1833, %f65530, %f65531, %f1821;
	// end inline asm
	// begin inline asm
	fma.rn.f32 %f1837, %f65534, %f65535, %f1833;
	// end inline asm
	// begin inline asm
	fma.rn.f32 %f1841, %f65530, %f65535, %f1829;
	// end inline asm
	// begin inline asm
	fma.rn.f32 %f1845, %f65526, %f65531, %f1841;
	// end inline asm
	// begin inline asm
	fma.rn.f32 %f1849, %f65530, %f65531, %f1837;
	// end inline asm
	// begin inline asm
	fma.rn.f32 %f1853, %f65534, %f65535, %f1849;
	// end inline asm
	// begin inline asm
	fma.rn.f32 %f1857, %f65530, %f65535, %f1845;
	// end inline asm
	// begin inline asm
	fma.rn.f32 %f1861, %f65526, %f65531, %f1857;
	// end inline asm
	// begin inline asm
	fma.rn.f32 %f1865, %f65530, %f65531, %f1853;
	// end inline asm
	// begin inline asm
	fma.rn.f32 %f1869, %f65534, %f65535, %f1865;
	// end inline asm
	// begin inline asm
	fma.rn.f32 %f1873, %f65530, %f65535, %f1861;
	// end inline asm
	// begin inline asm
	fma.rn.f32 %f1877, %f65526, %f65531, %f1873;
	// end inline asm
	// begin inline asm
	fma.rn.f32 %f1881, %f65530, %f65531, %f1869;
	// end inline asm
	// begin inline asm
	fma.rn.f32 %f1885, %f65534, %f65535, %f1881;
	// end inline asm
	// begin inline asm
	fma.rn.f32 %f1889, %f65530, %f65535, %f1877;
	// end inline asm
	// begin inline asm
	fma.rn.f32 %f1893, %f65526, %f65531, %f1889;
	// end inline asm
	// begin inline asm
	fma.rn.f32 %f1897, %f65530, %f65531, %f1885;
	// end inline asm
	// begin inline asm
	fma.rn.f32 %f1901, %f65534, %f65535, %f1897;
	// end inline asm
	// begin inline asm
	fma.rn.f32 %f1905, %f65530, %f65535, %f1893;
	// end inline asm
	// begin inline asm
	fma.rn.f32 %f1909, %f65526, %f65531, %f1905;
	// end inline asm
	// begin inline asm
	fma.rn.f32 %f1913, %f65530, %f65531, %f1901;
	// end inline asm
	// begin inline asm
	fma.rn.f32 %f1917, %f65534, %f65535, %f1913;
	// end inline asm
	// begin inline asm
	fma.rn.f32 %f1921, %f65530, %f65535, %f1909;
	// end inline asm
	// begin inline asm
	fma.rn.f32 %f1925, %f65526, %f65531, %f1921;
	// end inline asm
	// begin inline asm
	fma.rn.f32 %f1929, %f65530, %f65531, %f1917;
	// end inline asm
	// begin inline asm
	fma.rn.f32 %f1933, %f65534, %f65535, %f1929;
	// end inline asm
	// begin inline asm
	fma.rn.f32 %f1937, %f65530, %f65535, %f1925;
	// end inline asm
	// begin inline asm
	fma.rn.f32 %f1941, %f65526, %f65531, %f1937;
	// end inline asm
	// begin inline asm
	fma.rn.f32 %f1945, %f65530, %f65531, %f1933;
	// end inline asm
	// begin inline asm
	fma.rn.f32 %f1949, %f65534, %f65535, %f1945;
	// end inline asm
	// begin inline asm
	fma.rn.f32 %f1953, %f65530, %f65535, %f1941;
	// end inline asm
	// begin inline asm
	fma.rn.f32 %f1957, %f65526, %f65531, %f1953;
	// end inline asm
	// begin inline asm
	fma.rn.f32 %f1961, %f65530, %f65531, %f1949;
	// end inline asm
	// begin inline asm
	fma.rn.f32 %f1965, %f65534, %f65535, %f1961;
	// end inline asm
	// begin inline asm
	fma.rn.f32 %f1969, %f65530, %f65535, %f1957;
	// end inline asm
	// begin inline asm
	fma.rn.f32 %f1973, %f65526, %f65531, %f1969;
	// end inline asm
	// begin inline asm
	fma.rn.f32 %f1977, %f65530, %f65531, %f1965;
	// end inline asm
	// begin inline asm
	fma.rn.f32 %f1981, %f65534, %f65535, %f1977;
	// end inline asm
	// begin inline asm
	fma.rn.f32 %f1985, %f65530, %f65535, %f1973;
	// end inline asm
	// begin inline asm
	fma.rn.f32 %f1989, %f65526, %f65531, %f1985;
	// end inline asm
	// begin inline asm
	fma.rn.f32 %f1993, %f65530, %f65531, %f1981;
	// end inline asm
	// begin inline asm
	fma.rn.f32 %f1997, %f65534, %f65535, %f1993;
	// end inline asm
	// begin inline asm
	fma.rn.f32 %f2001, %f65530, %f65535, %f1989;
	// end inline asm
	// begin inline asm
	fma.rn.f32 %f2005, %f65526, %f65531, %f2001;
	// end inline asm
	// begin inline asm
	fma.rn.f32 %f2009, %f65530, %f65531, %f1997;
	// end inline asm
	// begin inline asm
	fma.rn.f32 %f2013, %f65534, %f65535, %f2009;
	// end inline asm
	// begin inline asm
	fma.rn.f32 %f2017, %f65530, %f65535, %f2005;
	// end inline asm
	// begin inline asm
	fma.rn.f32 %f2021, %f65526, %f65531, %f2017;
	// end inline asm
	// begin inline asm
	fma.rn.f32 %f2025, %f65530, %f65531, %f2013;
	// end inline asm
	// begin inline asm
	fma.rn.f32 %f2029, %f65534, %f65535, %f2025;
	// end inline asm
	// begin inline asm
	fma.rn.f32 %f2033, %f65530, %f65535, %f2021;
	// end inline asm
	// begin inline asm
	fma.rn.f32 %f2037, %f65526, %f65531, %f2033;
	// end inline asm
	// begin inline asm
	fma.rn.f32 %f2041, %f65530, %f65531, %f2029;
	// end inline asm
	// begin inline asm
	fma.rn.f32 %f2045, %f65534, %f65535, %f2041;
	// end inline asm
	// begin inline asm
	fma.rn.f32 %f2049, %f65530, %f65535, %f2037;
	// end inline asm
	// begin inline asm
	fma.rn.f32 %f2053, %f65526, %f65531, %f2049;
	// end inline asm
	// begin inline asm
	fma.rn.f32 %f2057, %f65530, %f65531, %f2045;
	// end inline asm
	// begin inline asm
	fma.rn.f32 %f2061, %f65534, %f65535, %f2057;
	// end inline asm
	// begin inline asm
	fma.rn.f32 %f2065, %f65530, %f65535, %f2053;
	// end inline asm
	// begin inline asm
	fma.rn.f32 %f2069, %f65526, %f65531, %f2065;
	// end inline asm
	// begin inline asm
	fma.rn.f32 %f2073, %f65530, %f65531, %f2061;
	// end inline asm
	// begin inline asm
	fma.rn.f32 %f2077, %f65534, %f65535, %f2073;
	// end inline asm
	// begin inline asm
	fma.rn.f32 %f2081, %f65530, %f65535, %f2069;
	// end inline asm
	// begin inline asm
	fma.rn.f32 %f2085, %f65526, %f65531, %f2081;
	// end inline asm
	// begin inline asm
	fma.rn.f32 %f2089, %f65530, %f65531, %f2077;
	// end inline asm
	// begin inline asm
	fma.rn.f32 %f2093, %f65534, %f65535, %f2089;
	// end inline asm
	// begin inline asm
	fma.rn.f32 %f2097, %f65530, %f65535, %f2085;
	// end inline asm
	// begin inline asm
	fma.rn.f32 %f2101, %f65526, %f65531, %f2097;
	// end inline asm
	// begin inline asm
	fma.rn.f32 %f2105, %f65530, %f65531, %f2093;
	// end inline asm
	// begin inline asm
	fma.rn.f32 %f2109, %f65534, %f65535, %f2105;
	// end inline asm
	// begin inline asm
	fma.rn.f32 %f2113, %f65530, %f65535, %f2101;
	// end inline asm
	// begin inline asm
	fma.rn.f32 %f2117, %f65526, %f65531, %f2113;
	// end inline asm
	// begin inline asm
	fma.rn.f32 %f2121, %f65530, %f65531, %f2109;
	// end inline asm
	// begin inline asm
	fma.rn.f32 %f2125, %f65534, %f65535, %f2121;
	// end inline asm
	// begin inline asm
	fma.rn.f32 %f2129, %f65530, %f65535, %f2117;
	// end inline asm
	// begin inline asm
	fma.rn.f32 %f2133, %f65526, %f65531, %f2129;
	// end inline asm
	// begin inline asm
	fma.rn.f32 %f2137, %f65530, %f65531, %f2125;
	// end inline asm
	// begin inline asm
	fma.rn.f32 %f2141, %f65534, %f65535, %f2137;
	// end inline asm
	// begin inline asm
	fma.rn.f32 %f2145, %f65530, %f65535, %f2133;
	// end inline asm
	// begin inline asm
	fma.rn.f32 %f2149, %f65526, %f65531, %f2145;
	// end inline asm
	// begin inline asm
	fma.rn.f32 %f2153, %f65530, %f65531, %f2141;
	// end inline asm
	// begin inline asm
	fma.rn.f32 %f2157, %f65534, %f65535, %f2153;
	// end inline asm
	// begin inline asm
	fma.rn.f32 %f2161, %f65530, %f65535, %f2149;
	// end inline asm
	// begin inline asm
	fma.rn.f32 %f2165, %f65526, %f65531, %f2161;
	// end inline asm
	// begin inline asm
	fma.rn.f32 %f2169, %f65530, %f65531, %f2157;
	// end inline asm
	// begin inline asm
	fma.rn.f32 %f2173, %f65534, %f65535, %f2169;
	// end inline asm
	// begin inline asm
	fma.rn.f32 %f2177, %f65530, %f65535, %f2165;
	// end inline asm
	// begin inline asm
	fma.rn.f32 %f2181, %f65526, %f65531, %f2177;
	// end inline asm
	// begin inline asm
	fma.rn.f32 %f2185, %f65530, %f65531, %f2173;
	// end inline asm
	// begin inline asm
	fma.rn.f32 %f2189, %f65534, %f65535, %f2185;
	// end inline asm
	// begin inline asm
	fma.rn.f32 %f2193, %f65530, %f65535, %f2181;
	// end inline asm
	// begin inline asm
	fma.rn.f32 %f2197, %f65526, %f65531, %f2193;
	// end inline asm
	// begin inline asm
	fma.rn.f32 %f2201, %f65530, %f65531, %f2189;
	// end inline asm
	// begin inline asm
	fma.rn.f32 %f2205, %f65534, %f65535, %f2201;
	// end inline asm
	// begin inline asm
	fma.rn.f32 %f2209, %f65530, %f65535, %f2197;
	// end inline asm
	// begin inline asm
	fma.rn.f32 %f2213, %f65526, %f65531, %f2209;
	// end inline asm
	// begin inline asm
	fma.rn.f32 %f2217, %f65530, %f65531, %f2205;
	// end inline asm
	// begin inline asm
	fma.rn.f32 %f2221, %f65534, %f65535, %f2217;
	// end inline asm
	// begin inline asm
	fma.rn.f32 %f2225, %f65530, %f65535, %f2213;
	// end inline asm
	// begin inline asm
	fma.rn.f32 %f2229, %f65526, %f65531, %f2225;
	// end inline asm
	// begin inline asm
	fma.rn.f32 %f2233, %f65530, %f65531, %f2221;
	// end inline asm
	// begin inline asm
	fma.rn.f32 %f2237, %f65534, %f65535, %f2233;
	// end inline asm
	// begin inline asm
	fma.rn.f32 %f2241, %f65530, %f65535, %f2229;
	// end inline asm
	// begin inline asm
	fma.rn.f32 %f2245, %f65526, %f65531, %f2241;
	// end inline asm
	// begin inline asm
	fma.rn.f32 %f2249, %f65530, %f65531, %f2237;
	// end inline asm
	// begin inline asm
	fma.rn.f32 %f2253, %f65534, %f65535, %f2249;
	// end inline asm
	// begin inline asm
	fma.rn.f32 %f2257, %f65530, %f65535, %f2245;
	// end inline asm
	// begin inline asm
	fma.rn.f32 %f2261, %f65526, %f65531, %f2257;
	// end inline asm
	// begin inline asm
	fma.rn.f32 %f2265, %f65530, %f65531, %f2253;
	// end inline asm
	// begin inline asm
	fma.rn.f32 %f2269, %f65534, %f65535, %f2265;
	// end inline asm
	// begin inline asm
	fma.rn.f32 %f2273, %f65530, %f65535, %f2261;
	// end inline asm
	// begin inline asm
	fma.rn.f32 %f2277, %f65526, %f65531, %f2273;
	// end inline asm
	// begin inline asm
	fma.rn.f32 %f2281, %f65530, %f65531, %f2269;
	// end inline asm
	// begin inline asm
	fma.rn.f32 %f2285, %f65534, %f65535, %f2281;
	// end inline asm
	// begin inline asm
	fma.rn.f32 %f2289, %f65530, %f65535, %f2277;
	// end inline asm
	// begin inline asm
	fma.rn.f32 %f2293, %f65526, %f65531, %f2289;
	// end inline asm
	// begin inline asm
	fma.rn.f32 %f2297, %f65530, %f65531, %f2285;
	// end inline asm
	// begin inline asm
	fma.rn.f32 %f2301, %f65534, %f65535, %f2297;
	// end inline asm
	// begin inline asm
	fma.rn.f32 %f2305, %f65530, %f65535, %f2293;
	// end inline asm
	// begin inline asm
	fma.rn.f32 %f2309, %f65526, %f65531, %f2305;
	// end inline asm
	// begin inline asm
	fma.rn.f32 %f2313, %f65530, %f65531, %f2301;
	// end inline asm
	// begin inline asm
	fma.rn.f32 %f2317, %f65534, %f65535, %f2313;
	// end inline asm
	// begin inline asm
	fma.rn.f32 %f2321, %f65530, %f65535, %f2309;
	// end inline asm
	// begin inline asm
	fma.rn.f32 %f2325, %f65526, %f65531, %f2321;
	// end inline asm
	// begin inline asm
	fma.rn.f32 %f2329, %f65530, %f65531, %f2317;
	// end inline asm
	// begin inline asm
	fma.rn.f32 %f2333, %f65534, %f65535, %f2329;
	// end inline asm
	// begin inline asm
	fma.rn.f32 %f2337, %f65530, %f65535, %f2325;
	// end inline asm
	// begin inline asm
	fma.rn.f32 %f2341, %f65526, %f65531, %f2337;
	// end inline asm
	// begin inline asm
	fma.rn.f32 %f2345, %f65530, %f65531, %f2333;
	// end inline asm
	// begin inline asm
	fma.rn.f32 %f2349, %f65534, %f65535, %f2345;
	// end inline asm
	// begin inline asm
	fma.rn.f32 %f2353, %f65530, %f65535, %f2341;
	// end inline asm
	// begin inline asm
	fma.rn.f32 %f2357, %f65526, %f65531, %f2353;
	// end inline asm
	// begin inline asm
	fma.rn.f32 %f2361, %f65530, %f65531, %f2349;
	// end inline asm
	// begin inline asm
	fma.rn.f32 %f2365, %f65534, %f65535, %f2361;
	// end inline asm
	// begin inline asm
	fma.rn.f32 %f2369, %f65530, %f65535, %f2357;
	// end inline asm
	// begin inline asm
	fma.rn.f32 %f2373, %f65526, %f65531, %f2369;
	// end inline asm
	// begin inline asm
	fma.rn.f32 %f2377, %f65530, %f65531, %f2365;
	// end inline asm
	// begin inline asm
	fma.rn.f32 %f2381, %f65534, %f65535, %f2377;
	// end inline asm
	// begin inline asm
	fma.rn.f32 %f2385, %f65530, %f65535, %f2373;
	// end inline asm
	// begin inline asm
	fma.rn.f32 %f2389, %f65526, %f65531, %f2385;
	// end inline asm
	// begin inline asm
	fma.rn.f32 %f2393, %f65530, %f65531, %f2381;
	// end inline asm
	// begin inline asm
	fma.rn.f32 %f2397, %f65534, %f65535, %f2393;
	// end inline asm
	// begin inline asm
	fma.rn.f32 %f2401, %f65530, %f65535, %f2389;
	// end inline asm
	// begin inline asm
	fma.rn.f32 %f2405, %f65526, %f65531, %f2401;
	// end inline asm
	// begin inline asm
	fma.rn.f32 %f2409, %f65530, %f65531, %f2397;
	// end inline asm
	// begin inline asm
	fma.rn.f32 %f2413, %f65534, %f65535, %f2409;
	// end inline asm
	// begin inline asm
	fma.rn.f32 %f2417, %f65530, %f65535, %f2405;
	// end inline asm
	// begin inline asm
	fma.rn.f32 %f2421, %f65526, %f65531, %f2417;
	// end inline asm
	// begin inline asm
	fma.rn.f32 %f2425, %f65530, %f65531, %f2413;
	// end inline asm
	// begin inline asm
	fma.rn.f32 %f2429, %f65534, %f65535, %f2425;
	// end inline asm
	// begin inline asm
	fma.rn.f32 %f2433, %f65530, %f65535, %f2421;
	// end inline asm
	// begin inline asm
	fma.rn.f32 %f2437, %f65526, %f65531, %f2433;
	// end inline asm
	// begin inline asm
	fma.rn.f32 %f2441, %f65530, %f65531, %f2429;
	// end inline asm
	// begin inline asm
	fma.rn.f32 %f2445, %f65534, %f65535, %f2441;
	// end inline asm
	// begin inline asm
	fma.rn.f32 %f2449, %f65530, %f65535, %f2437;
	// end inline asm
	// begin inline asm
	fma.rn.f32 %f2453, %f65526, %f65531, %f2449;
	// end inline asm
	// begin inline asm
	fma.rn.f32 %f2457, %f65530, %f65531, %f2445;
	// end inline asm
	// begin inline asm
	fma.rn.f32 %f2461, %f65534, %f65535, %f2457;
	// end inline asm
	// begin inline asm
	fma.rn.f32 %f2465, %f65530, %f65535, %f2453;
	// end inline asm
	// begin inline asm
	fma.rn.f32 %f2469, %f65526, %f65531, %f2465;
	// end inline asm
	// begin inline asm
	fma.rn.f32 %f2473, %f65530, %f65531, %f2461;
	// end inline asm
	// begin inline asm
	fma.rn.f32 %f2477, %f65534, %f65535, %f2473;
	// end inline asm
	// begin inline asm
	fma.rn.f32 %f2481, %f65530, %f65535, %f2469;
	// end inline asm
	// begin inline asm
	fma.rn.f32 %f2485, %f65526, %f65531, %f2481;
	// end inline asm
	// begin inline asm
	fma.rn.f32 %f2489, %f65530, %f65531, %f2477;
	// end inline asm
	// begin inline asm
	fma.rn.f32 %f2493, %f65534, %f65535, %f2489;
	// end inline asm
	// begin inline asm
	fma.rn.f32 %f2497, %f65530, %f65535, %f2485;
	// end inline asm
	// begin inline asm
	fma.rn.f32 %f2501, %f65526, %f65531, %f2497;
	// end inline asm
	// begin inline asm
	fma.rn.f32 %f2505, %f65530, %f65531, %f2493;
	// end inline asm
	// begin inline asm
	fma.rn.f32 %f2509, %f65534, %f65535, %f2505;
	// end inline asm
	// begin inline asm
	fma.rn.f32 %f2513, %f65530, %f65535, %f2501;
	// end inline asm
	// begin inline asm
	fma.rn.f32 %f2517, %f65526, %f65531, %f2513;
	// end inline asm
	// begin inline asm
	fma.rn.f32 %f2521, %f65530, %f65531, %f2509;
	// end inline asm
	// begin inline asm
	fma.rn.f32 %f2525, %f65534, %f65535, %f2521;
	// end inline asm
	// begin inline asm
	fma.rn.f32 %f2529, %f65530, %f65535, %f2517;
	// end inline asm
	// begin inline asm
	fma.rn.f32 %f2533, %f65526, %f65531, %f2529;
	// end inline asm
	// begin inline asm
	fma.rn.f32 %f2537, %f65530, %f65531, %f2525;
	// end inline asm
	// begin inline asm
	fma.rn.f32 %f2541, %f65534, %f65535, %f2537;
	// end inline asm
	// begin inline asm
	fma.rn.f32 %f2545, %f65530, %f65535, %f2533;
	// end inline asm
	// begin inline asm
	fma.rn.f32 %f2549, %f65526, %f65531, %f2545;
	// end inline asm
	// begin inline asm
	fma.rn.f32 %f2553, %f65530, %f65531, %f2541;
	// end inline asm
	// begin inline asm
	fma.rn.f32 %f2557, %f65534, %f65535, %f2553;
	// end inline asm
	// begin inline asm
	fma.rn.f32 %f2561, %f65530, %f65535, %f2549;
	// end inline asm
	// begin inline asm
	fma.rn.f32 %f2565, %f65526, %f65531, %f2561;
	// end inline asm
	// begin inline asm
	fma.rn.f32 %f2569, %f65530, %f65531, %f2557;
	// end inline asm
	// begin inline asm
	fma.rn.f32 %f2573, %f65534, %f65535, %f2569;
	// end inline asm
	// begin inline asm
	fma.rn.f32 %f2577, %f65530, %f65535, %f2565;
	// end inline asm
	// begin inline asm
	fma.rn.f32 %f2581, %f65526, %f65531, %f2577;
	// end inline asm
	// begin inline asm
	fma.rn.f32 %f2585, %f65530, %f65531, %f2573;
	// end inline asm
	// begin inline asm
	fma.rn.f32 %f2589, %f65534, %f65535, %f2585;
	// end inline asm
	// begin inline asm
	fma.rn.f32 %f2593, %f65530, %f65535, %f2581;
	// end inline asm
	// begin inline asm
	fma.rn.f32 %f2597, %f65526, %f65531, %f2593;
	// end inline asm
	// begin inline asm
	fma.rn.f32 %f2601, %f65530, %f65531, %f2589;
	// end inline asm
	// begin inline asm
	fma.rn.f32 %f2605, %f65534, %f65535, %f2601;
	// end inline asm
	// begin inline asm
	fma.rn.f32 %f2609, %f65530, %f65535, %f2597;
	// end inline asm
	// begin inline asm
	fma.rn.f32 %f2613, %f65526, %f65531, %f2609;
	// end inline asm
	// begin inline asm
	fma.rn.f32 %f2617, %f65530, %f65531, %f2605;
	// end inline asm
	// begin inline asm
	fma.rn.f32 %f2621, %f65534, %f65535, %f2617;
	// end inline asm
	// begin inline asm
	fma.rn.f32 %f2625, %f65530, %f65535, %f2613;
	// end inline asm
	// begin inline asm
	fma.rn.f32 %f2629, %f65526, %f65531, %f2625;
	// end inline asm
	// begin inline asm
	fma.rn.f32 %f2633, %f65530, %f65531, %f2621;
	// end inline asm
	// begin inline asm
	fma.rn.f32 %f2637, %f65534, %f65535, %f2633;
	// end inline asm
	// begin inline asm
	fma.rn.f32 %f2641, %f65530, %f65535, %f2629;
	// end inline asm
	// begin inline asm
	fma.rn.f32 %f2645, %f65526, %f65531, %f2641;
	// end inline asm
	// begin inline asm
	fma.rn.f32 %f2649, %f65530, %f65531, %f2637;
	// end inline asm
	// begin inline asm
	fma.rn.f32 %f2653, %f65534, %f65535, %f2649;
	// end inline asm
	// begin inline asm
	fma.rn.f32 %f2657, %f65530, %f65535, %f2645;
	// end inline asm
	// begin inline asm
	fma.rn.f32 %f2661, %f65526, %f65531, %f2657;
	// end inline asm
	// begin inline asm
	fma.rn.f32 %f2665, %f65530, %f65531, %f2653;
	// end inline asm
	// begin inline asm
	fma.rn.f32 %f2669, %f65534, %f65535, %f2665;
	// end inline asm
	// begin inline asm
	fma.rn.f32 %f2673, %f65530, %f65535, %f2661;
	// end inline asm
	// begin inline asm
	fma.rn.f32 %f2677, %f65526, %f65531, %f2673;
	// end inline asm
	// begin inline asm
	fma.rn.f32 %f2681, %f65530, %f65531, %f2669;
	// end inline asm
	// begin inline asm
	fma.rn.f32 %f2685, %f65534, %f65535, %f2681;
	// end inline asm
	// begin inline asm
	fma.rn.f32 %f2689, %f65530, %f65535, %f2677;
	// end inline asm
	// begin inline asm
	fma.rn.f32 %f2693, %f65526, %f65531, %f2689;
	// end inline asm
	// begin inline asm
	fma.rn.f32 %f2697, %f65530, %f65531, %f2685;
	// end inline asm
	// begin inline asm
	fma.rn.f32 %f2701, %f65534, %f65535, %f2697;
	// end inline asm
	// begin inline asm
	fma.rn.f32 %f2705, %f65530, %f65535, %f2693;
	// end inline asm
	// begin inline asm
	fma.rn.f32 %f2709, %f65526, %f65531, %f2705;
	// end inline asm
	// begin inline asm
	fma.rn.f32 %f2713, %f65530, %f65531, %f2701;
	// end inline asm
	// begin inline asm
	fma.rn.f32 %f2717, %f65534, %f65535, %f2713;
	// end inline asm
	// begin inline asm
	fma.rn.f32 %f2721, %f65530, %f65535, %f2709;
	// end inline asm
	// begin inline asm
	fma.rn.f32 %f2725, %f65526, %f65531, %f2721;
	// end inline asm
	// begin inline asm
	fma.rn.f32 %f2729, %f65530, %f65531, %f2717;
	// end inline asm
	// begin inline asm
	fma.rn.f32 %f2733, %f65534, %f65535, %f2729;
	// end inline asm
	// begin inline asm
	fma.rn.f32 %f2737, %f65530, %f65535, %f2725;
	// end inline asm
	// begin inline asm
	fma.rn.f32 %f2741, %f65526, %f65531, %f2737;
	// end inline asm
	// begin inline asm
	fma.rn.f32 %f2745, %f65530, %f65531, %f2733;
	// end inline asm
	// begin inline asm
	fma.rn.f32 %f2749, %f65534, %f65535, %f2745;
	// end inline asm
	// begin inline asm
	fma.rn.f32 %f2753, %f65530, %f65535, %f2741;
	// end inline asm
	// begin inline asm
	fma.rn.f32 %f2757, %f65526, %f65531, %f2753;
	// end inline asm
	// begin inline asm
	fma.rn.f32 %f2761, %f65530, %f65531, %f2749;
	// end inline asm
	// begin inline asm
	fma.rn.f32 %f2765, %f65534, %f65535, %f2761;
	// end inline asm
	// begin inline asm
	fma.rn.f32 %f2769, %f65530, %f65535, %f2757;
	// end inline asm
	// begin inline asm
	fma.rn.f32 %f2773, %f65526, %f65531, %f2769;
	// end inline asm
	// begin inline asm
	fma.rn.f32 %f2777, %f65530, %f65531, %f2765;
	// end inline asm
	// begin inline asm
	fma.rn.f32 %f2781, %f65534, %f65535, %f2777;
	// end inline asm
	// begin inline asm
	fma.rn.f32 %f2785, %f65530, %f65535, %f2773;
	// end inline asm
	// begin inline asm
	fma.rn.f32 %f2789, %f65526, %f65531, %f2785;
	// end inline asm
	// begin inline asm
	fma.rn.f32 %f2793, %f65530, %f65531, %f2781;
	// end inline asm
	// begin inline asm
	fma.rn.f32 %f2797, %f65534, %f65535, %f2793;
	// end inline asm
	// begin inline asm
	fma.rn.f32 %f2801, %f65530, %f65535, %f2789;
	// end inline asm
	// begin inline asm
	fma.rn.f32 %f2805, %f65526, %f65531, %f2801;
	// end inline asm
	// begin inline asm
	fma.rn.f32 %f2809, %f65530, %f65531, %f2797;
	// end inline asm
	// begin inline asm
	fma.rn.f32 %f2813, %f65534, %f65535, %f2809;
	// end inline asm
	// begin inline asm
	fma.rn.f32 %f2817, %f65530, %f65535, %f2805;
	// end inline asm
	// begin inline asm
	fma.rn.f32 %f2821, %f65526, %f65531, %f2817;
	// end inline asm
	// begin inline asm
	fma.rn.f32 %f2825, %f65530, %f65531, %f2813;
	// end inline asm
	// begin inline asm
	fma.rn.f32 %f2829, %f65534, %f65535, %f2825;
	// end inline asm
	// begin inline asm
	fma.rn.f32 %f2833, %f65530, %f65535, %f2821;
	// end inline asm
	// begin inline asm
	fma.rn.f32 %f2837, %f65526, %f65531, %f2833;
	// end inline asm
	// begin inline asm
	fma.rn.f32 %f2841, %f65530, %f65531, %f2829;
	// end inline asm
	// begin inline asm
	fma.rn.f32 %f2845, %f65534, %f65535, %f2841;
	// end inline asm
	// begin inline asm
	fma.rn.f32 %f2849, %f65530, %f65535, %f2837;
	// end inline asm
	// begin inline asm
	fma.rn.f32 %f2853, %f65526, %f65531, %f2849;
	// end inline asm
	// begin inline asm
	fma.rn.f32 %f2857, %f65530, %f65531, %f2845;
	// end inline asm
	// begin inline asm
	fma.rn.f32 %f2861, %f65534, %f65535, %f2857;
	// end inline asm
	// begin inline asm
	fma.rn.f32 %f2865, %f65530, %f65535, %f2853;
	// end inline asm
	// begin inline asm
	fma.rn.f32 %f2869, %f65526, %f65531, %f2865;
	// end inline asm
	// begin inline asm
	fma.rn.f32 %f2873, %f65530, %f65531, %f2861;
	// end inline asm
	// begin inline asm
	fma.rn.f32 %f2877, %f65534, %f65535, %f2873;
	// end inline asm
	// begin inline asm
	fma.rn.f32 %f2881, %f65530, %f65535, %f2869;
	// end inline asm
	// begin inline asm
	fma.rn.f32 %f2885, %f65526, %f65531, %f2881;
	// end inline asm
	// begin inline asm
	fma.rn.f32 %f2889, %f65530, %f65531, %f2877;
	// end inline asm
	// begin inline asm
	fma.rn.f32 %f2893, %f65534, %f65535, %f2889;
	// end inline asm
	// begin inline asm
	fma.rn.f32 %f2897, %f65530, %f65535, %f2885;
	// end inline asm
	// begin inline asm
	fma.rn.f32 %f2901, %f65526, %f65531, %f2897;
	// end inline asm
	// begin inline asm
	fma.rn.f32 %f2905, %f65530, %f65531, %f2893;
	// end inline asm
	// begin inline asm
	fma.rn.f32 %f2909, %f65534, %f65535, %f2905;
	// end inline asm
	// begin inline asm
	fma.rn.f32 %f2913, %f65530, %f65535, %f2901;
	// end inline asm
	// begin inline asm
	fma.rn.f32 %f2917, %f65526, %f65531, %f2913;
	// end inline asm
	// begin inline asm
	fma.rn.f32 %f2921, %f65530, %f65531, %f2909;
	// end inline asm
	// begin inline asm
	fma.rn.f32 %f2925, %f65534, %f65535, %f2921;
	// end inline asm
	// begin inline asm
	fma.rn.f32 %f2929, %f65530, %f65535, %f2917;
	// end inline asm
	// begin inline asm
	fma.rn.f32 %f2933, %f65526, %f65531, %f2929;
	// end inline asm
	// begin inline asm
	fma.rn.f32 %f2937, %f65530, %f65531, %f2925;
	// end inline asm
	// begin inline asm
	fma.rn.f32 %f2941, %f65534, %f65535, %f2937;
	// end inline asm
	// begin inline asm
	fma.rn.f32 %f2945, %f65530, %f65535, %f2933;
	// end inline asm
	// begin inline asm
	fma.rn.f32 %f2949, %f65526, %f65531, %f2945;
	// end inline asm
	// begin inline asm
	fma.rn.f32 %f2953, %f65530, %f65531, %f2941;
	// end inline asm
	// begin inline asm
	fma.rn.f32 %f2957, %f65534, %f65535, %f2953;
	// end inline asm
	// begin inline asm
	fma.rn.f32 %f2961, %f65530, %f65535, %f2949;
	// end inline asm
	// begin inline asm
	fma.rn.f32 %f2965, %f65526, %f65531, %f2961;
	// end inline asm
	// begin inline asm
	fma.rn.f32 %f2969, %f65530, %f65531, %f2957;
	// end inline asm
	// begin inline asm
	fma.rn.f32 %f2973, %f65534, %f65535, %f2969;
	// end inline asm
	// begin inline asm
	fma.rn.f32 %f2977, %f65530, %f65535, %f2965;
	// end inline asm
	// begin inline asm
	fma.rn.f32 %f2981, %f65526, %f65531, %f2977;
	// end inline asm
	// begin inline asm
	fma.rn.f32 %f2985, %f65530, %f65531, %f2973;
	// end inline asm
	// begin inline asm
	fma.rn.f32 %f2989, %f65534, %f65535, %f2985;
	// end inline asm
	// begin inline asm
	fma.rn.f32 %f2993, %f65530, %f65535, %f2981;
	// end inline asm
	// begin inline asm
	fma.rn.f32 %f2997, %f65526, %f65531, %f2993;
	// end inline asm
	// begin inline asm
	fma.rn.f32 %f3001, %f65530, %f65531, %f2989;
	// end inline asm
	// begin inline asm
	fma.rn.f32 %f3005, %f65534, %f65535, %f3001;
	// end inline asm
	// begin inline asm
	fma.rn.f32 %f3009, %f65530, %f65535, %f2997;
	// end inline asm
	// begin inline asm
	fma.rn.f32 %f3013, %f65526, %f65531, %f3009;
	// end inline asm
	// begin inline asm
	fma.rn.f32 %f3017, %f65530, %f65531, %f3005;
	// end inline asm
	// begin inline asm
	fma.rn.f32 %f3021, %f65534, %f65535, %f3017;
	// end inline asm
	// begin inline asm
	fma.rn.f32 %f3025, %f65530, %f65535, %f3013;
	// end inline asm
	// begin inline asm
	fma.rn.f32 %f3029, %f65526, %f65531, %f3025;
	// end inline asm
	// begin inline asm
	fma.rn.f32 %f3033, %f65530, %f65531, %f3021;
	// end inline asm
	// begin inline asm
	fma.rn.f32 %f3037, %f65534, %f65535, %f3033;
	// end inline asm
	// begin inline asm
	fma.rn.f32 %f3041, %f65530, %f65535, %f3029;
	// end inline asm
	// begin inline asm
	fma.rn.f32 %f3045, %f65526, %f65531, %f3041;
	// end inline asm
	// begin inline asm
	fma.rn.f32 %f3049, %f65530, %f65531, %f3037;
	// end inline asm
	// begin inline asm
	fma.rn.f32 %f3053, %f65534, %f65535, %f3049;
	// end inline asm
	// begin inline asm
	fma.rn.f32 %f3057, %f65530, %f65535, %f3045;
	// end inline asm
	// begin inline asm
	fma.rn.f32 %f3061, %f65526, %f65531, %f3057;
	// end inline asm
	// begin inline asm
	fma.rn.f32 %f3065, %f65530, %f65531, %f3053;
	// end inline asm
	// begin inline asm
	fma.rn.f32 %f3069, %f65534, %f65535, %f3065;
	// end inline asm
	// begin inline asm
	fma.rn.f32 %f3073, %f65530, %f65535, %f3061;
	// end inline asm
	// begin inline asm
	fma.rn.f32 %f3077, %f65526, %f65531, %f3073;
	// end inline asm
	// begin inline asm
	fma.rn.f32 %f3081, %f65530, %f65531, %f3069;
	// end inline asm
	// begin inline asm
	fma.rn.f32 %f3085, %f65534, %f65535, %f3081;
	// end inline asm
	// begin inline asm
	fma.rn.f32 %f3089, %f65530, %f65535, %f3077;
	// end inline asm
	// begin inline asm
	fma.rn.f32 %f3093, %f65526, %f65531, %f3089;
	// end inline asm
	// begin inline asm
	fma.rn.f32 %f3097, %f65530, %f65531, %f3085;
	// end inline asm
	// begin inline asm
	fma.rn.f32 %f3101, %f65534, %f65535, %f3097;
	// end inline asm
	// begin inline asm
	fma.rn.f32 %f3105, %f65530, %f65535, %f3093;
	// end inline asm
	// begin inline asm
	fma.rn.f32 %f3109, %f65526, %f65531, %f3105;
	// end inline asm
	// begin inline asm
	fma.rn.f32 %f3113, %f65530, %f65531, %f3101;
	// end inline asm
	// begin inline asm
	fma.rn.f32 %f3117, %f65534, %f65535, %f3113;
	// end inline asm
	// begin inline asm
	fma.rn.f32 %f3121, %f65530, %f65535, %f3109;
	// end inline asm
	// begin inline asm
	fma.rn.f32 %f3125, %f65526, %f65531, %f3121;
	// end inline asm
	// begin inline asm
	fma.rn.f32 %f3129, %f65530, %f65531, %f3117;
	// end inline asm
	// begin inline asm
	fma.rn.f32 %f3133, %f65534, %f65535, %f3129;
	// end inline asm
	// begin inline asm
	fma.rn.f32 %f3137, %f65530, %f65535, %f3125;
	// end inline asm
	// begin inline asm
	fma.rn.f32 %f3141, %f65526, %f65531, %f3137;
	// end inline asm
	// begin inline asm
	fma.rn.f32 %f3145, %f65530, %f65531, %f3133;
	// end inline asm
	// begin inline asm
	fma.rn.f32 %f3149, %f65534, %f65535, %f3145;
	// end inline asm
	// begin inline asm
	fma.rn.f32 %f3153, %f65530, %f65535, %f3141;
	// end inline asm
	// begin inline asm
	fma.rn.f32 %f3157, %f65526, %f65531, %f3153;
	// end inline asm
	// begin inline asm
	fma.rn.f32 %f3161, %f65530, %f65531, %f3149;
	// end inline asm
	// begin inline asm
	fma.rn.f32 %f3165, %f65534, %f65535, %f3161;
	// end inline asm
	// begin inline asm
	fma.rn.f32 %f3169, %f65530, %f65535, %f3157;
	// end inline asm
	// begin inline asm
	fma.rn.f32 %f3173, %f65526, %f65531, %f3169;
	// end inline asm
	// begin inline asm
	fma.rn.f32 %f3177, %f65530, %f65531, %f3165;
	// end inline asm
	// begin inline asm
	fma.rn.f32 %f3181, %f65534, %f65535, %f3177;
	// end inline asm
	// begin inline asm
	fma.rn.f32 %f3185, %f65530, %f65535, %f3173;
	// end inline asm
	// begin inline asm
	fma.rn.f32 %f3189, %f65526, %f65531, %f3185;
	// end inline asm
	// begin inline asm
	fma.rn.f32 %f3193, %f65530, %f65531, %f3181;
	// end inline asm
	// begin inline asm
	fma.rn.f32 %f3197, %f65534, %f65535, %f3193;
	// end inline asm
	// begin inline asm
	fma.rn.f32 %f3201, %f65530, %f65535, %f3189;
	// end inline asm
	// begin inline asm
	fma.rn.f32 %f3205, %f65526, %f65531, %f3201;
	// end inline asm
	// begin inline asm
	fma.rn.f32 %f3209, %f65530, %f65531, %f3197;
	// end inline asm
	// begin inline asm
	fma.rn.f32 %f3213, %f65534, %f65535, %f3209;
	// end inline asm
	// begin inline asm
	fma.rn.f32 %f3217, %f65530, %f65535, %f3205;
	// end inline asm
	// begin inline asm
	fma.rn.f32 %f3221, %f65526, %f65531, %f3217;
	// end inline asm
	// begin inline asm
	fma.rn.f32 %f3225, %f65530, %f65531, %f3213;
	// end inline asm
	// begin inline asm
	fma.rn.f32 %f3229, %f65534, %f65535, %f3225;
	// end inline asm
	// begin inline asm
	fma.rn.f32 %f3233, %f65530, %f65535, %f3221;
	// end inline asm
	// begin inline asm
	fma.rn.f32 %f3237, %f65526, %f65531, %f3233;
	// end inline asm
	// begin inline asm
	fma.rn.f32 %f3241, %f65530, %f65531, %f3229;
	// end inline asm
	// begin inline asm
	fma.rn.f32 %f3245, %f65534, %f65535, %f3241;
	// end inline asm
	// begin inline asm
	fma.rn.f32 %f3249, %f65530, %f65535, %f3237;
	// end inline asm
	// begin inline asm
	fma.rn.f32 %f3253, %f65526, %f65531, %f3249;
	// end inline asm
	// begin inline asm
	fma.rn.f32 %f3257, %f65530, %f65531, %f3245;
	// end inline asm
	// begin inline asm
	fma.rn.f32 %f3261, %f65534, %f65535, %f3257;
	// end inline asm
	// begin inline asm
	fma.rn.f32 %f3265, %f65530, %f65535, %f3253;
	// end inline asm
	// begin inline asm
	fma.rn.f32 %f3269, %f65526, %f65531, %f3265;
	// end inline asm
	// begin inline asm
	fma.rn.f32 %f3273, %f65530, %f65531, %f3261;
	// end inline asm
	// begin inline asm
	fma.rn.f32 %f3277, %f65534, %f65535, %f3273;
	// end inline asm
	// begin inline asm
	fma.rn.f32 %f3281, %f65530, %f65535, %f3269;
	// end inline asm
	// begin inline asm
	fma.rn.f32 %f3285, %f65526, %f65531, %f3281;
	// end inline asm
	// begin inline asm
	fma.rn.f32 %f3289, %f65530, %f65531, %f3277;
	// end inline asm
	// begin inline asm
	fma.rn.f32 %f3293, %f65534, %f65535, %f3289;
	// end inline asm
	// begin inline asm
	fma.rn.f32 %f3297, %f65530, %f65535, %f3285;
	// end inline asm
	// begin inline asm
	fma.rn.f32 %f3301, %f65526, %f65531, %f3297;
	// end inline asm
	// begin inline asm
	fma.rn.f32 %f3305, %f65530, %f65531, %f3293;
	// end inline asm
	// begin inline asm
	fma.rn.f32 %f3309, %f65534, %f65535, %f3305;
	// end inline asm
	// begin inline asm
	fma.rn.f32 %f3313, %f65530, %f65535, %f3301;
	// end inline asm
	// begin inline asm
	fma.rn.f32 %f3317, %f65526, %f65531, %f3313;
	// end inline asm
	// begin inline asm
	fma.rn.f32 %f3321, %f65530, %f65531, %f3309;
	// end inline asm
	// begin inline asm
	fma.rn.f32 %f3325, %f65534, %f65535, %f3321;
	// end inline asm
	// begin inline asm
	fma.rn.f32 %f3329, %f65530, %f65535, %f3317;
	// end inline asm
	// begin inline asm
	fma.rn.f32 %f3333, %f65526, %f65531, %f3329;
	// end inline asm
	// begin inline asm
	fma.rn.f32 %f3337, %f65530, %f65531, %f3325;
	// end inline asm
	// begin inline asm
	fma.rn.f32 %f3341, %f65534, %f65535, %f3337;
	// end inline asm
	// begin inline asm
	fma.rn.f32 %f3345, %f65530, %f65535, %f3333;
	// end inline asm
	// begin inline asm
	fma.rn.f32 %f3349, %f65526, %f65531, %f3345;
	// end inline asm
	// begin inline asm
	fma.rn.f32 %f3353, %f65530, %f65531, %f3341;
	// end inline asm
	// begin inline asm
	fma.rn.f32 %f3357, %f65534, %f65535, %f3353;
	// end inline asm
	// begin inline asm
	fma.rn.f32 %f3361, %f65530, %f65535, %f3349;
	// end inline asm
	// begin inline asm
	fma.rn.f32 %f3365, %f65526, %f65531, %f3361;
	// end inline asm
	// begin inline asm
	fma.rn.f32 %f3369, %f65530, %f65531, %f3357;
	// end inline asm
	// begin inline asm
	fma.rn.f32 %f3373, %f65534, %f65535, %f3369;
	// end inline asm
	// begin inline asm
	fma.rn.f32 %f3377, %f65530, %f65535, %f3365;
	// end inline asm
	// begin inline asm
	fma.rn.f32 %f3381, %f65526, %f65531, %f3377;
	// end inline asm
	// begin inline asm
	fma.rn.f32 %f3385, %f65530, %f65531, %f3373;
	// end inline asm
	// begin inline asm
	fma.rn.f32 %f3389, %f65534, %f65535, %f3385;
	// end inline asm
	// begin inline asm
	fma.rn.f32 %f3393, %f65530, %f65535, %f3381;
	// end inline asm
	// begin inline asm
	fma.rn.f32 %f3397, %f65526, %f65531, %f3393;
	// end inline asm
	// begin inline asm
	fma.rn.f32 %f3401, %f65530, %f65531, %f3389;
	// end inline asm
	// begin inline asm
	fma.rn.f32 %f3405, %f65534, %f65535, %f3401;
	// end inline asm
	// begin inline asm
	fma.rn.f32 %f3409, %f65530, %f65535, %f3397;
	// end inline asm
	// begin inline asm
	fma.rn.f32 %f3413, %f65526, %f65531, %f3409;
	// end inline asm
	// begin inline asm
	fma.rn.f32 %f3417, %f65530, %f65531, %f3405;
	// end inline asm
	// begin inline asm
	fma.rn.f32 %f3421, %f65534, %f65535, %f3417;
	// end inline asm
	// begin inline asm
	fma.rn.f32 %f3425, %f65530, %f65535, %f3413;
	// end inline asm
	// begin inline asm
	fma.rn.f32 %f3429, %f65526, %f65531, %f3425;
	// end inline asm
	// begin inline asm
	fma.rn.f32 %f3433, %f65530, %f65531, %f3421;
	// end inline asm
	// begin inline asm
	fma.rn.f32 %f3437, %f65534, %f65535, %f3433;
	// end inline asm
	// begin inline asm
	fma.rn.f32 %f3441, %f65530, %f65535, %f3429;
	// end inline asm
	// begin inline asm
	fma.rn.f32 %f3445, %f65526, %f65531, %f3441;
	// end inline asm
	// begin inline asm
	fma.rn.f32 %f3449, %f65530, %f65531, %f3437;
	// end inline asm
	// begin inline asm
	fma.rn.f32 %f3453, %f65534, %f65535, %f3449;
	// end inline asm
	// begin inline asm
	fma.rn.f32 %f3457, %f65530, %f65535, %f3445;
	// end inline asm
	// begin inline asm
	fma.rn.f32 %f3461, %f65526, %f65531, %f3457;
	// end inline asm
	// begin inline asm
	fma.rn.f32 %f3465, %f65530, %f65531, %f3453;
	// end inline asm
	// begin inline asm
	fma.rn.f32 %f3469, %f65534, %f65535, %f3465;
	// end inline asm
	// begin inline asm
	fma.rn.f32 %f3473, %f65530, %f65535, %f3461;
	// end inline asm
	// begin inline asm
	fma.rn.f32 %f3477, %f65526, %f65531, %f3473;
	// end inline asm
	// begin inline asm
	fma.rn.f32 %f3481, %f65530, %f65531, %f3469;
	// end inline asm
	// begin inline asm
	fma.rn.f32 %f3485, %f65534, %f65535, %f3481;
	// end inline asm
	// begin inline asm
	fma.rn.f32 %f3489, %f65530, %f65535, %f3477;
	// end inline asm
	// begin inline asm
	fma.rn.f32 %f3493, %f65526, %f65531, %f3489;
	// end inline asm
	// begin inline asm
	fma.rn.f32 %f3497, %f65530, %f65531, %f3485;
	// end inline asm
	// begin inline asm
	fma.rn.f32 %f3501, %f65534, %f65535, %f3497;
	// end inline asm
	// begin inline asm
	fma.rn.f32 %f3505, %f65530, %f65535, %f3493;
	// end inline asm
	// begin inline asm
	fma.rn.f32 %f3509, %f65526, %f65531, %f3505;
	// end inline asm
	// begin inline asm
	fma.rn.f32 %f3513, %f65530, %f65531, %f3501;
	// end inline asm
	// begin inline asm
	fma.rn.f32 %f3517, %f65534, %f65535, %f3513;
	// end inline asm
	// begin inline asm
	fma.rn.f32 %f3521, %f65530, %f65535, %f3509;
	// end inline asm
	// begin inline asm
	fma.rn.f32 %f3525, %f65526, %f65531, %f3521;
	// end inline asm
	// begin inline asm
	fma.rn.f32 %f3529, %f65530, %f65531, %f3517;
	// end inline asm
	// begin inline asm
	fma.rn.f32 %f3533, %f65534, %f65535, %f3529;
	// end inline asm
	// begin inline asm
	fma.rn.f32 %f3537, %f65530, %f65535, %f3525;
	// end inline asm
	// begin inline asm
	fma.rn.f32 %f3541, %f65526, %f65531, %f3537;
	// end inline asm
	// begin inline asm
	fma.rn.f32 %f3545, %f65530, %f65531, %f3533;
	// end inline asm
	// begin inline asm
	fma.rn.f32 %f3549, %f65534, %f65535, %f3545;
	// end inline asm
	// begin inline asm
	fma.rn.f32 %f3553, %f65530, %f65535, %f3541;
	// end inline asm
	// begin inline asm
	fma.rn.f32 %f3557, %f65526, %f65531, %f3553;
	// end inline asm
	// begin inline asm
	fma.rn.f32 %f3561, %f65530, %f65531, %f3549;
	// end inline asm
	// begin inline asm
	fma.rn.f32 %f3565, %f65534, %f65535, %f3561;
	// end inline asm
	// begin inline asm
	fma.rn.f32 %f3569, %f65530, %f65535, %f3557;
	// end inline asm
	// begin inline asm
	fma.rn.f32 %f3573, %f65526, %f65531, %f3569;
	// end inline asm
	// begin inline asm
	fma.rn.f32 %f3577, %f65530, %f65531, %f3565;
	// end inline asm
	// begin inline asm
	fma.rn.f32 %f3581, %f65534, %f65535, %f3577;
	// end inline asm
	// begin inline asm
	fma.rn.f32 %f3585, %f65530, %f65535, %f3573;
	// end inline asm
	// begin inline asm
	fma.rn.f32 %f3589, %f65526, %f65531, %f3585;
	// end inline asm
	// begin inline asm
	fma.rn.f32 %f3593, %f65530, %f65531, %f3581;
	// end inline asm
	// begin inline asm
	fma.rn.f32 %f3597, %f65534, %f65535, %f3593;
	// end inline asm
	// begin inline asm
	fma.rn.f32 %f3601, %f65530, %f65535, %f3589;
	// end inline asm
	// begin inline asm
	fma.rn.f32 %f3605, %f65526, %f65531, %f3601;
	// end inline asm
	// begin inline asm
	fma.rn.f32 %f3609, %f65530, %f65531, %f3597;
	// end inline asm
	// begin inline asm
	fma.rn.f32 %f3613, %f65534, %f65535, %f3609;
	// end inline asm
	// begin inline asm
	fma.rn.f32 %f3617, %f65530, %f65535, %f3605;
	// end inline asm
	// begin inline asm
	fma.rn.f32 %f3621, %f65526, %f65531, %f3617;
	// end inline asm
	// begin inline asm
	fma.rn.f32 %f3625, %f65530, %f65531, %f3613;
	// end inline asm
	// begin inline asm
	fma.rn.f32 %f3629, %f65534, %f65535, %f3625;
	// end inline asm
	// begin inline asm
	fma.rn.f32 %f3633, %f65530, %f65535, %f3621;
	// end inline asm
	// begin inline asm
	fma.rn.f32 %f3637, %f65526, %f65531, %f3633;
	// end inline asm
	// begin inline asm
	fma.rn.f32 %f3641, %f65530, %f65531, %f3629;
	// end inline asm
	// begin inline asm
	fma.rn.f32 %f3645, %f65534, %f65535, %f3641;
	// end inline asm
	// begin inline asm
	fma.rn.f32 %f3649, %f65530, %f65535, %f3637;
	// end inline asm
	// begin inline asm
	fma.rn.f32 %f3653, %f65526, %f65531, %f3649;
	// end inline asm
	// begin inline asm
	fma.rn.f32 %f3657, %f65530, %f65531, %f3645;
	// end inline asm
	// begin inline asm
	fma.rn.f32 %f3661, %f65534, %f65535, %f3657;
	// end inline asm
	// begin inline asm
	fma.rn.f32 %f3665, %f65530, %f65535, %f3653;
	// end inline asm
	// begin inline asm
	fma.rn.f32 %f3669, %f65526, %f65531, %f3665;
	// end inline asm
	// begin inline asm
	fma.rn.f32 %f3673, %f65530, %f65531, %f3661;
	// end inline asm
	// begin inline asm
	fma.rn.f32 %f3677, %f65534, %f65535, %f3673;
	// end inline asm
	// begin inline asm
	fma.rn.f32 %f3681, %f65530, %f65535, %f3669;
	// end inline asm
	// begin inline asm
	fma.rn.f32 %f3685, %f65526, %f65531, %f3681;
	// end inline asm
	// begin inline asm
	fma.rn.f32 %f3689, %f65530, %f65531, %f3677;
	// end inline asm
	// begin inline asm
	fma.rn.f32 %f3693, %f65534, %f65535, %f3689;
	// end inline asm
	// begin inline asm
	fma.rn.f32 %f3697, %f65530, %f65535, %f3685;
	// end inline asm
	// begin inline asm
	fma.rn.f32 %f3701, %f65526, %f65531, %f3697;
	// end inline asm
	// begin inline asm
	fma.rn.f32 %f3705, %f65530, %f65531, %f3693;
	// end inline asm
	// begin inline asm
	fma.rn.f32 %f3709, %f65534, %f65535, %f3705;
	// end inline asm
	// begin inline asm
	fma.rn.f32 %f3713, %f65530, %f65535, %f3701;
	// end inline asm
	// begin inline asm
	fma.rn.f32 %f3717, %f65526, %f65531, %f3713;
	// end inline asm
	// begin inline asm
	fma.rn.f32 %f3721, %f65530, %f65531, %f3709;
	// end inline asm
	// begin inline asm
	fma.rn.f32 %f3725, %f65534, %f65535, %f3721;
	// end inline asm
	// begin inline asm
	fma.rn.f32 %f3729, %f65530, %f65535, %f3717;
	// end inline asm
	// begin inline asm
	fma.rn.f32 %f3733, %f65526, %f65531, %f3729;
	// end inline asm
	// begin inline asm
	fma.rn.f32 %f3737, %f65530, %f65531, %f3725;
	// end inline asm
	// begin inline asm
	fma.rn.f32 %f3741, %f65534, %f65535, %f3737;
	// end inline asm
	// begin inline asm
	fma.rn.f32 %f3745, %f65530, %f65535, %f3733;
	// end inline asm
	// begin inline asm
	fma.rn.f32 %f3749, %f65526, %f65531, %f3745;
	// end inline asm
	// begin inline asm
	fma.rn.f32 %f3753, %f65530, %f65531, %f3741;
	// end inline asm
	// begin inline asm
	fma.rn.f32 %f3757, %f65534, %f65535, %f3753;
	// end inline asm
	// begin inline asm
	fma.rn.f32 %f3761, %f65530, %f65535, %f3749;
	// end inline asm
	// begin inline asm
	fma.rn.f32 %f3765, %f65526, %f65531, %f3761;
	// end inline asm
	// begin inline asm
	fma.rn.f32 %f3769, %f65530, %f65531, %f3757;
	// end inline asm
	// begin inline asm
	fma.rn.f32 %f3773, %f65534, %f65535, %f3769;
	// end inline asm
	// begin inline asm
	fma.rn.f32 %f3777, %f65530, %f65535, %f3765;
	// end inline asm
	// begin inline asm
	fma.rn.f32 %f3781, %f65526, %f65531, %f3777;
	// end inline asm
	// begin inline asm
	fma.rn.f32 %f3785, %f65530, %f65531, %f3773;
	// end inline asm
	// begin inline asm
	fma.rn.f32 %f3789, %f65534, %f65535, %f3785;
	// end inline asm
	// begin inline asm
	fma.rn.f32 %f3793, %f65530, %f65535, %f3781;
	// end inline asm
	// begin inline asm
	fma.rn.f32 %f3797, %f65526, %f65531, %f3793;
	// end inline asm
	// begin inline asm
	fma.rn.f32 %f3801, %f65530, %f65531, %f3789;
	// end inline asm
	// begin inline asm
	fma.rn.f32 %f3805, %f65534, %f65535, %f3801;
	// end inline asm
	// begin inline asm
	fma.rn.f32 %f3809, %f65530, %f65535, %f3797;
	// end inline asm
	// begin inline asm
	fma.rn.f32 %f3813, %f65526, %f65531, %f3809;
	// end inline asm
	// begin inline asm
	fma.rn.f32 %f3817, %f65530, %f65531, %f3805;
	// end inline asm
	// begin inline asm
	fma.rn.f32 %f3821, %f65534, %f65535, %f3817;
	// end inline asm
	// begin inline asm
	fma.rn.f32 %f3825, %f65530, %f65535, %f3813;
	// end inline asm
	// begin inline asm
	fma.rn.f32 %f3829, %f65526, %f65531, %f3825;
	// end inline asm
	// begin inline asm
	fma.rn.f32 %f3833, %f65530, %f65531, %f3821;
	// end inline asm
	// begin inline asm
	fma.rn.f32 %f3837, %f65534, %f65535, %f3833;
	// end inline asm
	// begin inline asm
	fma.rn.f32 %f3841, %f65530, %f65535, %f3829;
	// end inline asm
	// begin inline asm
	fma.rn.f32 %f3845, %f65526, %f65531, %f3841;
	// end inline asm
	// begin inline asm
	fma.rn.f32 %f3849, %f65530, %f65531, %f3837;
	// end inline asm
	// begin inline asm
	fma.rn.f32 %f3853, %f65534, %f65535, %f3849;
	// end inline asm
	// begin inline asm
	fma.rn.f32 %f3857, %f65530, %f65535, %f3845;
	// end inline asm
	// begin inline asm
	fma.rn.f32 %f3861, %f65526, %f65531, %f3857;
	// end inline asm
	// begin inline asm
	fma.rn.f32 %f3865, %f65530, %f65531, %f3853;
	// end inline asm
	// begin inline asm
	fma.rn.f32 %f3869, %f65534, %f65535, %f3865;
	// end inline asm
	// begin inline asm
	fma.rn.f32 %f3873, %f65530, %f65535, %f3861;
	// end inline asm
	// begin inline asm
	fma.rn.f32 %f3877, %f65526, %f65531, %f3873;
	// end inline asm
	// begin inline asm
	fma.rn.f32 %f3881, %f65530, %f65531, %f3869;
	// end inline asm
	// begin inline asm
	fma.rn.f32 %f3885, %f65534, %f65535, %f3881;
	// end inline asm
	// begin inline asm
	fma.rn.f32 %f3889, %f65530, %f65535, %f3877;
	// end inline asm
	// begin inline asm
	fma.rn.f32 %f3893, %f65526, %f65531, %f3889;
	// end inline asm
	// begin inline asm
	fma.rn.f32 %f3897, %f65530, %f65531, %f3885;
	// end inline asm
	// begin inline asm
	fma.rn.f32 %f3901, %f65534, %f65535, %f3897;
	// end inline asm
	// begin inline asm
	fma.rn.f32 %f3905, %f65530, %f65535, %f3893;
	// end inline asm
	// begin inline asm
	fma.rn.f32 %f3909, %f65526, %f65531, %f3905;
	// end inline asm
	// begin inline asm
	fma.rn.f32 %f3913, %f65530, %f65531, %f3901;
	// end inline asm
	// begin inline asm
	fma.rn.f32 %f3917, %f65534, %f65535, %f3913;
	// end inline asm
	// begin inline asm
	fma.rn.f32 %f3921, %f65530, %f65535, %f3909;
	// end inline asm
	// begin inline asm
	fma.rn.f32 %f3925, %f65526, %f65531, %f3921;
	// end inline asm
	// begin inline asm
	fma.rn.f32 %f3929, %f65530, %f65531, %f3917;
	// end inline asm
	// begin inline asm
	fma.rn.f32 %f3933, %f65534, %f65535, %f3929;
	// end inline asm
	// begin inline asm
	fma.rn.f32 %f3937, %f65530, %f65535, %f3925;
	// end inline asm
	// begin inline asm
	fma.rn.f32 %f3941, %f65526, %f65531, %f3937;
	// end inline asm
	// begin inline asm
	fma.rn.f32 %f3945, %f65530, %f65531, %f3933;
	// end inline asm
	// begin inline asm
	fma.rn.f32 %f3949, %f65534, %f65535, %f3945;
	// end inline asm
	// begin inline asm
	fma.rn.f32 %f3953, %f65530, %f65535, %f3941;
	// end inline asm
	// begin inline asm
	fma.rn.f32 %f3957, %f65526, %f65531, %f3953;
	// end inline asm
	// begin inline asm
	fma.rn.f32 %f3961, %f65530, %f65531, %f3949;
	// end inline asm
	// begin inline asm
	fma.rn.f32 %f3965, %f65534, %f65535, %f3961;
	// end inline asm
	// begin inline asm
	fma.rn.f32 %f3969, %f65530, %f65535, %f3957;
	// end inline asm
	// begin inline asm
	fma.rn.f32 %f3973, %f65526, %f65531, %f3969;
	// end inline asm
	// begin inline asm
	fma.rn.f32 %f3977, %f65530, %f65531, %f3965;
	// end inline asm
	// begin inline asm
	fma.rn.f32 %f3981, %f65534, %f65535, %f3977;
	// end inline asm
	// begin inline asm
	fma.rn.f32 %f3985, %f65530, %f65535, %f3973;
	// end inline asm
	// begin inline asm
	fma.rn.f32 %f3989, %f65526, %f65531, %f3985;
	// end inline asm
	// begin inline asm
	fma.rn.f32 %f3993, %f65530, %f65531, %f3981;
	// end inline asm
	// begin inline asm
	fma.rn.f32 %f3997, %f65534, %f65535, %f3993;
	// end inline asm
	// begin inline asm
	fma.rn.f32 %f4001, %f65530, %f65535, %f3989;
	// end inline asm
	// begin inline asm
	fma.rn.f32 %f4005, %f65526, %f65531, %f4001;
	// end inline asm
	// begin inline asm
	fma.rn.f32 %f4009, %f65530, %f65531, %f3997;
	// end inline asm
	// begin inline asm
	fma.rn.f32 %f4013, %f65534, %f65535, %f4009;
	// end inline asm
	// begin inline asm
	fma.rn.f32 %f4017, %f65530, %f65535, %f4005;
	// end inline asm
	// begin inline asm
	fma.rn.f32 %f4021, %f65526, %f65531, %f4017;
	// end inline asm
	// begin inline asm
	fma.rn.f32 %f4025, %f65530, %f65531, %f4013;
	// end inline asm
	// begin inline asm
	fma.rn.f32 %f4029, %f65534, %f65535, %f4025;
	// end inline asm
	// begin inline asm
	fma.rn.f32 %f4033, %f65530, %f65535, %f4021;
	// end inline asm
	// begin inline asm
	fma.rn.f32 %f4037, %f65526, %f65531, %f4033;
	// end inline asm
	// begin inline asm
	fma.rn.f32 %f4041, %f65530, %f65531, %f4029;
	// end inline asm
	// begin inline asm
	fma.rn.f32 %f4045, %f65534, %f65535, %f4041;
	// end inline asm
	// begin inline asm
	fma.rn.f32 %f4049, %f65530, %f65535, %f4037;
	// end inline asm
	// begin inline asm
	fma.rn.f32 %f4053, %f65526, %f65531, %f4049;
	// end inline asm
	// begin inline asm
	fma.rn.f32 %f4057, %f65530, %f65531, %f4045;
	// end inline asm
	// begin inline asm
	fma.rn.f32 %f4061, %f65534, %f65535, %f4057;
	// end inline asm
	// begin inline asm
	fma.rn.f32 %f4065, %f65530, %f65535, %f4053;
	// end inline asm
	// begin inline asm
	fma.rn.f32 %f4069, %f65526, %f65531, %f4065;
	// end inline asm
	// begin inline asm
	fma.rn.f32 %f4073, %f65530, %f65531, %f4061;
	// end inline asm
	// begin inline asm
	fma.rn.f32 %f4077, %f65534, %f65535, %f4073;
	// end inline asm
	// begin inline asm
	fma.rn.f32 %f4081, %f65530, %f65535, %f4069;
	// end inline asm
	// begin inline asm
	fma.rn.f32 %f4085, %f65526, %f65531, %f4081;
	// end inline asm
	// begin inline asm
	fma.rn.f32 %f4089, %f65530, %f65531, %f4077;
	// end inline asm
	// begin inline asm
	fma.rn.f32 %f4093, %f65534, %f65535, %f4089;
	// end inline asm
	// begin inline asm
	fma.rn.f32 %f4097, %f65530, %f65535, %f4085;
	// end inline asm
	// begin inline asm
	fma.rn.f32 %f4101, %f65526, %f65531, %f4097;
	// end inline asm
	// begin inline asm
	fma.rn.f32 %f4105, %f65530, %f65531, %f4093;
	// end inline asm
	// begin inline asm
	fma.rn.f32 %f4109, %f65534, %f65535, %f4105;
	// end inline asm
	// begin inline asm
	fma.rn.f32 %f4113, %f65530, %f65535, %f4101;
	// end inline asm
	// begin inline asm
	fma.rn.f32 %f4117, %f65526, %f65531, %f4113;
	// end inline asm
	// begin inline asm
	fma.rn.f32 %f4121, %f65530, %f65531, %f4109;
	// end inline asm
	// begin inline asm
	fma.rn.f32 %f4125, %f65534, %f65535, %f4121;
	// end inline asm
	// begin inline asm
	fma.rn.f32 %f4129, %f65530, %f65535, %f4117;
	// end inline asm
	// begin inline asm
	fma.rn.f32 %f4133, %f65526, %f65531, %f4129;
	// end inline asm
	// begin inline asm
	fma.rn.f32 %f4137, %f65530, %f65531, %f4125;
	// end inline asm
	// begin inline asm
	fma.rn.f32 %f4141, %f65534, %f65535, %f4137;
	// end inline asm
	// begin inline asm
	fma.rn.f32 %f4145, %f65530, %f65535, %f4133;
	// end inline asm
	// begin inline asm
	fma.rn.f32 %f4149, %f65526, %f65531, %f4145;
	// end inline asm
	// begin inline asm
	fma.rn.f32 %f4153, %f65530, %f65531, %f4141;
	// end inline asm
	// begin inline asm
	fma.rn.f32 %f4157, %f65534, %f65535, %f4153;
	// end inline asm
	// begin inline asm
	fma.rn.f32 %f4161, %f65530, %f65535, %f4149;
	// end inline asm
	// begin inline asm
	fma.rn.f32 %f4165, %f65526, %f65531, %f4161;
	// end inline asm
	// begin inline asm
	fma.rn.f32 %f4169, %f65530, %f65531, %f4157;
	// end inline asm
	// begin inline asm
	fma.rn.f32 %f4173, %f65534, %f65535, %f4169;
	// end inline asm
	// begin inline asm
	fma.rn.f32 %f4177, %f65530, %f65535, %f4165;
	// end inline asm
	// begin inline asm
	fma.rn.f32 %f4181, %f65526, %f65531, %f4177;
	// end inline asm
	// begin inline asm
	fma.rn.f32 %f4185, %f65530, %f65531, %f4173;
	// end inline asm
	// begin inline asm
	fma.rn.f32 %f4189, %f65534, %f65535, %f4185;
	// end inline asm
	// begin inline asm
	fma.rn.f32 %f4193, %f65530, %f65535, %f4181;
	// end inline asm
	// begin inline asm
	fma.rn.f32 %f4197, %f65526, %f65531, %f4193;
	// end inline asm
	// begin inline asm
	fma.rn.f32 %f4201, %f65530, %f65531, %f4189;
	// end inline asm
	// begin inline asm
	fma.rn.f32 %f4205, %f65534, %f65535, %f4201;
	// end inline asm
	// begin inline asm
	fma.rn.f32 %f4209, %f65530, %f65535, %f4197;
	// end inline asm
	// begin inline asm
	fma.rn.f32 %f4213, %f65526, %f65531, %f4209;
	// end inline asm
	// begin inline asm
	fma.rn.f32 %f4217, %f65530, %f65531, %f4205;
	// end inline asm
	// begin inline asm
	fma.rn.f32 %f4221, %f65534, %f65535, %f4217;
	// end inline asm
	// begin inline asm
	fma.rn.f32 %f4225, %f65530, %f65535, %f4213;
	// end inline asm
	// begin inline asm
	fma.rn.f32 %f4229, %f65526, %f65531, %f4225;
	// end inline asm
	// begin inline asm
	fma.rn.f32 %f4233, %f65530, %f65531, %f4221;
	// end inline asm
	// begin inline asm
	fma.rn.f32 %f4237, %f65534, %f65535, %f4233;
	// end inline asm
	// begin inline asm
	fma.rn.f32 %f4241, %f65530, %f65535, %f4229;
	// end inline asm
	// begin inline asm
	fma.rn.f32 %f4245, %f65526, %f65531, %f4241;
	// end inline asm
	// begin inline asm
	fma.rn.f32 %f4249, %f65530, %f65531, %f4237;
	// end inline asm
	// begin inline asm
	fma.rn.f32 %f4253, %f65534, %f65535, %f4249;
	// end inline asm
	// begin inline asm
	fma.rn.f32 %f4257, %f65530, %f65535, %f4245;
	// end inline asm
	// begin inline asm
	fma.rn.f32 %f4261, %f65526, %f65531, %f4257;
	// end inline asm
	// begin inline asm
	fma.rn.f32 %f4265, %f65530, %f65531, %f4253;
	// end inline asm
	// begin inline asm
	fma.rn.f32 %f4269, %f65534, %f65535, %f4265;
	// end inline asm
	// begin inline asm
	fma.rn.f32 %f4273, %f65530, %f65535, %f4261;
	// end inline asm
	// begin inline asm
	fma.rn.f32 %f4277, %f65526, %f65531, %f4273;
	// end inline asm
	// begin inline asm
	fma.rn.f32 %f4281, %f65530, %f65531, %f4269;
	// end inline asm
	// begin inline asm
	fma.rn.f32 %f4285, %f65534, %f65535, %f4281;
	// end inline asm
	// begin inline asm
	fma.rn.f32 %f4289, %f65530, %f65535, %f4277;
	// end inline asm
	// begin inline asm
	fma.rn.f32 %f4293, %f65526, %f65531, %f4289;
	// end inline asm
	// begin inline asm
	fma.rn.f32 %f4297, %f65530, %f65531, %f4285;
	// end inline asm
	// begin inline asm
	fma.rn.f32 %f4301, %f65534, %f65535, %f4297;
	// end inline asm
	// begin inline asm
	fma.rn.f32 %f4305, %f65530, %f65535, %f4293;
	// end inline asm
	// begin inline asm
	fma.rn.f32 %f4309, %f65526, %f65531, %f4305;
	// end inline asm
	// begin inline asm
	fma.rn.f32 %f4313, %f65530, %f65531, %f4301;
	// end inline asm
	// begin inline asm
	fma.rn.f32 %f4317, %f65534, %f65535, %f4313;
	// end inline asm
	// begin inline asm
	fma.rn.f32 %f4321, %f65530, %f65535, %f4309;
	// end inline asm
	// begin inline asm
	fma.rn.f32 %f4325, %f65526, %f65531, %f4321;
	// end inline asm
	// begin inline asm
	fma.rn.f32 %f4329, %f65530, %f65531, %f4317;
	// end inline asm
	// begin inline asm
	fma.rn.f32 %f4333, %f65534, %f65535, %f4329;
	// end inline asm
	// begin inline asm
	fma.rn.f32 %f4337, %f65530, %f65535, %f4325;
	// end inline asm
	// begin inline asm
	fma.rn.f32 %f4341, %f65526, %f65531, %f4337;
	// end inline asm
	// begin inline asm
	fma.rn.f32 %f4345, %f65530, %f65531, %f4333;
	// end inline asm
	// begin inline asm
	fma.rn.f32 %f4349, %f65534, %f65535, %f4345;
	// end inline asm
	// begin inline asm
	fma.rn.f32 %f4353, %f65530, %f65535, %f4341;
	// end inline asm
	// begin inline asm
	fma.rn.f32 %f4357, %f65526, %f65531, %f4353;
	// end inline asm
	// begin inline asm
	fma.rn.f32 %f4361, %f65530, %f65531, %f4349;
	// end inline asm
	// begin inline asm
	fma.rn.f32 %f4365, %f65534, %f65535, %f4361;
	// end inline asm
	// begin inline asm
	fma.rn.f32 %f4369, %f65530, %f65535, %f4357;
	// end inline asm
	// begin inline asm
	fma.rn.f32 %f4373, %f65526, %f65531, %f4369;
	// end inline asm
	// begin inline asm
	fma.rn.f32 %f4377, %f65530, %f65531, %f4365;
	// end inline asm
	// begin inline asm
	fma.rn.f32 %f4381, %f65534, %f65535, %f4377;
	// end inline asm
	// begin inline asm
	fma.rn.f32 %f4385, %f65530, %f65535, %f4373;
	// end inline asm
	// begin inline asm
	fma.rn.f32 %f4389, %f65526, %f65531, %f4385;
	// end inline asm
	// begin inline asm
	fma.rn.f32 %f4393, %f65530, %f65531, %f4381;
	// end inline asm
	// begin inline asm
	fma.rn.f32 %f4397, %f65534, %f65535, %f4393;
	// end inline asm
	// begin inline asm
	fma.rn.f32 %f4401, %f65530, %f65535, %f4389;
	// end inline asm
	// begin inline asm
	fma.rn.f32 %f4405, %f65526, %f65531, %f4401;
	// end inline asm
	// begin inline asm
	fma.rn.f32 %f4409, %f65530, %f65531, %f4397;
	// end inline asm
	// begin inline asm
	fma.rn.f32 %f4413, %f65534, %f65535, %f4409;
	// end inline asm
	// begin inline asm
	fma.rn.f32 %f4417, %f65530, %f65535, %f4405;
	// end inline asm
	// begin inline asm
	fma.rn.f32 %f4421, %f65526, %f65531, %f4417;
	// end inline asm
	// begin inline asm
	fma.rn.f32 %f4425, %f65530, %f65531, %f4413;
	// end inline asm
	// begin inline asm
	fma.rn.f32 %f4429, %f65534, %f65535, %f4425;
	// end inline asm
	// begin inline asm
	fma.rn.f32 %f4433, %f65530, %f65535, %f4421;
	// end inline asm
	// begin inline asm
	fma.rn.f32 %f4437, %f65526, %f65531, %f4433;
	// end inline asm
	// begin inline asm
	fma.rn.f32 %f4441, %f65530, %f65531, %f4429;
	// end inline asm
	// begin inline asm
	fma.rn.f32 %f4445, %f65534, %f65535, %f4441;
	// end inline asm
	// begin inline asm
	fma.rn.f32 %f4449, %f65530, %f65535, %f4437;
	// end inline asm
	// begin inline asm
	fma.rn.f32 %f4453, %f65526, %f65531, %f4449;
	// end inline asm
	// begin inline asm
	fma.rn.f32 %f4457, %f65530, %f65531, %f4445;
	// end inline asm
	// begin inline asm
	fma.rn.f32 %f4461, %f65534, %f65535, %f4457;
	// end inline asm
	// begin inline asm
	fma.rn.f32 %f4465, %f65530, %f65535, %f4453;
	// end inline asm
	// begin inline asm
	fma.rn.f32 %f4469, %f65526, %f65531, %f4465;
	// end inline asm
	// begin inline asm
	fma.rn.f32 %f4473, %f65530, %f65531, %f4461;
	// end inline asm
	// begin inline asm
	fma.rn.f32 %f4477, %f65534, %f65535, %f4473;
	// end inline asm
	// begin inline asm
	fma.rn.f32 %f4481, %f65530, %f65535, %f4469;
	// end inline asm
	// begin inline asm
	fma.rn.f32 %f4485, %f65526, %f65531, %f4481;
	// end inline asm
	// begin inline asm
	fma.rn.f32 %f4489, %f65530, %f65531, %f4477;
	// end inline asm
	// begin inline asm
	fma.rn.f32 %f4493, %f65534, %f65535, %f4489;
	// end inline asm
	// begin inline asm
	fma.rn.f32 %f4497, %f65530, %f65535, %f4485;
	// end inline asm
	// begin inline asm
	fma.rn.f32 %f4501, %f65526, %f65531, %f4497;
	// end inline asm
	// begin inline asm
	fma.rn.f32 %f4505, %f65530, %f65531, %f4493;
	// end inline asm
	// begin inline asm
	fma.rn.f32 %f4509, %f65534, %f65535, %f4505;
	// end inline asm
	// begin inline asm
	fma.rn.f32 %f4513, %f65530, %f65535, %f4501;
	// end inline asm
	// begin inline asm
	fma.rn.f32 %f4517, %f65526, %f65531, %f4513;
	// end inline asm
	// begin inline asm
	fma.rn.f32 %f4521, %f65530, %f65531, %f4509;
	// end inline asm
	// begin inline asm
	fma.rn.f32 %f4525, %f65534, %f65535, %f4521;
	// end inline asm
	// begin inline asm
	fma.rn.f32 %f4529, %f65530, %f65535, %f4517;
	// end inline asm
	// begin inline asm
	fma.rn.f32 %f4533, %f65526, %f65531, %f4529;
	// end inline asm
	// begin inline asm
	fma.rn.f32 %f4537, %f65530, %f65531, %f4525;
	// end inline asm
	// begin inline asm
	fma.rn.f32 %f4541, %f65534, %f65535, %f4537;
	// end inline asm
	// begin inline asm
	fma.rn.f32 %f4545, %f65530, %f65535, %f4533;
	// end inline asm
	// begin inline asm
	fma.rn.f32 %f4549, %f65526, %f65531, %f4545;
	// end inline asm
	// begin inline asm
	fma.rn.f32 %f4553, %f65530, %f65531, %f4541;
	// end inline asm
	// begin inline asm
	fma.rn.f32 %f4557, %f65534, %f65535, %f4553;
	// end inline asm
	// begin inline asm
	fma.rn.f32 %f4561, %f65530, %f65535, %f4549;
	// end inline asm
	// begin inline asm
	fma.rn.f32 %f4565, %f65526, %f65531, %f4561;
	// end inline asm
	// begin inline asm
	fma.rn.f32 %f4569, %f65530, %f65531, %f4557;
	// end inline asm
	// begin inline asm
	fma.rn.f32 %f4573, %f65534, %f65535, %f4569;
	// end inline asm
	// begin inline asm
	fma.rn.f32 %f4577, %f65530, %f65535, %f4565;
	// end inline asm
	// begin inline asm
	fma.rn.f32 %f4581, %f65526, %f65531, %f4577;
	// end inline asm
	// begin inline asm
	fma.rn.f32 %f4585, %f65530, %f65531, %f4573;
	// end inline asm
	// begin inline asm
	fma.rn.f32 %f4589, %f65534, %f65535, %f4585;
	// end inline asm
	// begin inline asm
	fma.rn.f32 %f4593, %f65530, %f65535, %f4581;
	// end inline asm
	// begin inline asm
	fma.rn.f32 %f4597, %f65526, %f65531, %f4593;
	// end inline asm
	// begin inline asm
	fma.rn.f32 %f4601, %f65530, %f65531, %f4589;
	// end inline asm
	// begin inline asm
	fma.rn.f32 %f4605, %f65534, %f65535, %f4601;
	// end inline asm
	// begin inline asm
	fma.rn.f32 %f4609, %f65530, %f65535, %f4597;
	// end inline asm
	// begin inline asm
	fma.rn.f32 %f4613, %f65526, %f65531, %f4609;
	// end inline asm
	// begin inline asm
	fma.rn.f32 %f4617, %f65530, %f65531, %f4605;
	// end inline asm
	// begin inline asm
	fma.rn.f32 %f4621, %f65534, %f65535, %f4617;
	// end inline asm
	// begin inline asm
	fma.rn.f32 %f4625, %f65530, %f65535, %f4613;
	// end inline asm
	// begin inline asm
	fma.rn.f32 %f4629, %f65526, %f65531, %f4625;
	// end inline asm
	// begin inline asm
	fma.rn.f32 %f4633, %f65530, %f65531, %f4621;
	// end inline asm
	// begin inline asm
	fma.rn.f32 %f4637, %f65534, %f65535, %f4633;
	// end inline asm
	// begin inline asm
	fma.rn.f32 %f4641, %f65530, %f65535, %f4629;
	// end inline asm
	// begin inline asm
	fma.rn.f32 %f4645, %f65526, %f65531, %f4641;
	// end inline asm
	// begin inline asm
	fma.rn.f32 %f4649, %f65530, %f65531, %f4637;
	// end inline asm
	// begin inline asm
	fma.rn.f32 %f4653, %f65534, %f65535, %f4649;
	// end inline asm
	// begin inline asm
	fma.rn.f32 %f4657, %f65530, %f65535, %f4645;
	// end inline asm
	// begin inline asm
	fma.rn.f32 %f4661, %f65526, %f65531, %f4657;
	// end inline asm
	// begin inline asm
	fma.rn.f32 %f4665, %f65530, %f65531, %f4653;
	// end inline asm
	// begin inline asm
	fma.rn.f32 %f4669, %f65534, %f65535, %f4665;
	// end inline asm
	// begin inline asm
	fma.rn.f32 %f4673, %f65530, %f65535, %f4661;
	// end inline asm
	// begin inline asm
	fma.rn.f32 %f4677, %f65526, %f65531, %f4673;
	// end inline asm
	// begin inline asm
	fma.rn.f32 %f4681, %f65530, %f65531, %f4669;
	// end inline asm
	// begin inline asm
	fma.rn.f32 %f4685, %f65534, %f65535, %f4681;
	// end inline asm
	// begin inline asm
	fma.rn.f32 %f4689, %f65530, %f65535, %f4677;
	// end inline asm
	// begin inline asm
	fma.rn.f32 %f4693, %f65526, %f65531, %f4689;
	// end inline asm
	// begin inline asm
	fma.rn.f32 %f4697, %f65530, %f65531, %f4685;
	// end inline asm
	// begin inline asm
	fma.rn.f32 %f4701, %f65534, %f65535, %f4697;
	// end inline asm
	// begin inline asm
	fma.rn.f32 %f4705, %f65530, %f65535, %f4693;
	// end inline asm
	// begin inline asm
	fma.rn.f32 %f4709, %f65526, %f65531, %f4705;
	// end inline asm
	// begin inline asm
	fma.rn.f32 %f4713, %f65530, %f65531, %f4701;
	// end inline asm
	// begin inline asm
	fma.rn.f32 %f4717, %f65534, %f65535, %f4713;
	// end inline asm
	// begin inline asm
	fma.rn.f32 %f4721, %f65530, %f65535, %f4709;
	// end inline asm
	// begin inline asm
	fma.rn.f32 %f4725, %f65526, %f65531, %f4721;
	// end inline asm
	// begin inline asm
	fma.rn.f32 %f4729, %f65530, %f65531, %f4717;
	// end inline asm
	// begin inline asm
	fma.rn.f32 %f4733, %f65534, %f65535, %f4729;
	// end inline asm
	// begin inline asm
	fma.rn.f32 %f4737, %f65530, %f65535, %f4725;
	// end inline asm
	// begin inline asm
	fma.rn.f32 %f4741, %f65526, %f65531, %f4737;
	// end inline asm
	// begin inline asm
	fma.rn.f32 %f4745, %f65530, %f65531, %f4733;
	// end inline asm
	// begin inline asm
	fma.rn.f32 %f4749, %f65534, %f65535, %f4745;
	// end inline asm
	// begin inline asm
	fma.rn.f32 %f4753, %f65530, %f65535, %f4741;
	// end inline asm
	// begin inline asm
	fma.rn.f32 %f4757, %f65526, %f65531, %f4753;
	// end inline asm
	// begin inline asm
	fma.rn.f32 %f4761, %f65530, %f65531, %f4749;
	// end inline asm
	// begin inline asm
	fma.rn.f32 %f4765, %f65534, %f65535, %f4761;
	// end inline asm
	// begin inline asm
	fma.rn.f32 %f4769, %f65530, %f65535, %f4757;
	// end inline asm
	// begin inline asm
	fma.rn.f32 %f4773, %f65526, %f65531, %f4769;
	// end inline asm
	// begin inline asm
	fma.rn.f32 %f4777, %f65530, %f65531, %f4765;
	// end inline asm
	// begin inline asm
	fma.rn.f32 %f4781, %f65534, %f65535, %f4777;
	// end inline asm
	// begin inline asm
	fma.rn.f32 %f4785, %f65530, %f65535, %f4773;
	// end inline asm
	// begin inline asm
	fma.rn.f32 %f4789, %f65526, %f65531, %f4785;
	// end inline asm
	// begin inline asm
	fma.rn.f32 %f4793, %f65530, %f65531, %f4781;
	// end inline asm
	// begin inline asm
	fma.rn.f32 %f4797, %f65534, %f65535, %f4793;
	// end inline asm
	// begin inline asm
	fma.rn.f32 %f4801, %f65530, %f65535, %f4789;
	// end inline asm
	// begin inline asm
	fma.rn.f32 %f4805, %f65526, %f65531, %f4801;
	// end inline asm
	// begin inline asm
	fma.rn.f32 %f4809, %f65530, %f65531, %f4797;
	// end inline asm
	// begin inline asm
	fma.rn.f32 %f4813, %f65534, %f65535, %f4809;
	// end inline asm
	// begin inline asm
	fma.rn.f32 %f4817, %f65530, %f65535, %f4805;
	// end inline asm
	// begin inline asm
	fma.rn.f32 %f4821, %f65526, %f65531, %f4817;
	// end inline asm
	// begin inline asm
	fma.rn.f32 %f4825, %f65530, %f65531, %f4813;
	// end inline asm
	// begin inline asm
	fma.rn.f32 %f4829, %f65534, %f65535, %f4825;
	// end inline asm
	// begin inline asm
	fma.rn.f32 %f4833, %f65530, %f65535, %f4821;
	// end inline asm
	// begin inline asm
	fma.rn.f32 %f4837, %f65526, %f65531, %f4833;
	// end inline asm
	// begin inline asm
	fma.rn.f32 %f4841, %f65530, %f65531, %f4829;
	// end inline asm
	// begin inline asm
	fma.rn.f32 %f4845, %f65534, %f65535, %f4841;
	// end inline asm
	// begin inline asm
	fma.rn.f32 %f4849, %f65530, %f65535, %f4837;
	// end inline asm
	// begin inline asm
	fma.rn.f32 %f4853, %f65526, %f65531, %f4849;
	// end inline asm
	// begin inline asm
	fma.rn.f32 %f4857, %f65530, %f65531, %f4845;
	// end inline asm
	// begin inline asm
	fma.rn.f32 %f4861, %f65534, %f65535, %f4857;
	// end inline asm
	// begin inline asm
	fma.rn.f32 %f4865, %f65530, %f65535, %f4853;
	// end inline asm
	// begin inline asm
	fma.rn.f32 %f4869, %f65526, %f65531, %f4865;
	// end inline asm
	// begin inline asm
	fma.rn.f32 %f4873, %f65530, %f65531, %f4861;
	// end inline asm
	// begin inline asm
	fma.rn.f32 %f4877, %f65534, %f65535, %f4873;
	// end inline asm
	// begin inline asm
	fma.rn.f32 %f4881, %f65530, %f65535, %f4869;
	// end inline asm
	// begin inline asm
	fma.rn.f32 %f4885, %f65526, %f65531, %f4881;
	// end inline asm
	// begin inline asm
	fma.rn.f32 %f4889, %f65530, %f65531, %f4877;
	// end inline asm
	// begin inline asm
	fma.rn.f32 %f4893, %f65534, %f65535, %f4889;
	// end inline asm
	// begin inline asm
	fma.rn.f32 %f4897, %f65530, %f65535, %f4885;
	// end inline asm
	// begin inline asm
	fma.rn.f32 %f4901, %f65526, %f65531, %f4897;
	// end inline asm
	// begin inline asm
	fma.rn.f32 %f4905, %f65530, %f65531, %f4893;
	// end inline asm
	// begin inline asm
	fma.rn.f32 %f4909, %f65534, %f65535, %f4905;
	// end inline asm
	// begin inline asm
	fma.rn.f32 %f4913, %f65530, %f65535, %f4901;
	// end inline asm
	// begin inline asm
	fma.rn.f32 %f4917, %f65526, %f65531, %f4913;
	// end inline asm
	// begin inline asm
	fma.rn.f32 %f4921, %f65530, %f65531, %f4909;
	// end inline asm
	// begin inline asm
	fma.rn.f32 %f4925, %f65534, %f65535, %f4921;
	// end inline asm
	// begin inline asm
	fma.rn.f32 %f4929, %f65530, %f65535, %f4917;
	// end inline asm
	// begin inline asm
	fma.rn.f32 %f4933, %f65526, %f65531, %f4929;
	// end inline asm
	// begin inline asm
	fma.rn.f32 %f4937, %f65530, %f65531, %f4925;
	// end inline asm
	// begin inline asm
	fma.rn.f32 %f4941, %f65534, %f65535, %f4937;
	// end inline asm
	// begin inline asm
	fma.rn.f32 %f4945, %f65530, %f65535, %f4933;
	// end inline asm
	// begin inline asm
	fma.rn.f32 %f4949, %f65526, %f65531, %f4945;
	// end inline asm
	// begin inline asm
	fma.rn.f32 %f4953, %f65530, %f65531, %f4941;
	// end inline asm
	// begin inline asm
	fma.rn.f32 %f4957, %f65534, %f65535, %f4953;
	// end inline asm
	// begin inline asm
	fma.rn.f32 %f4961, %f65530, %f65535, %f4949;
	// end inline asm
	// begin inline asm
	fma.rn.f32 %f4965, %f65526, %f65531, %f4961;
	// end inline asm
	// begin inline asm
	fma.rn.f32 %f4969, %f65530, %f65531, %f4957;
	// end inline asm
	// begin inline asm
	fma.rn.f32 %f4973, %f65534, %f65535, %f4969;
	// end inline asm
	// begin inline asm
	fma.rn.f32 %f4977, %f65530, %f65535, %f4965;
	// end inline asm
	// begin inline asm
	fma.rn.f32 %f4981, %f65526, %f65531, %f4977;
	// end inline asm
	// begin inline asm
	fma.rn.f32 %f4985, %f65530, %f65531, %f4973;
	// end inline asm
	// begin inline asm
	fma.rn.f32 %f4989, %f65534, %f65535, %f4985;
	// end inline asm
	// begin inline asm
	fma.rn.f32 %f4993, %f65530, %f65535, %f4981;
	// end inline asm
	// begin inline asm
	fma.rn.f32 %f4997, %f65526, %f65531, %f4993;
	// end inline asm
	// begin inline asm
	fma.rn.f32 %f5001, %f65530, %f65531, %f4989;
	// end inline asm
	// begin inline asm
	fma.rn.f32 %f5005, %f65534, %f65535, %f5001;
	// end inline asm
	// begin inline asm
	fma.rn.f32 %f5009, %f65530, %f65535, %f4997;
	// end inline asm
	// begin inline asm
	fma.rn.f32 %f5013, %f65526, %f65531, %f5009;
	// end inline asm
	// begin inline asm
	fma.rn.f32 %f5017, %f65530, %f65531, %f5005;
	// end inline asm
	// begin inline asm
	fma.rn.f32 %f5021, %f65534, %f65535, %f5017;
	// end inline asm
	// begin inline asm
	fma.rn.f32 %f5025, %f65530, %f65535, %f5013;
	// end inline asm
	// begin inline asm
	fma.rn.f32 %f5029, %f65526, %f65531, %f5025;
	// end inline asm
	// begin inline asm
	fma.rn.f32 %f5033, %f65530, %f65531, %f5021;
	// end inline asm
	// begin inline asm
	fma.rn.f32 %f5037, %f65534, %f65535, %f5033;
	// end inline asm
	// begin inline asm
	fma.rn.f32 %f5041, %f65530, %f65535, %f5029;
	// end inline asm
	// begin inline asm
	fma.rn.f32 %f5045, %f65526, %f65531, %f5041;
	// end inline asm
	// begin inline asm
	fma.rn.f32 %f5049, %f65530, %f65531, %f5037;
	// end inline asm
	// begin inline asm
	fma.rn.f32 %f5053, %f65534, %f65535, %f5049;
	// end inline asm
	// begin inline asm
	fma.rn.f32 %f5057, %f65530, %f65535, %f5045;
	// end inline asm
	// begin inline asm
	fma.rn.f32 %f5061, %f65526, %f65531, %f5057;
	// end inline asm
	// begin inline asm
	fma.rn.f32 %f5065, %f65530, %f65531, %f5053;
	// end inline asm
	// begin inline asm
	fma.rn.f32 %f5069, %f65534, %f65535, %f5065;
	// end inline asm
	// begin inline asm
	fma.rn.f32 %f5073, %f65530, %f65535, %f5061;
	// end inline asm
	// begin inline asm
	fma.rn.f32 %f5077, %f65526, %f65531, %f5073;
	// end inline asm
	// begin inline asm
	fma.rn.f32 %f5081, %f65530, %f65531, %f5069;
	// end inline asm
	// begin inline asm
	fma.rn.f32 %f5085, %f65534, %f65535, %f5081;
	// end inline asm
	// begin inline asm
	fma.rn.f32 %f5089, %f65530, %f65535, %f5077;
	// end inline asm
	// begin inline asm
	fma.rn.f32 %f5093, %f65526, %f65531, %f5089;
	// end inline asm
	// begin inline asm
	fma.rn.f32 %f5097, %f65530, %f65531, %f5085;
	// end inline asm
	// begin inline asm
	fma.rn.f32 %f5101, %f65534, %f65535, %f5097;
	// end inline asm
	// begin inline asm
	fma.rn.f32 %f5105, %f65530, %f65535, %f5093;
	// end inline asm
	// begin inline asm
	fma.rn.f32 %f5109, %f65526, %f65531, %f5105;
	// end inline asm
	// begin inline asm
	fma.rn.f32 %f5113, %f65530, %f65531, %f5101;
	// end inline asm
	// begin inline asm
	fma.rn.f32 %f5117, %f65534, %f65535, %f5113;
	// end inline asm
	// begin inline asm
	fma.rn.f32 %f5121, %f65530, %f65535, %f5109;
	// end inline asm
	// begin inline asm
	fma.rn.f32 %f5125, %f65526, %f65531, %f5121;
	// end inline asm
	// begin inline asm
	fma.rn.f32 %f5129, %f65530, %f65531, %f5117;
	// end inline asm
	// begin inline asm
	fma.rn.f32 %f5133, %f65534, %f65535, %f5129;
	// end inline asm
	// begin inline asm
	fma.rn.f32 %f5137, %f65530, %f65535, %f5125;
	// end inline asm
	// begin inline asm
	fma.rn.f32 %f5141, %f65526, %f65531, %f5137;
	// end inline asm
	// begin inline asm
	fma.rn.f32 %f5145, %f65530, %f65531, %f5133;
	// end inline asm
	// begin inline asm
	fma.rn.f32 %f5149, %f65534, %f65535, %f5145;
	// end inline asm
	// begin inline asm
	fma.rn.f32 %f5153, %f65530, %f65535, %f5141;
	// end inline asm
	// begin inline asm
	fma.rn.f32 %f5157, %f65526, %f65531, %f5153;
	// end inline asm
	// begin inline asm
	fma.rn.f32 %f5161, %f65530, %f65531, %f5149;
	// end inline asm
	// begin inline asm
	fma.rn.f32 %f5165, %f65534, %f65535, %f5161;
	// end inline asm
	// begin inline asm
	fma.rn.f32 %f5169, %f65530, %f65535, %f5157;
	// end inline asm
	// begin inline asm
	fma.rn.f32 %f5173, %f65526, %f65531, %f5169;
	// end inline asm
	// begin inline asm
	fma.rn.f32 %f5177, %f65530, %f65531, %f5165;
	// end inline asm
	// begin inline asm
	fma.rn.f32 %f5181, %f65534, %f65535, %f5177;
	// end inline asm
	// begin inline asm
	fma.rn.f32 %f5185, %f65530, %f65535, %f5173;
	// end inline asm
	// begin inline asm
	fma.rn.f32 %f5189, %f65526, %f65531, %f5185;
	// end inline asm
	// begin inline asm
	fma.rn.f32 %f5193, %f65530, %f65531, %f5181;
	// end inline asm
	// begin inline asm
	fma.rn.f32 %f5197, %f65534, %f65535, %f5193;
	// end inline asm
	// begin inline asm
	fma.rn.f32 %f5201, %f65530, %f65535, %f5189;
	// end inline asm
	// begin inline asm
	fma.rn.f32 %f5205, %f65526, %f65531, %f5201;
	// end inline asm
	// begin inline asm
	fma.rn.f32 %f5209, %f65530, %f65531, %f5197;
	// end inline asm
	// begin inline asm
	fma.rn.f32 %f5213, %f65534, %f65535, %f5209;
	// end inline asm
	// begin inline asm
	fma.rn.f32 %f5217, %f65530, %f65535, %f5205;
	// end inline asm
	// begin inline asm
	fma.rn.f32 %f5221, %f65526, %f65531, %f5217;
	// end inline asm
	// begin inline asm
	fma.rn.f32 %f5225, %f65530, %f65531, %f5213;
	// end inline asm
	// begin inline asm
	fma.rn.f32 %f5229, %f65534, %f65535, %f5225;
	// end inline asm
	// begin inline asm
	fma.rn.f32 %f5233, %f65530, %f65535, %f5221;
	// end inline asm
	// begin inline asm
	fma.rn.f32 %f5237, %f65526, %f65531, %f5233;
	// end inline asm
	// begin inline asm
	fma.rn.f32 %f5241, %f65530, %f65531, %f5229;
	// end inline asm
	// begin inline asm
	fma.rn.f32 %f5245, %f65534, %f65535, %f5241;
	// end inline asm
	// begin inline asm
	fma.rn.f32 %f5249, %f65530, %f65535, %f5237;
	// end inline asm
	// begin inline asm
	fma.rn.f32 %f5253, %f65526, %f65531, %f5249;
	// end inline asm
	// begin inline asm
	fma.rn.f32 %f5257, %f65530, %f65531, %f5245;
	// end inline asm
	// begin inline asm
	fma.rn.f32 %f5261, %f65534, %f65535, %f5257;
	// end inline asm
	// begin inline asm
	fma.rn.f32 %f5265, %f65530, %f65535, %f5253;
	// end inline asm
	// begin inline asm
	fma.rn.f32 %f5269, %f65526, %f65531, %f5265;
	// end inline asm
	// begin inline asm
	fma.rn.f32 %f5273, %f65530, %f65531, %f5261;
	// end inline asm
	// begin inline asm
	fma.rn.f32 %f5277, %f65534, %f65535, %f5273;
	// end inline asm
	// begin inline asm
	fma.rn.f32 %f5281, %f65530, %f65535, %f5269;
	// end inline asm
	// begin inline asm
	fma.rn.f32 %f5285, %f65526, %f65531, %f5281;
	// end inline asm
	// begin inline asm
	fma.rn.f32 %f5289, %f65530, %f65531, %f5277;
	// end inline asm
	// begin inline asm
	fma.rn.f32 %f5293, %f65534, %f65535, %f5289;
	// end inline asm
	// begin inline asm
	fma.rn.f32 %f5297, %f65530, %f65535, %f5285;
	// end inline asm
	// begin inline asm
	fma.rn.f32 %f5301, %f65526, %f65531, %f5297;
	// end inline asm
	// begin inline asm
	fma.rn.f32 %f5305, %f65530, %f65531, %f5293;
	// end inline asm
	// begin inline asm
	fma.rn.f32 %f5309, %f65534, %f65535, %f5305;
	// end inline asm
	// begin inline asm
	fma.rn.f32 %f5313, %f65530, %f65535, %f5301;
	// end inline asm
	// begin inline asm
	fma.rn.f32 %f5317, %f65526, %f65531, %f5313;
	// end inline asm
	// begin inline asm
	fma.rn.f32 %f5321, %f65530, %f65531, %f5309;
	// end inline asm
	// begin inline asm
	fma.rn.f32 %f5325, %f65534, %f65535, %f5321;
	// end inline asm
	// begin inline asm
	fma.rn.f32 %f5329, %f65530, %f65535, %f5317;
	// end inline asm
	// begin inline asm
	fma.rn.f32 %f5333, %f65526, %f65531, %f5329;
	// end inline asm
	// begin inline asm
	fma.rn.f32 %f5337, %f65530, %f65531, %f5325;
	// end inline asm
	// begin inline asm
	fma.rn.f32 %f5341, %f65534, %f65535, %f5337;
	// end inline asm
	// begin inline asm
	fma.rn.f32 %f5345, %f65530, %f65535, %f5333;
	// end inline asm
	// begin inline asm
	fma.rn.f32 %f5349, %f65526, %f65531, %f5345;
	// end inline asm
	// begin inline asm
	fma.rn.f32 %f5353, %f65530, %f65531, %f5341;
	// end inline asm
	// begin inline asm
	fma.rn.f32 %f5357, %f65534, %f65535, %f5353;
	// end inline asm
	// begin inline asm
	fma.rn.f32 %f5361, %f65530, %f65535, %f5349;
	// end inline asm
	// begin inline asm
	fma.rn.f32 %f5365, %f65526, %f65531, %f5361;
	// end inline asm
	// begin inline asm
	fma.rn.f32 %f5369, %f65530, %f65531, %f5357;
	// end inline asm
	// begin inline asm
	fma.rn.f32 %f5373, %f65534, %f65535, %f5369;
	// end inline asm
	// begin inline asm
	fma.rn.f32 %f5377, %f65530, %f65535, %f5365;
	// end inline asm
	// begin inline asm
	fma.rn.f32 %f5381, %f65526, %f65531, %f5377;
	// end inline asm
	// begin inline asm
	fma.rn.f32 %f5385, %f65530, %f65531, %f5373;
	// end inline asm
	// begin inline asm
	fma.rn.f32 %f5389, %f65534, %f65535, %f5385;
	// end inline asm
	// begin inline asm
	fma.rn.f32 %f5393, %f65530, %f65535, %f5381;
	// end inline asm
	// begin inline asm
	fma.rn.f32 %f5397, %f65526, %f65531, %f5393;
	// end inline asm
	// begin inline asm
	fma.rn.f32 %f5401, %f65530, %f65531, %f5389;
	// end inline asm
	// begin inline asm
	fma.rn.f32 %f5405, %f65534, %f65535, %f5401;
	// end inline asm
	// begin inline asm
	fma.rn.f32 %f5409, %f65530, %f65535, %f5397;
	// end inline asm
	// begin inline asm
	fma.rn.f32 %f5413, %f65526, %f65531, %f5409;
	// end inline asm
	// begin inline asm
	fma.rn.f32 %f5417, %f65530, %f65531, %f5405;
	// end inline asm
	// begin inline asm
	fma.rn.f32 %f5421, %f65534, %f65535, %f5417;
	// end inline asm
	// begin inline asm
	fma.rn.f32 %f5425, %f65530, %f65535, %f5413;
	// end inline asm
	// begin inline asm
	fma.rn.f32 %f5429, %f65526, %f65531, %f5425;
	// end inline asm
	// begin inline asm
	fma.rn.f32 %f5433, %f65530, %f65531, %f5421;
	// end inline asm
	// begin inline asm
	fma.rn.f32 %f5437, %f65534, %f65535, %f5433;
	// end inline asm
	// begin inline asm
	fma.rn.f32 %f5441, %f65530, %f65535, %f5429;
	// end inline asm
	// begin inline asm
	fma.rn.f32 %f5445, %f65526, %f65531, %f5441;
	// end inline asm
	// begin inline asm
	fma.rn.f32 %f5449, %f65530, %f65531, %f5437;
	// end inline asm
	// begin inline asm
	fma.rn.f32 %f5453, %f65534, %f65535, %f5449;
	// end inline asm
	// begin inline asm
	fma.rn.f32 %f5457, %f65530, %f65535, %f5445;
	// end inline asm
	// begin inline asm
	fma.rn.f32 %f5461, %f65526, %f65531, %f5457;
	// end inline asm
	// begin inline asm
	fma.rn.f32 %f5465, %f65530, %f65531, %f5453;
	// end inline asm
	// begin inline asm
	fma.rn.f32 %f5469, %f65534, %f65535, %f5465;
	// end inline asm
	// begin inline asm
	fma.rn.f32 %f5473, %f65530, %f65535, %f5461;
	// end inline asm
	// begin inline asm
	fma.rn.f32 %f5477, %f65526, %f65531, %f5473;
	// end inline asm
	// begin inline asm
	fma.rn.f32 %f5481, %f65530, %f65531, %f5469;
	// end inline asm
	// begin inline asm
	fma.rn.f32 %f5485, %f65534, %f65535, %f5481;
	// end inline asm
	// begin inline asm
	fma.rn.f32 %f5489, %f65530, %f65535, %f5477;
	// end inline asm
	// begin inline asm
	fma.rn.f32 %f5493, %f65526, %f65531, %f5489;
	// end inline asm
	// begin inline asm
	fma.rn.f32 %f5497, %f65530, %f65531, %f5485;
	// end inline asm
	// begin inline asm
	fma.rn.f32 %f5501, %f65534, %f65535, %f5497;
	// end inline asm
	// begin inline asm
	fma.rn.f32 %f5505, %f65530, %f65535, %f5493;
	// end inline asm
	// begin inline asm
	fma.rn.f32 %f5509, %f65526, %f65531, %f5505;
	// end inline asm
	// begin inline asm
	fma.rn.f32 %f5513, %f65530, %f65531, %f5501;
	// end inline asm
	// begin inline asm
	fma.rn.f32 %f5517, %f65534, %f65535, %f5513;
	// end inline asm
	// begin inline asm
	fma.rn.f32 %f5521, %f65530, %f65535, %f5509;
	// end inline asm
	// begin inline asm
	fma.rn.f32 %f5525, %f65526, %f65531, %f5521;
	// end inline asm
	// begin inline asm
	fma.rn.f32 %f5529, %f65530, %f65531, %f5517;
	// end inline asm
	// begin inline asm
	fma.rn.f32 %f5533, %f65534, %f65535, %f5529;
	// end inline asm
	// begin inline asm
	fma.rn.f32 %f5537, %f65530, %f65535, %f5525;
	// end inline asm
	// begin inline asm
	fma.rn.f32 %f5541, %f65526, %f65531, %f5537;
	// end inline asm
	// begin inline asm
	fma.rn.f32 %f5545, %f65530, %f65531, %f5533;
	// end inline asm
	// begin inline asm
	fma.rn.f32 %f5549, %f65534, %f65535, %f5545;
	// end inline asm
	// begin inline asm
	fma.rn.f32 %f5553, %f65530, %f65535, %f5541;
	// end inline asm
	// begin inline asm
	fma.rn.f32 %f5557, %f65526, %f65531, %f5553;
	// end inline asm
	// begin inline asm
	fma.rn.f32 %f5561, %f65530, %f65531, %f5549;
	// end inline asm
	// begin inline asm
	fma.rn.f32 %f5565, %f65534, %f65535, %f5561;
	// end inline asm
	// begin inline asm
	fma.rn.f32 %f5569, %f65530, %f65535, %f5557;
	// end inline asm
	// begin inline asm
	fma.rn.f32 %f5573, %f65526, %f65531, %f5569;
	// end inline asm
	// begin inline asm
	fma.rn.f32 %f5577, %f65530, %f65531, %f5565;
	// end inline asm
	// begin inline asm
	fma.rn.f32 %f5581, %f65534, %f65535, %f5577;
	// end inline asm
	// begin inline asm
	fma.rn.f32 %f5585, %f65530, %f65535, %f5573;
	// end inline asm
	// begin inline asm
	fma.rn.f32 %f5589, %f65526, %f65531, %f5585;
	// end inline asm
	// begin inline asm
	fma.rn.f32 %f5593, %f65530, %f65531, %f5581;
	// end inline asm
	// begin inline asm
	fma.rn.f32 %f5597, %f65534, %f65535, %f5593;
	// end inline asm
	// begin inline asm
	fma.rn.f32 %f5601, %f65530, %f65535, %f5589;
	// end inline asm
	// begin inline asm
	fma.rn.f32 %f5605, %f65526, %f65531, %f5601;
	// end inline asm
	// begin inline asm
	fma.rn.f32 %f5609, %f65530, %f65531, %f5597;
	// end inline asm
	// begin inline asm
	fma.rn.f32 %f5613, %f65534, %f65535, %f5609;
	// end inline asm
	// begin inline asm
	fma.rn.f32 %f5617, %f65530, %f65535, %f5605;
	// end inline asm
	// begin inline asm
	fma.rn.f32 %f5621, %f65526, %f65531, %f5617;
	// end inline asm
	// begin inline asm
	fma.rn.f32 %f5625, %f65530, %f65531, %f5613;
	// end inline asm
	// begin inline asm
	fma.rn.f32 %f5629, %f65534, %f65535, %f5625;
	// end inline asm
	// begin inline asm
	fma.rn.f32 %f5633, %f65530, %f65535, %f5621;
	// end inline asm
	// begin inline asm
	fma.rn.f32 %f5637, %f65526, %f65531, %f5633;
	// end inline asm
	// begin inline asm
	fma.rn.f32 %f5641, %f65530, %f65531, %f5629;
	// end inline asm
	// begin inline asm
	fma.rn.f32 %f5645, %f65534, %f65535, %f5641;
	// end inline asm
	// begin inline asm
	fma.rn.f32 %f5649, %f65530, %f65535, %f5637;
	// end inline asm
	// begin inline asm
	fma.rn.f32 %f5653, %f65526, %f65531, %f5649;
	// end inline asm
	// begin inline asm
	fma.rn.f32 %f5657, %f65530, %f65531, %f5645;
	// end inline asm
	// begin inline asm
	fma.rn.f32 %f5661, %f65534, %f65535, %f5657;
	// end inline asm
	// begin inline asm
	fma.rn.f32 %f5665, %f65530, %f65535, %f5653;
	// end inline asm
	// begin inline asm
	fma.rn.f32 %f5669, %f65526, %f65531, %f5665;
	// end inline asm
	// begin inline asm
	fma.rn.f32 %f5673, %f65530, %f65531, %f5661;
	// end inline asm
	// begin inline asm
	fma.rn.f32 %f5677, %f65534, %f65535, %f5673;
	// end inline asm
	// begin inline asm
	fma.rn.f32 %f5681, %f65530, %f65535, %f5669;
	// end inline asm
	// begin inline asm
	fma.rn.f32 %f5685, %f65526, %f65531, %f5681;
	// end inline asm
	// begin inline asm
	fma.rn.f32 %f5689, %f65530, %f65531, %f5677;
	// end inline asm
	// begin inline asm
	fma.rn.f32 %f5693, %f65534, %f65535, %f5689;
	// end inline asm
	// begin inline asm
	fma.rn.f32 %f5697, %f65530, %f65535, %f5685;
	// end inline asm
	// begin inline asm
	fma.rn.f32 %f5701, %f65526, %f65531, %f5697;
	// end inline asm
	// begin inline asm
	fma.rn.f32 %f5705, %f65530, %f65531, %f5693;
	// end inline asm
	// begin inline asm
	fma.rn.f32 %f5709, %f65534, %f65535, %f5705;
	// end inline asm
	// begin inline asm
	fma.rn.f32 %f5713, %f65530, %f65535, %f5701;
	// end inline asm
	// begin inline asm
	fma.rn.f32 %f5717, %f65526, %f65531, %f5713;
	// end inline asm
	// begin inline asm
	fma.rn.f32 %f5721, %f65530, %f65531, %f5709;
	// end inline asm
	// begin inline asm
	fma.rn.f32 %f5725, %f65534, %f65535, %f5721;
	// end inline asm
	// begin inline asm
	fma.rn.f32 %f5729, %f65530, %f65535, %f5717;
	// end inline asm
	// begin inline asm
	fma.rn.f32 %f5733, %f65526, %f65531, %f5729;
	// end inline asm
	// begin inline asm
	fma.rn.f32 %f5737, %f65530, %f65531, %f5725;
	// end inline asm
	// begin inline asm
	fma.rn.f32 %f5741, %f65534, %f65535, %f5737;
	// end inline asm
	// begin inline asm
	fma.rn.f32 %f5745, %f65530, %f65535, %f5733;
	// end inline asm
	// begin inline asm
	fma.rn.f32 %f5749, %f65526, %f65531, %f5745;
	// end inline asm
	// begin inline asm
	fma.rn.f32 %f5753, %f65530, %f65531, %f5741;
	// end inline asm
	// begin inline asm
	fma.rn.f32 %f5757, %f65534, %f65535, %f5753;
	// end inline asm
	// begin inline asm
	fma.rn.f32 %f5761, %f65530, %f65535, %f5749;
	// end inline asm
	// begin inline asm
	fma.rn.f32 %f5765, %f65526, %f65531, %f5761;
	// end inline asm
	// begin inline asm
	fma.rn.f32 %f5769, %f65530, %f65531, %f5757;
	// end inline asm
	// begin inline asm
	fma.rn.f32 %f5773, %f65534, %f65535, %f5769;
	// end inline asm
	// begin inline asm
	fma.rn.f32 %f5777, %f65530, %f65535, %f5765;
	// end inline asm
	// begin inline asm
	fma.rn.f32 %f5781, %f65526, %f65531, %f5777;
	// end inline asm
	// begin inline asm
	fma.rn.f32 %f5785, %f65530, %f65531, %f5773;
	// end inline asm
	// begin inline asm
	fma.rn.f32 %f5789, %f65534, %f65535, %f5785;
	// end inline asm
	// begin inline asm
	fma.rn.f32 %f5793, %f65530, %f65535, %f5781;
	// end inline asm
	// begin inline asm
	fma.rn.f32 %f5797, %f65526, %f65531, %f5793;
	// end inline asm
	// begin inline asm
	fma.rn.f32 %f5801, %f65530, %f65531, %f5789;
	// end inline asm
	// begin inline asm
	fma.rn.f32 %f5805, %f65534, %f65535, %f5801;
	// end inline asm
	// begin inline asm
	fma.rn.f32 %f5809, %f65530, %f65535, %f5797;
	// end inline asm
	// begin inline asm
	fma.rn.f32 %f5813, %f65526, %f65531, %f5809;
	// end inline asm
	// begin inline asm
	fma.rn.f32 %f5817, %f65530, %f65531, %f5805;
	// end inline asm
	// begin inline asm
	fma.rn.f32 %f5821, %f65534, %f65535, %f5817;
	// end inline asm
	// begin inline asm
	fma.rn.f32 %f5825, %f65530, %f65535, %f5813;
	// end inline asm
	// begin inline asm
	fma.rn.f32 %f5829, %f65526, %f65531, %f5825;
	// end inline asm
	// begin inline asm
	fma.rn.f32 %f5833, %f65530, %f65531, %f5821;
	// end inline asm
	// begin inline asm
	fma.rn.f32 %f5837, %f65534, %f65535, %f5833;
	// end inline asm
	// begin inline asm
	fma.rn.f32 %f5841, %f65530, %f65535, %f5829;
	// end inline asm
	// begin inline asm
	fma.rn.f32 %f5845, %f65526, %f65531, %f5841;
	// end inline asm
	// begin inline asm
	fma.rn.f32 %f5849, %f65530, %f65531, %f5837;
	// end inline asm
	// begin inline asm
	fma.rn.f32 %f5853, %f65534, %f65535, %f5849;
	// end inline asm
	// begin inline asm
	fma.rn.f32 %f5857, %f65530, %f65535, %f5845;
	// end inline asm
	// begin inline asm
	fma.rn.f32 %f5861, %f65526, %f65531, %f5857;
	// end inline asm
	// begin inline asm
	fma.rn.f32 %f5865, %f65530, %f65531, %f5853;
	// end inline asm
	// begin inline asm
	fma.rn.f32 %f5869, %f65534, %f65535, %f5865;
	// end inline asm
	// begin inline asm
	fma.rn.f32 %f5873, %f65530, %f65535, %f5861;
	// end inline asm
	// begin inline asm
	fma.rn.f32 %f5877, %f65526, %f65531, %f5873;
	// end inline asm
	// begin inline asm
	fma.rn.f32 %f5881, %f65530, %f65531, %f5869;
	// end inline asm
	// begin inline asm
	fma.rn.f32 %f5885, %f65534, %f65535, %f5881;
	// end inline asm
	// begin inline asm
	fma.rn.f32 %f5889, %f65530, %f65535, %f5877;
	// end inline asm
	// begin inline asm
	fma.rn.f32 %f5893, %f65526, %f65531, %f5889;
	// end inline asm
	// begin inline asm
	fma.rn.f32 %f5897, %f65530, %f65531, %f5885;
	// end inline asm
	// begin inline asm
	fma.rn.f32 %f5901, %f65534, %f65535, %f5897;
	// end inline asm
	// begin inline asm
	fma.rn.f32 %f5905, %f65530, %f65535, %f5893;
	// end inline asm
	// begin inline asm
	fma.rn.f32 %f5909, %f65526, %f65531, %f5905;
	// end inline asm
	// begin inline asm
	fma.rn.f32 %f5913, %f65530, %f65531, %f5901;
	// end inline asm
	// begin inline asm
	fma.rn.f32 %f5917, %f65534, %f65535, %f5913;
	// end inline asm
	// begin inline asm
	fma.rn.f32 %f5921, %f65530, %f65535, %f5909;
	// end inline asm
	// begin inline asm
	fma.rn.f32 %f5925, %f65526, %f65531, %f5921;
	// end inline asm
	// begin inline asm
	fma.rn.f32 %f5929, %f65530, %f65531, %f5917;
	// end inline asm
	// begin inline asm
	fma.rn.f32 %f5933, %f65534, %f65535, %f5929;
	// end inline asm
	// begin inline asm
	fma.rn.f32 %f5937, %f65530, %f65535, %f5925;
	// end inline asm
	// begin inline asm
	fma.rn.f32 %f5941, %f65526, %f65531, %f5937;
	// end inline asm
	// begin inline asm
	fma.rn.f32 %f5945, %f65530, %f65531, %f5933;
	// end inline asm
	// begin inline asm
	fma.rn.f32 %f5949, %f65534, %f65535, %f5945;
	// end inline asm
	// begin inline asm
	fma.rn.f32 %f5953, %f65530, %f65535, %f5941;
	// end inline asm
	// begin inline asm
	fma.rn.f32 %f5957, %f65526, %f65531, %f5953;
	// end inline asm
	// begin inline asm
	fma.rn.f32 %f5961, %f65530, %f65531, %f5949;
	// end inline asm
	// begin inline asm
	fma.rn.f32 %f5965, %f65534, %f65535, %f5961;
	// end inline asm
	// begin inline asm
	fma.rn.f32 %f5969, %f65530, %f65535, %f5957;
	// end inline asm
	// begin inline asm
	fma.rn.f32 %f5973, %f65526, %f65531, %f5969;
	// end inline asm
	// begin inline asm
	fma.rn.f32 %f5977, %f65530, %f65531, %f5965;
	// end inline asm
	// begin inline asm
	fma.rn.f32 %f5981, %f65534, %f65535, %f5977;
	// end inline asm
	// begin inline asm
	fma.rn.f32 %f5985, %f65530, %f65535, %f5973;
	// end inline asm
	// begin inline asm
	fma.rn.f32 %f5989, %f65526, %f65531, %f5985;
	// end inline asm
	// begin inline asm
	fma.rn.f32 %f5993, %f65530, %f65531, %f5981;
	// end inline asm
	// begin inline asm
	fma.rn.f32 %f5997, %f65534, %f65535, %f5993;
	// end inline asm
	// begin inline asm
	fma.rn.f32 %f6001, %f65530, %f65535, %f5989;
	// end inline asm
	// begin inline asm
	fma.rn.f32 %f6005, %f65526, %f65531, %f6001;
	// end inline asm
	// begin inline asm
	fma.rn.f32 %f6009, %f65530, %f65531, %f5997;
	// end inline asm
	// begin inline asm
	fma.rn.f32 %f6013, %f65534, %f65535, %f6009;
	// end inline asm
	// begin inline asm
	fma.rn.f32 %f6017, %f65530, %f65535, %f6005;
	// end inline asm
	// begin inline asm
	fma.rn.f32 %f6021, %f65526, %f65531, %f6017;
	// end inline asm
	// begin inline asm
	fma.rn.f32 %f6025, %f65530, %f65531, %f6013;
	// end inline asm
	// begin inline asm
	fma.rn.f32 %f6029, %f65534, %f65535, %f6025;
	// end inline asm
	// begin inline asm
	fma.rn.f32 %f6033, %f65530, %f65535, %f6021;
	// end inline asm
	// begin inline asm
	fma.rn.f32 %f6037, %f65526, %f65531, %f6033;
	// end inline asm
	// begin inline asm
	fma.rn.f32 %f6041, %f65530, %f65531, %f6029;
	// end inline asm
	// begin inline asm
	fma.rn.f32 %f6045, %f65534, %f65535, %f6041;
	// end inline asm
	// begin inline asm
	fma.rn.f32 %f6049, %f65530, %f65535, %f6037;
	// end inline asm
	// begin inline asm
	fma.rn.f32 %f6053, %f65526, %f65531, %f6049;
	// end inline asm
	// begin inline asm
	fma.rn.f32 %f6057, %f65530, %f65531, %f6045;
	// end inline asm
	// begin inline asm
	fma.rn.f32 %f6061, %f65534, %f65535, %f6057;
	// end inline asm
	// begin inline asm
	fma.rn.f32 %f6065, %f65530, %f65535, %f6053;
	// end inline asm
	// begin inline asm
	fma.rn.f32 %f6069, %f65526, %f65531, %f6065;
	// end inline asm
	// begin inline asm
	fma.rn.f32 %f6073, %f65530, %f65531, %f6061;
	// end inline asm
	// begin inline asm
	fma.rn.f32 %f6077, %f65534, %f65535, %f6073;
	// end inline asm
	// begin inline asm
	fma.rn.f32 %f6081, %f65530, %f65535, %f6069;
	// end inline asm
	// begin inline asm
	fma.rn.f32 %f6085, %f65526, %f65531, %f6081;
	// end inline asm
	// begin inline asm
	fma.rn.f32 %f6089, %f65530, %f65531, %f6077;
	// end inline asm
	// begin inline asm
	fma.rn.f32 %f6093, %f65534, %f65535, %f6089;
	// end inline asm
	// begin inline asm
	fma.rn.f32 %f6097, %f65530, %f65535, %f6085;
	// end inline asm
	// begin inline asm
	fma.rn.f32 %f6101, %f65526, %f65531, %f6097;
	// end inline asm
	// begin inline asm
	fma.rn.f32 %f6105, %f65530, %f65531, %f6093;
	// end inline asm
	// begin inline asm
	fma.rn.f32 %f6109, %f65534, %f65535, %f6105;
	// end inline asm
	// begin inline asm
	fma.rn.f32 %f6113, %f65530, %f65535, %f6101;
	// end inline asm
	// begin inline asm
	fma.rn.f32 %f6117, %f65526, %f65531, %f6113;
	// end inline asm
	// begin inline asm
	fma.rn.f32 %f6121, %f65530, %f65531, %f6109;
	// end inline asm
	// begin inline asm
	fma.rn.f32 %f6125, %f65534, %f65535, %f6121;
	// end inline asm
	// begin inline asm
	fma.rn.f32 %f6129, %f65530, %f65535, %f6117;
	// end inline asm
	// begin inline asm
	fma.rn.f32 %f6133, %f65526, %f65531, %f6129;
	// end inline asm
	// begin inline asm
	fma.rn.f32 %f6137, %f65530, %f65531, %f6125;
	// end inline asm
	// begin inline asm
	fma.rn.f32 %f6141, %f65534, %f65535, %f6137;
	// end inline asm
	// begin inline asm
	fma.rn.f32 %f6145, %f65530, %f65535, %f6133;
	// end inline asm
	// begin inline asm
	fma.rn.f32 %f6149, %f65526, %f65531, %f6145;
	// end inline asm
	// begin inline asm
	fma.rn.f32 %f6153, %f65530, %f65531, %f6141;
	// end inline asm
	// begin inline asm
	fma.rn.f32 %f6157, %f65534, %f65535, %f6153;
	// end inline asm
	// begin inline asm
	fma.rn.f32 %f6161, %f65530, %f65535, %f6149;
	// end inline asm
	// begin inline asm
	fma.rn.f32 %f6165, %f65526, %f65531, %f6161;
	// end inline asm
	// begin inline asm
	fma.rn.f32 %f6169, %f65530, %f65531, %f6157;
	// end inline asm
	// begin inline asm
	fma.rn.f32 %f6173, %f65534, %f65535, %f6169;
	// end inline asm
	// begin inline asm
	fma.rn.f32 %f6177, %f65530, %f65535, %f6165;
	// end inline asm
	// begin inline asm
	fma.rn.f32 %f6181, %f65526, %f65531, %f6177;
	// end inline asm
	// begin inline asm
	fma.rn.f32 %f6185, %f65530, %f65531, %f6173;
	// end inline asm
	// begin inline asm
	fma.rn.f32 %f6189, %f65534, %f65535, %f6185;
	// end inline asm
	// begin inline asm
	fma.rn.f32 %f6193, %f65530, %f65535, %f6181;
	// end inline asm
	// begin inline asm
	fma.rn.f32 %f6197, %f65526, %f65531, %f6193;
	// end inline asm
	// begin inline asm
	fma.rn.f32 %f6201, %f65530, %f65531, %f6189;
	// end inline asm
	// begin inline asm
	fma.rn.f32 %f6205, %f65534, %f65535, %f6201;
	// end inline asm
	// begin inline asm
	fma.rn.f32 %f6209, %f65530, %f65535, %f6197;
	// end inline asm
	// begin inline asm
	fma.rn.f32 %f6213, %f65526, %f65531, %f6209;
	// end inline asm
	// begin inline asm
	fma.rn.f32 %f6217, %f65530, %f65531, %f6205;
	// end inline asm
	// begin inline asm
	fma.rn.f32 %f6221, %f65534, %f65535, %f6217;
	// end inline asm
	// begin inline asm
	fma.rn.f32 %f6225, %f65530, %f65535, %f6213;
	// end inline asm
	// begin inline asm
	fma.rn.f32 %f6229, %f65526, %f65531, %f6225;
	// end inline asm
	// begin inline asm
	fma.rn.f32 %f6233, %f65530, %f65531, %f6221;
	// end inline asm
	// begin inline asm
	fma.rn.f32 %f6237, %f65534, %f65535, %f6233;
	// end inline asm
	// begin inline asm
	fma.rn.f32 %f6241, %f65530, %f65535, %f6229;
	// end inline asm
	// begin inline asm
	fma.rn.f32 %f6245, %f65526, %f65531, %f6241;
	// end inline asm
	// begin inline asm
	fma.rn.f32 %f6249, %f65530, %f65531, %f6237;
	// end inline asm
	// begin inline asm
	fma.rn.f32 %f6253, %f65534, %f65535, %f6249;
	// end inline asm
	// begin inline asm
	fma.rn.f32 %f6257, %f65530, %f65535, %f6245;
	// end inline asm
	// begin inline asm
	fma.rn.f32 %f6261, %f65526, %f65531, %f6257;
	// end inline asm
	// begin inline asm
	fma.rn.f32 %f6265, %f65530, %f65531, %f6253;
	// end inline asm
	// begin inline asm
	fma.rn.f32 %f6269, %f65534, %f65535, %f6265;
	// end inline asm
	// begin inline asm
	fma.rn.f32 %f6273, %f65530, %f65535, %f6261;
	// end inline asm
	// begin inline asm
	fma.rn.f32 %f6277, %f65526, %f65531, %f6273;
	// end inline asm
	// begin inline asm
	fma.rn.f32 %f6281, %f65530, %f65531, %f6269;
	// end inline asm
	// begin inline asm
	fma.rn.f32 %f6285, %f65534, %f65535, %f6281;
	// end inline asm
	// begin inline asm
	fma.rn.f32 %f6289, %f65530, %f65535, %f6277;
	// end inline asm
	// begin inline asm
	fma.rn.f32 %f6293, %f65526, %f65531, %f6289;
	// end inline asm
	// begin inline asm
	fma.rn.f32 %f6297, %f65530, %f65531, %f6285;
	// end inline asm
	// begin inline asm
	fma.rn.f32 %f6301, %f65534, %f65535, %f6297;
	// end inline asm
	// begin inline asm
	fma.rn.f32 %f6305, %f65530, %f65535, %f6293;
	// end inline asm
	// begin inline asm
	fma.rn.f32 %f6309, %f65526, %f65531, %f6305;
	// end inline asm
	// begin inline asm
	fma.rn.f32 %f6313, %f65530, %f65531, %f6301;
	// end inline asm
	// begin inline asm
	fma.rn.f32 %f6317, %f65534, %f65535, %f6313;
	// end inline asm
	// begin inline asm
	fma.rn.f32 %f6321, %f65530, %f65535, %f6309;
	// end inline asm
	// begin inline asm
	fma.rn.f32 %f6325, %f65526, %f65531, %f6321;
	// end inline asm
	// begin inline asm
	fma.rn.f32 %f6329, %f65530, %f65531, %f6317;
	// end inline asm
	// begin inline asm
	fma.rn.f32 %f6333, %f65534, %f65535, %f6329;
	// end inline asm
	// begin inline asm
	fma.rn.f32 %f6337, %f65530, %f65535, %f6325;
	// end inline asm
	// begin inline asm
	fma.rn.f32 %f6341, %f65526, %f65531, %f6337;
	// end inline asm
	// begin inline asm
	fma.rn.f32 %f6345, %f65530, %f65531, %f6333;
	// end inline asm
	// begin inline asm
	fma.rn.f32 %f6349, %f65534, %f65535, %f6345;
	// end inline asm
	// begin inline asm
	fma.rn.f32 %f6353, %f65530, %f65535, %f6341;
	// end inline asm
	// begin inline asm
	fma.rn.f32 %f6357, %f65526, %f65531, %f6353;
	// end inline asm
	// begin inline asm
	fma.rn.f32 %f6361, %f65530, %f65531, %f6349;
	// end inline asm
	// begin inline asm
	fma.rn.f32 %f6365, %f65534, %f65535, %f6361;
	// end inline asm
	// begin inline asm
	fma.rn.f32 %f6369, %f65530, %f65535, %f6357;
	// end inline asm
	// begin inline asm
	fma.rn.f32 %f6373, %f65526, %f65531, %f6369;
	// end inline asm
	// begin inline asm
	fma.rn.f32 %f6377, %f65530, %f65531, %f6365;
	// end inline asm
	// begin inline asm
	fma.rn.f32 %f6381, %f65534, %f65535, %f6377;
	// end inline asm
	// begin inline asm
	fma.rn.f32 %f6385, %f65530, %f65535, %f6373;
	// end inline asm
	// begin inline asm
	fma.rn.f32 %f6389, %f65526, %f65531, %f6385;
	// end inline asm
	// begin inline asm
	fma.rn.f32 %f6393, %f65530, %f65531, %f6381;
	// end inline asm
	// begin inline asm
	fma.rn.f32 %f6397, %f65534, %f65535, %f6393;
	// end inline asm
	// begin inline asm
	fma.rn.f32 %f6401, %f65530, %f65535, %f6389;
	// end inline asm
	// begin inline asm
	fma.rn.f32 %f6405, %f65526, %f65531, %f6401;
	// end inline asm
	// begin inline asm
	fma.rn.f32 %f6409, %f65530, %f65531, %f6397;
	// end inline asm
	// begin inline asm
	fma.rn.f32 %f6413, %f65534, %f65535, %f6409;
	// end inline asm
	// begin inline asm
	fma.rn.f32 %f6417, %f65530, %f65535, %f6405;
	// end inline asm
	// begin inline asm
	fma.rn.f32 %f6421, %f65526, %f65531, %f6417;
	// end inline asm
	// begin inline asm
	fma.rn.f32 %f6425, %f65530, %f65531, %f6413;
	// end inline asm
	// begin inline asm
	fma.rn.f32 %f6429, %f65534, %f65535, %f6425;
	// end inline asm
	// begin inline asm
	fma.rn.f32 %f6433, %f65530, %f65535, %f6421;
	// end inline asm
	// begin inline asm
	fma.rn.f32 %f6437, %f65526, %f65531, %f6433;
	// end inline asm
	// begin inline asm
	fma.rn.f32 %f6441, %f65530, %f65531, %f6429;
	// end inline asm
	// begin inline asm
	fma.rn.f32 %f6445, %f65534, %f65535, %f6441;
	// end inline asm
	// begin inline asm
	fma.rn.f32 %f6449, %f65530, %f65535, %f6437;
	// end inline asm
	// begin inline asm
	fma.rn.f32 %f6453, %f65526, %f65531, %f6449;
	// end inline asm
	// begin inline asm
	fma.rn.f32 %f6457, %f65530, %f65531, %f6445;
	// end inline asm
	// begin inline asm
	fma.rn.f32 %f6461, %f65534, %f65535, %f6457;
	// end inline asm
	// begin inline asm
	fma.rn.f32 %f6465, %f65530, %f65535, %f6453;
	// end inline asm
	// begin inline asm
	fma.rn.f32 %f6469, %f65526, %f65531, %f6465;
	// end inline asm
	// begin inline asm
	fma.rn.f32 %f6473, %f65530, %f65531, %f6461;
	// end inline asm
	// begin inline asm
	fma.rn.f32 %f6477, %f65534, %f65535, %f6473;
	// end inline asm
	// begin inline asm
	fma.rn.f32 %f6481, %f65530, %f65535, %f6469;
	// end inline asm
	// begin inline asm
	fma.rn.f32 %f6485, %f65526, %f65531, %f6481;
	// end inline asm
	// begin inline asm
	fma.rn.f32 %f6489, %f65530, %f65531, %f6477;
	// end inline asm
	// begin inline asm
	fma.rn.f32 %f6493, %f65534, %f65535, %f6489;
	// end inline asm
	// begin inline asm
	fma.rn.f32 %f6497, %f65530, %f65535, %f6485;
	// end inline asm
	// begin inline asm
	fma.rn.f32 %f6501, %f65526, %f65531, %f6497;
	// end inline asm
	// begin inline asm
	fma.rn.f32 %f6505, %f65530, %f65531, %f6493;
	// end inline asm
	// begin inline asm
	fma.rn.f32 %f6509, %f65534, %f65535, %f6505;
	// end inline asm
	// begin inline asm
	fma.rn.f32 %f6513, %f65530, %f65535, %f6501;
	// end inline asm
	// begin inline asm
	fma.rn.f32 %f6517, %f65526, %f65531, %f6513;
	// end inline asm
	// begin inline asm
	fma.rn.f32 %f6521, %f65530, %f65531, %f6509;
	// end inline asm
	// begin inline asm
	fma.rn.f32 %f6525, %f65534, %f65535, %f6521;
	// end inline asm
	// begin inline asm
	fma.rn.f32 %f6529, %f65530, %f65535, %f6517;
	// end inline asm
	// begin inline asm
	fma.rn.f32 %f6533, %f65526, %f65531, %f6529;
	// end inline asm
	// begin inline asm
	fma.rn.f32 %f6537, %f65530, %f65531, %f6525;
	// end inline asm
	// begin inline asm
	fma.rn.f32 %f6541, %f65534, %f65535, %f6537;
	// end inline asm
	// begin inline asm
	fma.rn.f32 %f6545, %f65530, %f65535, %f6533;
	// end inline asm
	// begin inline asm
	fma.rn.f32 %f6549, %f65526, %f65531, %f6545;
	// end inline asm
	// begin inline asm
	fma.rn.f32 %f6553, %f65530, %f65531, %f6541;
	// end inline asm
	// begin inline asm
	fma.rn.f32 %f6557, %f65534, %f65535, %f6553;
	// end inline asm
	// begin inline asm
	fma.rn.f32 %f6561, %f65530, %f65535, %f6549;
	// end inline asm
	// begin inline asm
	fma.rn.f32 %f6565, %f65526, %f65531, %f6561;
	// end inline asm
	// begin inline asm
	fma.rn.f32 %f6569, %f65530, %f65531, %f6557;
	// end inline asm
	// begin inline asm
	fma.rn.f32 %f6573, %f65534, %f65535, %f6569;
	// end inline asm
	// begin inline asm
	fma.rn.f32 %f6577, %f65530, %f65535, %f6565;
	// end inline asm
	// begin inline asm
	fma.rn.f32 %f6581, %f65526, %f65531, %f6577;
	// end inline asm
	// begin inline asm
	fma.rn.f32 %f6585, %f65530, %f65531, %f6573;
	// end inline asm
	// begin inline asm
	fma.rn.f32 %f6589, %f65534, %f65535, %f6585;
	// end inline asm
	// begin inline asm
	fma.rn.f32 %f6593, %f65530, %f65535, %f6581;
	// end inline asm
	// begin inline asm
	fma.rn.f32 %f6597, %f65526, %f65531, %f6593;
	// end inline asm
	// begin inline asm
	fma.rn.f32 %f6601, %f65530, %f65531, %f6589;
	// end inline asm
	// begin inline asm
	fma.rn.f32 %f6605, %f65534, %f65535, %f6601;
	// end inline asm
	// begin inline asm
	fma.rn.f32 %f6609, %f65530, %f65535, %f6597;
	// end inline asm
	// begin inline asm
	fma.rn.f32 %f6613, %f65526, %f65531, %f6609;
	// end inline asm
	// begin inline asm
	fma.rn.f32 %f6617, %f65530, %f65531, %f6605;
	// end inline asm
	// begin inline asm
	fma.rn.f32 %f6621, %f65534, %f65535, %f6617;
	// end inline asm
	// begin inline asm
	fma.rn.f32 %f6625, %f65530, %f65535, %f6613;
	// end inline asm
	// begin inline asm
	fma.rn.f32 %f6629, %f65526, %f65531, %f6625;
	// end inline asm
	// begin inline asm
	fma.rn.f32 %f6633, %f65530, %f65531, %f6621;
	// end inline asm
	// begin inline asm
	fma.rn.f32 %f6637, %f65534, %f65535, %f6633;
	// end inline asm
	// begin inline asm
	fma.rn.f32 %f6641, %f65530, %f65535, %f6629;
	// end inline asm
	// begin inline asm
	fma.rn.f32 %f6645, %f65526, %f65531, %f6641;
	// end inline asm
	// begin inline asm
	fma.rn.f32 %f6649, %f65530, %f65531, %f6637;
	// end inline asm
	// begin inline asm
	fma.rn.f32 %f6653, %f65534, %f65535, %f6649;
	// end inline asm
	// begin inline asm
	fma.rn.f32 %f6657, %f65530, %f65535, %f6645;
	// end inline asm
	// begin inline asm
	fma.rn.f32 %f6661, %f65526, %f65531, %f6657;
	// end inline asm
	// begin inline asm
	fma.rn.f32 %f6665, %f65530, %f65531, %f6653;
	// end inline asm
	// begin inline asm
	fma.rn.f32 %f6669, %f65534, %f65535, %f6665;
	// end inline asm
	// begin inline asm
	fma.rn.f32 %f6673, %f65530, %f65535, %f6661;
	// end inline asm
	// begin inline asm
	fma.rn.f32 %f6677, %f65526, %f65531, %f6673;
	// end inline asm
	// begin inline asm
	fma.rn.f32 %f6681, %f65530, %f65531, %f6669;
	// end inline asm
	// begin inline asm
	fma.rn.f32 %f6685, %f65534, %f65535, %f6681;
	// end inline asm
	// begin inline asm
	fma.rn.f32 %f6689, %f65530, %f65535, %f6677;
	// end inline asm
	// begin inline asm
	fma.rn.f32 %f6693, %f65526, %f65531, %f6689;
	// end inline asm
	// begin inline asm
	fma.rn.f32 %f6697, %f65530, %f65531, %f6685;
	// end inline asm
	// begin inline asm
	fma.rn.f32 %f6701, %f65534, %f65535, %f6697;
	// end inline asm
	// begin inline asm
	fma.rn.f32 %f6705, %f65530, %f65535, %f6693;
	// end inline asm
	// begin inline asm
	fma.rn.f32 %f6709, %f65526, %f65531, %f6705;
	// end inline asm
	// begin inline asm
	fma.rn.f32 %f6713, %f65530, %f65531, %f6701;
	// end inline asm
	// begin inline asm
	fma.rn.f32 %f6717, %f65534, %f65535, %f6713;
	// end inline asm
	// begin inline asm
	fma.rn.f32 %f6721, %f65530, %f65535, %f6709;
	// end inline asm
	// begin inline asm
	fma.rn.f32 %f6725, %f65526, %f65531, %f6721;
	// end inline asm
	// begin inline asm
	fma.rn.f32 %f6729, %f65530, %f65531, %f6717;
	// end inline asm
	// begin inline asm
	fma.rn.f32 %f6733, %f65534, %f65535, %f6729;
	// end inline asm
	// begin inline asm
	fma.rn.f32 %f6737, %f65530, %f65535, %f6725;
	// end inline asm
	// begin inline asm
	fma.rn.f32 %f6741, %f65526, %f65531, %f6737;
	// end inline asm
	// begin inline asm
	fma.rn.f32 %f6745, %f65530, %f65531, %f6733;
	// end inline asm
	// begin inline asm
	fma.rn.f32 %f6749, %f65534, %f65535, %f6745;
	// end inline asm
	// begin inline asm
	fma.rn.f32 %f6753, %f65530, %f65535, %f6741;
	// end inline asm
	// begin inline asm
	fma.rn.f32 %f6757, %f65526, %f65531, %f6753;
	// end inline asm
	// begin inline asm
	fma.rn.f32 %f6761, %f65530, %f65531, %f6749;
	// end inline asm
	// begin inline asm
	fma.rn.f32 %f6765, %f65534, %f65535, %f6761;
	// end inline asm
	// begin inline asm
	fma.rn.f32 %f6769, %f65530, %f65535, %f6757;
	// end inline asm
	// begin inline asm
	fma.rn.f32 %f6773, %f65526, %f65531, %f6769;
	// end inline asm
	// begin inline asm
	fma.rn.f32 %f6777, %f65530, %f65531, %f6765;
	// end inline asm
	// begin inline asm
	fma.rn.f32 %f6781, %f65534, %f65535, %f6777;
	// end inline asm
	// begin inline asm
	fma.rn.f32 %f6785, %f65530, %f65535, %f6773;
	// end inline asm
	// begin inline asm
	fma.rn.f32 %f6789, %f65526, %f65531, %f6785;
	// end inline asm
	// begin inline asm
	fma.rn.f32 %f6793, %f65530, %f65531, %f6781;
	// end inline asm
	// begin inline asm
	fma.rn.f32 %f6797, %f65534, %f65535, %f6793;
	// end inline asm
	// begin inline asm
	fma.rn.f32 %f6801, %f65530, %f65535, %f6789;
	// end inline asm
	// begin inline asm
	fma.rn.f32 %f6805, %f65526, %f65531, %f6801;
	// end inline asm
	// begin inline asm
	fma.rn.f32 %f6809, %f65530, %f65531, %f6797;
	// end inline asm
	// begin inline asm
	fma.rn.f32 %f6813, %f65534, %f65535, %f6809;
	// end inline asm
	// begin inline asm
	fma.rn.f32 %f6817, %f65530, %f65535, %f6805;
	// end inline asm
	// begin inline asm
	fma.rn.f32 %f6821, %f65526, %f65531, %f6817;
	// end inline asm
	// begin inline asm
	fma.rn.f32 %f6825, %f65530, %f65531, %f6813;
	// end inline asm
	// begin inline asm
	fma.rn.f32 %f6829, %f65534, %f65535, %f6825;
	// end inline asm
	// begin inline asm
	fma.rn.f32 %f6833, %f65530, %f65535, %f6821;
	// end inline asm
	// begin inline asm
	fma.rn.f32 %f6837, %f65526, %f65531, %f6833;
	// end inline asm
	// begin inline asm
	fma.rn.f32 %f6841, %f65530, %f65531, %f6829;
	// end inline asm
	// begin inline asm
	fma.rn.f32 %f6845, %f65534, %f65535, %f6841;
	// end inline asm
	// begin inline asm
	fma.rn.f32 %f6849, %f65530, %f65535, %f6837;
	// end inline asm
	// begin inline asm
	fma.rn.f32 %f6853, %f65526, %f65531, %f6849;
	// end inline asm
	// begin inline asm
	fma.rn.f32 %f6857, %f65530, %f65531, %f6845;
	// end inline asm
	// begin inline asm
	fma.rn.f32 %f6861, %f65534, %f65535, %f6857;
	// end inline asm
	// begin inline asm
	fma.rn.f32 %f6865, %f65530, %f65535, %f6853;
	// end inline asm
	// begin inline asm
	fma.rn.f32 %f6869, %f65526, %f65531, %f6865;
	// end inline asm
	// begin inline asm
	fma.rn.f32 %f6873, %f65530, %f65531, %f6861;
	// end inline asm
	// begin inline asm
	fma.rn.f32 %f6877, %f65534, %f65535, %f6873;
	// end inline asm
	// begin inline asm
	fma.rn.f32 %f6881, %f65530, %f65535, %f6869;
	// end inline asm
	// begin inline asm
	fma.rn.f32 %f6885, %f65526, %f65531, %f6881;
	// end inline asm
	// begin inline asm
	fma.rn.f32 %f6889, %f65530, %f65531, %f6877;
	// end inline asm
	// begin inline asm
	fma.rn.f32 %f6893, %f65534, %f65535, %f6889;
	// end inline asm
	// begin inline asm
	fma.rn.f32 %f6897, %f65530, %f65535, %f6885;
	// end inline asm
	// begin inline asm
	fma.rn.f32 %f6901, %f65526, %f65531, %f6897;
	// end inline asm
	// begin inline asm
	fma.rn.f32 %f6905, %f65530, %f65531, %f6893;
	// end inline asm
	// begin inline asm
	fma.rn.f32 %f6909, %f65534, %f65535, %f6905;
	// end inline asm
	// begin inline asm
	fma.rn.f32 %f6913, %f65530, %f65535, %f6901;
	// end inline asm
	// begin inline asm
	fma.rn.f32 %f6917, %f65526, %f65531, %f6913;
	// end inline asm
	// begin inline asm
	fma.rn.f32 %f6921, %f65530, %f65531, %f6909;
	// end inline asm
	// begin inline asm
	fma.rn.f32 %f6925, %f65534, %f65535, %f6921;
	// end inline asm
	// begin inline asm
	fma.rn.f32 %f6929, %f65530, %f65535, %f6917;
	// end inline asm
	// begin inline asm
	fma.rn.f32 %f6933, %f65526, %f65531, %f6929;
	// end inline asm
	// begin inline asm
	fma.rn.f32 %f6937, %f65530, %f65531, %f6925;
	// end inline asm
	// begin inline asm
	fma.rn.f32 %f6941, %f65534, %f65535, %f6937;
	// end inline asm
	// begin inline asm
	fma.rn.f32 %f6945, %f65530, %f65535, %f6933;
	// end inline asm
	// begin inline asm
	fma.rn.f32 %f6949, %f65526, %f65531, %f6945;
	// end inline asm
	// begin inline asm
	fma.rn.f32 %f6953, %f65530, %f65531, %f6941;
	// end inline asm
	// begin inline asm
	fma.rn.f32 %f6957, %f65534, %f65535, %f6953;
	// end inline asm
	// begin inline asm
	fma.rn.f32 %f6961, %f65530, %f65535, %f6949;
	// end inline asm
	// begin inline asm
	fma.rn.f32 %f6965, %f65526, %f65531, %f6961;
	// end inline asm
	// begin inline asm
	fma.rn.f32 %f6969, %f65530, %f65531, %f6957;
	// end inline asm
	// begin inline asm
	fma.rn.f32 %f6973, %f65534, %f65535, %f6969;
	// end inline asm
	// begin inline asm
	fma.rn.f32 %f6977, %f65530, %f65535, %f6965;
	// end inline asm
	// begin inline asm
	fma.rn.f32 %f6981, %f65526, %f65531, %f6977;
	// end inline asm
	// begin inline asm
	fma.rn.f32 %f6985, %f65530, %f65531, %f6973;
	// end inline asm
	// begin inline asm
	fma.rn.f32 %f6989, %f65534, %f65535, %f6985;
	// end inline asm
	// begin inline asm
	fma.rn.f32 %f6993, %f65530, %f65535, %f6981;
	// end inline asm
	// begin inline asm
	fma.rn.f32 %f6997, %f65526, %f65531, %f6993;
	// end inline asm
	// begin inline asm
	fma.rn.f32 %f7001, %f65530, %f65531, %f6989;
	// end inline asm
	// begin inline asm
	fma.rn.f32 %f7005, %f65534, %f65535, %f7001;
	// end inline asm
	// begin inline asm
	fma.rn.f32 %f7009, %f65530, %f65535, %f6997;
	// end inline asm
	// begin inline asm
	fma.rn.f32 %f7013, %f65526, %f65531, %f7009;
	// end inline asm
	// begin inline asm
	fma.rn.f32 %f7017, %f65530, %f65531, %f7005;
	// end inline asm
	// begin inline asm
	fma.rn.f32 %f7021, %f65534, %f65535, %f7017;
	// end inline asm
	// begin inline asm
	fma.rn.f32 %f7025, %f65530, %f65535, %f7013;
	// end inline asm
	// begin inline asm
	fma.rn.f32 %f7029, %f65526, %f65531, %f7025;
	// end inline asm
	// begin inline asm
	fma.rn.f32 %f7033, %f65530, %f65531, %f7021;
	// end inline asm
	// begin inline asm
	fma.rn.f32 %f7037, %f65534, %f65535, %f7033;
	// end inline asm
	// begin inline asm
	fma.rn.f32 %f7041, %f65530, %f65535, %f7029;
	// end inline asm
	// begin inline asm
	fma.rn.f32 %f7045, %f65526, %f65531, %f7041;
	// end inline asm
	// begin inline asm
	fma.rn.f32 %f7049, %f65530, %f65531, %f7037;
	// end inline asm
	// begin inline asm
	fma.rn.f32 %f7053, %f65534, %f65535, %f7049;
	// end inline asm
	// begin inline asm
	fma.rn.f32 %f7057, %f65530, %f65535, %f7045;
	// end inline asm
	// begin inline asm
	fma.rn.f32 %f7061, %f65526, %f65531, %f7057;
	// end inline asm
	// begin inline asm
	fma.rn.f32 %f7065, %f65530, %f65531, %f7053;
	// end inline asm
	// begin inline asm
	fma.rn.f32 %f7069, %f65534, %f65535, %f7065;
	// end inline asm
	// begin inline asm
	fma.rn.f32 %f7073, %f65530, %f65535, %f7061;
	// end inline asm
	// begin inline asm
	fma.rn.f32 %f7077, %f65526, %f65531, %f7073;
	// end inline asm
	// begin inline asm
	fma.rn.f32 %f7081, %f65530, %f65531, %f7069;
	// end inline asm
	// begin inline asm
	fma.rn.f32 %f7085, %f65534, %f65535, %f7081;
	// end inline asm
	// begin inline asm
	fma.rn.f32 %f7089, %f65530, %f65535, %f7077;
	// end inline asm
	// begin inline asm
	fma.rn.f32 %f7093, %f65526, %f65531, %f7089;
	// end inline asm
	// begin inline asm
	fma.rn.f32 %f7097, %f65530, %f65531, %f7085;
	// end inline asm
	// begin inline asm
	fma.rn.f32 %f7101, %f65534, %f65535, %f7097;
	// end inline asm
	// begin inline asm
	fma.rn.f32 %f7105, %f65530, %f65535, %f7093;
	// end inline asm
	// begin inline asm
	fma.rn.f32 %f7109, %f65526, %f65531, %f7105;
	// end inline asm
	// begin inline asm
	fma.rn.f32 %f7113, %f65530, %f65531, %f7101;
	// end inline asm
	// begin inline asm
	fma.rn.f32 %f7117, %f65534, %f65535, %f7113;
	// end inline asm
	// begin inline asm
	fma.rn.f32 %f7121, %f65530, %f65535, %f7109;
	// end inline asm
	// begin inline asm
	fma.rn.f32 %f7125, %f65526, %f65531, %f7121;
	// end inline asm
	// begin inline asm
	fma.rn.f32 %f7129, %f65530, %f65531, %f7117;
	// end inline asm
	// begin inline asm
	fma.rn.f32 %f7133, %f65534, %f65535, %f7129;
	// end inline asm
	// begin inline asm
	fma.rn.f32 %f7137, %f65530, %f65535, %f7125;
	// end inline asm
	// begin inline asm
	fma.rn.f32 %f7141, %f65526, %f65531, %f7137;
	// end inline asm
	// begin inline asm
	fma.rn.f32 %f7145, %f65530, %f65531, %f7133;
	// end inline asm
	// begin inline asm
	fma.rn.f32 %f7149, %f65534, %f65535, %f7145;
	// end inline asm
	// begin inline asm
	fma.rn.f32 %f7153, %f65530, %f65535, %f7141;
	// end inline asm
	// begin inline asm
	fma.rn.f32 %f7157, %f65526, %f65531, %f7153;
	// end inline asm
	// begin inline asm
	fma.rn.f32 %f7161, %f65530, %f65531, %f7149;
	// end inline asm
	// begin inline asm
	fma.rn.f32 %f7165, %f65534, %f65535, %f7161;
	// end inline asm
	// begin inline asm
	fma.rn.f32 %f7169, %f65530, %f65535, %f7157;
	// end inline asm
	// begin inline asm
	fma.rn.f32 %f7173, %f65526, %f65531, %f7169;
	// end inline asm
	// begin inline asm
	fma.rn.f32 %f7177, %f65530, %f65531, %f7165;
	// end inline asm
	// begin inline asm
	fma.rn.f32 %f7181, %f65534, %f65535, %f7177;
	// end inline asm
	// begin inline asm
	fma.rn.f32 %f7185, %f65530, %f65535, %f7173;
	// end inline asm
	// begin inline asm
	fma.rn.f32 %f7189, %f65526, %f65531, %f7185;
	// end inline asm
	// begin inline asm
	fma.rn.f32 %f7193, %f65530, %f65531, %f7181;
	// end inline asm
	// begin inline asm
	fma.rn.f32 %f7197, %f65534, %f65535, %f7193;
	// end inline asm
	// begin inline asm
	fma.rn.f32 %f7201, %f65530, %f65535, %f7189;
	// end inline asm
	// begin inline asm
	fma.rn.f32 %f7205, %f65526, %f65531, %f7201;
	// end inline asm
	// begin inline asm
	fma.rn.f32 %f7209, %f65530, %f65531, %f7197;
	// end inline asm
	// begin inline asm
	fma.rn.f32 %f7213, %f65534, %f65535, %f7209;
	// end inline asm
	// begin inline asm
	fma.rn.f32 %f7217, %f65530, %f65535, %f7205;
	// end inline asm
	// begin inline asm
	fma.rn.f32 %f7221, %f65526, %f65531, %f7217;
	// end inline asm
	// begin inline asm
	fma.rn.f32 %f7225, %f65530, %f65531, %f7213;
	// end inline asm
	// begin inline asm
	fma.rn.f32 %f7229, %f65534, %f65535, %f7225;
	// end inline asm
	// begin inline asm
	fma.rn.f32 %f7233, %f65530, %f65535, %f7221;
	// end inline asm
	// begin inline asm
	fma.rn.f32 %f7237, %f65526, %f65531, %f7233;
	// end inline asm
	// begin inline asm
	fma.rn.f32 %f7241, %f65530, %f65531, %f7229;
	// end inline asm
	// begin inline asm
	fma.rn.f32 %f7245, %f65534, %f65535, %f7241;
	// end inline asm
	// begin inline asm
	fma.rn.f32 %f7249, %f65530, %f65535, %f7237;
	// end inline asm
	// begin inline asm
	fma.rn.f32 %f7253, %f65526, %f65531, %f7249;
	// end inline asm
	// begin inline asm
	fma.rn.f32 %f7257, %f65530, %f65531, %f7245;
	// end inline asm
	// begin inline asm
	fma.rn.f32 %f7261, %f65534, %f65535, %f7257;
	// end inline asm
	// begin inline asm
	fma.rn.f32 %f7265, %f65530, %f65535, %f7253;
	// end inline asm
	// begin inline asm
	fma.rn.f32 %f7269, %f65526, %f65531, %f7265;
	// end inline asm
	// begin inline asm
	fma.rn.f32 %f7273, %f65530, %f65531, %f7261;
	// end inline asm
	// begin inline asm
	fma.rn.f32 %f7277, %f65534, %f65535, %f7273;
	// end inline asm
	// begin inline asm
	fma.rn.f32 %f7281, %f65530, %f65535, %f7269;
	// end inline asm
	// begin inline asm
	fma.rn.f32 %f7285, %f65526, %f65531, %f7281;
	// end inline asm
	// begin inline asm
	fma.rn.f32 %f7289, %f65530, %f65531, %f7277;
	// end inline asm
	// begin inline asm
	fma.rn.f32 %f7293, %f65534, %f65535, %f7289;
	// end inline asm
	// begin inline asm
	fma.rn.f32 %f7297, %f65530, %f65535, %f7285;
	// end inline asm
	// begin inline asm
	fma.rn.f32 %f7301, %f65526, %f65531, %f7297;
	// end inline asm
	// begin inline asm
	fma.rn.f32 %f7305, %f65530, %f65531, %f7293;
	// end inline asm
	// begin inline asm
	fma.rn.f32 %f7309, %f65534, %f65535, %f7305;
	// end inline asm
	// begin inline asm
	fma.rn.f32 %f7313, %f65530, %f65535, %f7301;
	// end inline asm
	// begin inline asm
	fma.rn.f32 %f7317, %f65526, %f65531, %f7313;
	// end inline asm
	// begin inline asm
	fma.rn.f32 %f7321, %f65530, %f65531, %f7309;
	// end inline asm
	// begin inline asm
	fma.rn.f32 %f7325, %f65534, %f65535, %f7321;
	// end inline asm
	// begin inline asm
	fma.rn.f32 %f7329, %f65530, %f65535, %f7317;
	// end inline asm
	// begin inline asm
	fma.rn.f32 %f7333, %f65526, %f65531, %f7329;
	// end inline asm
	// begin inline asm
	fma.rn.f32 %f7337, %f65530, %f65531, %f7325;
	// end inline asm
	// begin inline asm
	fma.rn.f32 %f7341, %f65534, %f65535, %f7337;
	// end inline asm
	// begin inline asm
	fma.rn.f32 %f7345, %f65530, %f65535, %f7333;
	// end inline asm
	// begin inline asm
	fma.rn.f32 %f7349, %f65526, %f65531, %f7345;
	// end inline asm
	// begin inline asm
	fma.rn.f32 %f7353, %f65530, %f65531, %f7341;
	// end inline asm
	// begin inline asm
	fma.rn.f32 %f7357, %f65534, %f65535, %f7353;
	// end inline asm
	// begin inline asm
	fma.rn.f32 %f7361, %f65530, %f65535, %f7349;
	// end inline asm
	// begin inline asm
	fma.rn.f32 %f7365, %f65526, %f65531, %f7361;
	// end inline asm
	// begin inline asm
	fma.rn.f32 %f7369, %f65530, %f65531, %f7357;
	// end inline asm
	// begin inline asm
	fma.rn.f32 %f7373, %f65534, %f65535, %f7369;
	// end inline asm
	// begin inline asm
	fma.rn.f32 %f7377, %f65530, %f65535, %f7365;
	// end inline asm
	// begin inline asm
	fma.rn.f32 %f7381, %f65526, %f65531, %f7377;
	// end inline asm
	// begin inline asm
	fma.rn.f32 %f7385, %f65530, %f65531, %f7373;
	// end inline asm
	// begin inline asm
	fma.rn.f32 %f7389, %f65534, %f65535, %f7385;
	// end inline asm
	// begin inline asm
	fma.rn.f32 %f7393, %f65530, %f65535, %f7381;
	// end inline asm
	// begin inline asm
	fma.rn.f32 %f7397, %f65526, %f65531, %f7393;
	// end inline asm
	// begin inline asm
	fma.rn.f32 %f7401, %f65530, %f65531, %f7389;
	// end inline asm
	// begin inline asm
	fma.rn.f32 %f7405, %f65534, %f65535, %f7401;
	// end inline asm
	// begin inline asm
	fma.rn.f32 %f7409, %f65530, %f65535, %f7397;
	// end inline asm
	// begin inline asm
	fma.rn.f32 %f7413, %f65526, %f65531, %f7409;
	// end inline asm
	// begin inline asm
	fma.rn.f32 %f7417, %f65530, %f65531, %f7405;
	// end inline asm
	// begin inline asm
	fma.rn.f32 %f7421, %f65534, %f65535, %f7417;
	// end inline asm
	// begin inline asm
	fma.rn.f32 %f7425, %f65530, %f65535, %f7413;
	// end inline asm
	// begin inline asm
	fma.rn.f32 %f7429, %f65526, %f65531, %f7425;
	// end inline asm
	// begin inline asm
	fma.rn.f32 %f7433, %f65530, %f65531, %f7421;
	// end inline asm
	// begin inline asm
	fma.rn.f32 %f7437, %f65534, %f65535, %f7433;
	// end inline asm
	// begin inline asm
	fma.rn.f32 %f7441, %f65530, %f65535, %f7429;
	// end inline asm
	// begin inline asm
	fma.rn.f32 %f7445, %f65526, %f65531, %f7441;
	// end inline asm
	// begin inline asm
	fma.rn.f32 %f7449, %f65530, %f65531, %f7437;
	// end inline asm
	// begin inline asm
	fma.rn.f32 %f7453, %f65534, %f65535, %f7449;
	// end inline asm
	// begin inline asm
	fma.rn.f32 %f7457, %f65530, %f65535, %f7445;
	// end inline asm
	// begin inline asm
	fma.rn.f32 %f7461, %f65526, %f65531, %f7457;
	// end inline asm
	// begin inline asm
	fma.rn.f32 %f7465, %f65530, %f65531, %f7453;
	// end inline asm
	// begin inline asm
	fma.rn.f32 %f7469, %f65534, %f65535, %f7465;
	// end inline asm
	// begin inline asm
	fma.rn.f32 %f7473, %f65530, %f65535, %f7461;
	// end inline asm
	// begin inline asm
	fma.rn.f32 %f7477, %f65526, %f65531, %f7473;
	// end inline asm
	// begin inline asm
	fma.rn.f32 %f7481, %f65530, %f65531, %f7469;
	// end inline asm
	// begin inline asm
	fma.rn.f32 %f7485, %f65534, %f65535, %f7481;
	// end inline asm
	// begin inline asm
	fma.rn.f32 %f7489, %f65530, %f65535, %f7477;
	// end inline asm
	// begin inline asm
	fma.rn.f32 %f7493, %f65526, %f65531, %f7489;
	// end inline asm
	// begin inline asm
	fma.rn.f32 %f7497, %f65530, %f65531, %f7485;
	// end inline asm
	// begin inline asm
	fma.rn.f32 %f7501, %f65534, %f65535, %f7497;
	// end inline asm
	// begin inline asm
	fma.rn.f32 %f7505, %f65530, %f65535, %f7493;
	// end inline asm
	// begin inline asm
	fma.rn.f32 %f7509, %f65526, %f65531, %f7505;
	// end inline asm
	// begin inline asm
	fma.rn.f32 %f7513, %f65530, %f65531, %f7501;
	// end inline asm
	// begin inline asm
	fma.rn.f32 %f7517, %f65534, %f65535, %f7513;
	// end inline asm
	// begin inline asm
	fma.rn.f32 %f7521, %f65530, %f65535, %f7509;
	// end inline asm
	// begin inline asm
	fma.rn.f32 %f7525, %f65526, %f65531, %f7521;
	// end inline asm
	// begin inline asm
	fma.rn.f32 %f7529, %f65530, %f65531, %f7517;
	// end inline asm
	// begin inline asm
	fma.rn.f32 %f7533, %f65534, %f65535, %f7529;
	// end inline asm
	// begin inline asm
	fma.rn.f32 %f7537, %f65530, %f65535, %f7525;
	// end inline asm
	// begin inline asm
	fma.rn.f32 %f7541, %f65526, %f65531, %f7537;
	// end inline asm
	// begin inline asm
	fma.rn.f32 %f7545, %f65530, %f65531, %f7533;
	// end inline asm
	// begin inline asm
	fma.rn.f32 %f7549, %f65534, %f65535, %f7545;
	// end inline asm
	// begin inline asm
	fma.rn.f32 %f7553, %f65530, %f65535, %f7541;
	// end inline asm
	// begin inline asm
	fma.rn.f32 %f7557, %f65526, %f65531, %f7553;
	// end inline asm
	// begin inline asm
	fma.rn.f32 %f7561, %f65530, %f65531, %f7549;
	// end inline asm
	// begin inline asm
	fma.rn.f32 %f7565, %f65534, %f65535, %f7561;
	// end inline asm
	// begin inline asm
	fma.rn.f32 %f7569, %f65530, %f65535, %f7557;
	// end inline asm
	// begin inline asm
	fma.rn.f32 %f7573, %f65526, %f65531, %f7569;
	// end inline asm
	// begin inline asm
	fma.rn.f32 %f7577, %f65530, %f65531, %f7565;
	// end inline asm
	// begin inline asm
	fma.rn.f32 %f7581, %f65534, %f65535, %f7577;
	// end inline asm
	// begin inline asm
	fma.rn.f32 %f7585, %f65530, %f65535, %f7573;
	// end inline asm
	// begin inline asm
	fma.rn.f32 %f7589, %f65526, %f65531, %f7585;
	// end inline asm
	// begin inline asm
	fma.rn.f32 %f7593, %f65530, %f65531, %f7581;
	// end inline asm
	// begin inline asm
	fma.rn.f32 %f7597, %f65534, %f65535, %f7593;
	// end inline asm
	// begin inline asm
	fma.rn.f32 %f7601, %f65530, %f65535, %f7589;
	// end inline asm
	// begin inline asm
	fma.rn.f32 %f7605, %f65526, %f65531, %f7601;
	// end inline asm
	// begin inline asm
	fma.rn.f32 %f7609, %f65530, %f65531, %f7597;
	// end inline asm
	// begin inline asm
	fma.rn.f32 %f7613, %f65534, %f65535, %f7609;
	// end inline asm
	// begin inline asm
	fma.rn.f32 %f7617, %f65530, %f65535, %f7605;
	// end inline asm
	// begin inline asm
	fma.rn.f32 %f7621, %f65526, %f65531, %f7617;
	// end inline asm
	// begin inline asm
	fma.rn.f32 %f7625, %f65530, %f65531, %f7613;
	// end inline asm
	// begin inline asm
	fma.rn.f32 %f7629, %f65534, %f65535, %f7625;
	// end inline asm
	// begin inline asm
	fma.rn.f32 %f7633, %f65530, %f65535, %f7621;
	// end inline asm
	// begin inline asm
	fma.rn.f32 %f7637, %f65526, %f65531, %f7633;
	// end inline asm
	// begin inline asm
	fma.rn.f32 %f7641, %f65530, %f65531, %f7629;
	// end inline asm
	// begin inline asm
	fma.rn.f32 %f7645, %f65534, %f65535, %f7641;
	// end inline asm
	// begin inline asm
	fma.rn.f32 %f7649, %f65530, %f65535, %f7637;
	// end inline asm
	// begin inline asm
	fma.rn.f32 %f7653, %f65526, %f65531, %f7649;
	// end inline asm
	// begin inline asm
	fma.rn.f32 %f7657, %f65530, %f65531, %f7645;
	// end inline asm
	// begin inline asm
	fma.rn.f32 %f7661, %f65534, %f65535, %f7657;
	// end inline asm
	// begin inline asm
	fma.rn.f32 %f7665, %f65530, %f65535, %f7653;
	// end inline asm
	// begin inline asm
	fma.rn.f32 %f7669, %f65526, %f65531, %f7665;
	// end inline asm
	// begin inline asm
	fma.rn.f32 %f7673, %f65530, %f65531, %f7661;
	// end inline asm
	// begin inline asm
	fma.rn.f32 %f7677, %f65534, %f65535, %f7673;
	// end inline asm
	// begin inline asm
	fma.rn.f32 %f7681, %f65530, %f65535, %f7669;
	// end inline asm
	// begin inline asm
	fma.rn.f32 %f7685, %f65526, %f65531, %f7681;
	// end inline asm
	// begin inline asm
	fma.rn.f32 %f7689, %f65530, %f65531, %f7677;
	// end inline asm
	// begin inline asm
	fma.rn.f32 %f7693, %f65534, %f65535, %f7689;
	// end inline asm
	// begin inline asm
	fma.rn.f32 %f7697, %f65530, %f65535, %f7685;
	// end inline asm
	// begin inline asm
	fma.rn.f32 %f7701, %f65526, %f65531, %f7697;
	// end inline asm
	// begin inline asm
	fma.rn.f32 %f7705, %f65530, %f65531, %f7693;
	// end inline asm
	// begin inline asm
	fma.rn.f32 %f7709, %f65534, %f65535, %f7705;
	// end inline asm
	// begin inline asm
	fma.rn.f32 %f7713, %f65530, %f65535, %f7701;
	// end inline asm
	// begin inline asm
	fma.rn.f32 %f7717, %f65526, %f65531, %f7713;
	// end inline asm
	// begin inline asm
	fma.rn.f32 %f7721, %f65530, %f65531, %f7709;
	// end inline asm
	// begin inline asm
	fma.rn.f32 %f7725, %f65534, %f65535, %f7721;
	// end inline asm
	// begin inline asm
	fma.rn.f32 %f7729, %f65530, %f65535, %f7717;
	// end inline asm
	// begin inline asm
	fma.rn.f32 %f7733, %f65526, %f65531, %f7729;
	// end inline asm
	// begin inline asm
	fma.rn.f32 %f7737, %f65530, %f65531, %f7725;
	// end inline asm
	// begin inline asm
	fma.rn.f32 %f7741, %f65534, %f65535, %f7737;
	// end inline asm
	// begin inline asm
	fma.rn.f32 %f7745, %f65530, %f65535, %f7733;
	// end inline asm
	// begin inline asm
	fma.rn.f32 %f7749, %f65526, %f65531, %f7745;
	// end inline asm
	// begin inline asm
	fma.rn.f32 %f7753, %f65530, %f65531, %f7741;
	// end inline asm
	// begin inline asm
	fma.rn.f32 %f7757, %f65534, %f65535, %f7753;
	// end inline asm
	// begin inline asm
	fma.rn.f32 %f7761, %f65530, %f65535, %f7749;
	// end inline asm
	// begin inline asm
	fma.rn.f32 %f7765, %f65526, %f65531, %f7761;
	// end inline asm
	// begin inline asm
	fma.rn.f32 %f7769, %f65530, %f65531, %f7757;
	// end inline asm
	// begin inline asm
	fma.rn.f32 %f7773, %f65534, %f65535, %f7769;
	// end inline asm
	// begin inline asm
	fma.rn.f32 %f7777, %f65530, %f65535, %f7765;
	// end inline asm
	// begin inline asm
	fma.rn.f32 %f7781, %f65526, %f65531, %f7777;
	// end inline asm
	// begin inline asm
	fma.rn.f32 %f7785, %f65530, %f65531, %f7773;
	// end inline asm
	// begin inline asm
	fma.rn.f32 %f7789, %f65534, %f65535, %f7785;
	// end inline asm
	// begin inline asm
	fma.rn.f32 %f7793, %f65530, %f65535, %f7781;
	// end inline asm
	// begin inline asm
	fma.rn.f32 %f7797, %f65526, %f65531, %f7793;
	// end inline asm
	// begin inline asm
	fma.rn.f32 %f7801, %f65530, %f65531, %f7789;
	// end inline asm
	// begin inline asm
	fma.rn.f32 %f7805, %f65534, %f65535, %f7801;
	// end inline asm
	// begin inline asm
	fma.rn.f32 %f7809, %f65530, %f65535, %f7797;
	// end inline asm
	// begin inline asm
	fma.rn.f32 %f7813, %f65526, %f65531, %f7809;
	// end inline asm
	// begin inline asm
	fma.rn.f32 %f7817, %f65530, %f65531, %f7805;
	// end inline asm
	// begin inline asm
	fma.rn.f32 %f7821, %f65534, %f65535, %f7817;
	// end inline asm
	// begin inline asm
	fma.rn.f32 %f7825, %f65530, %f65535, %f7813;
	// end inline asm
	// begin inline asm
	fma.rn.f32 %f7829, %f65526, %f65531, %f7825;
	// end inline asm
	// begin inline asm
	fma.rn.f32 %f7833, %f65530, %f65531, %f7821;
	// end inline asm
	// begin inline asm
	fma.rn.f32 %f7837, %f65534, %f65535, %f7833;
	// end inline asm
	// begin inline asm
	fma.rn.f32 %f7841, %f65530, %f65535, %f7829;
	// end inline asm
	// begin inline asm
	fma.rn.f32 %f7845, %f65526, %f65531, %f7841;
	// end inline asm
	// begin inline asm
	fma.rn.f32 %f7849, %f65530, %f65531, %f7837;
	// end inline asm
	// begin inline asm
	fma.rn.f32 %f7853, %f65534, %f65535, %f7849;
	// end inline asm
	// begin inline asm
	fma.rn.f32 %f7857, %f65530, %f65535, %f7845;
	// end inline asm
	// begin inline asm
	fma.rn.f32 %f7861, %f65526, %f65531, %f7857;
	// end inline asm
	// begin inline asm
	fma.rn.f32 %f7865, %f65530, %f65531, %f7853;
	// end inline asm
	// begin inline asm
	fma.rn.f32 %f7869, %f65534, %f65535, %f7865;
	// end inline asm
	// begin inline asm
	fma.rn.f32 %f7873, %f65530, %f65535, %f7861;
	// end inline asm
	// begin inline asm
	fma.rn.f32 %f7877, %f65526, %f65531, %f7873;
	// end inline asm
	// begin inline asm
	fma.rn.f32 %f7881, %f65530, %f65531, %f7869;
	// end inline asm
	// begin inline asm
	fma.rn.f32 %f7885, %f65534, %f65535, %f7881;
	// end inline asm
	// begin inline asm
	fma.rn.f32 %f7889, %f65530, %f65535, %f7877;
	// end inline asm
	// begin inline asm
	fma.rn.f32 %f7893, %f65526, %f65531, %f7889;
	// end inline asm
	// begin inline asm
	fma.rn.f32 %f7897, %f65530, %f65531, %f7885;
	// end inline asm
	// begin inline asm
	fma.rn.f32 %f7901, %f65534, %f65535, %f7897;
	// end inline asm
	// begin inline asm
	fma.rn.f32 %f7905, %f65530, %f65535, %f7893;
	// end inline asm
	// begin inline asm
	fma.rn.f32 %f7909, %f65526, %f65531, %f7905;
	// end inline asm
	// begin inline asm
	fma.rn.f32 %f7913, %f65530, %f65531, %f7901;
	// end inline asm
	// begin inline asm
	fma.rn.f32 %f7917, %f65534, %f65535, %f7913;
	// end inline asm
	// begin inline asm
	fma.rn.f32 %f7921, %f65530, %f65535, %f7909;
	// end inline asm
	// begin inline asm
	fma.rn.f32 %f7925, %f65526, %f65531, %f7921;
	// end inline asm
	// begin inline asm
	fma.rn.f32 %f7929, %f65530, %f65531, %f7917;
	// end inline asm
	// begin inline asm
	fma.rn.f32 %f7933, %f65534, %f65535, %f7929;
	// end inline asm
	// begin inline asm
	fma.rn.f32 %f7937, %f65530, %f65535, %f7925;
	// end inline asm
	// begin inline asm
	fma.rn.f32 %f7941, %f65526, %f65531, %f7937;
	// end inline asm
	// begin inline asm
	fma.rn.f32 %f7945, %f65530, %f65531, %f7933;
	// end inline asm
	// begin inline asm
	fma.rn.f32 %f7949, %f65534, %f65535, %f7945;
	// end inline asm
	// begin inline asm
	fma.rn.f32 %f7953, %f65530, %f65535, %f7941;
	// end inline asm
	// begin inline asm
	fma.rn.f32 %f7957, %f65526, %f65531, %f7953;
	// end inline asm
	// begin inline asm
	fma.rn.f32 %f7961, %f65530, %f65531, %f7949;
	// end inline asm
	// begin inline asm
	fma.rn.f32 %f7965, %f65534, %f65535, %f7961;
	// end inline asm
	// begin inline asm
	fma.rn.f32 %f7969, %f65530, %f65535, %f7957;
	// end inline asm
	// begin inline asm
	fma.rn.f32 %f7973, %f65526, %f65531, %f7969;
	// end inline asm
	// begin inline asm
	fma.rn.f32 %f7977, %f65530, %f65531, %f7965;
	// end inline asm
	// begin inline asm
	fma.rn.f32 %f7981, %f65534, %f65535, %f7977;
	// end inline asm
	// begin inline asm
	fma.rn.f32 %f7985, %f65530, %f65535, %f7973;
	// end inline asm
	// begin inline asm
	fma.rn.f32 %f7989, %f65526, %f65531, %f7985;
	// end inline asm
	// begin inline asm
	fma.rn.f32 %f7993, %f65530, %f65531, %f7981;
	// end inline asm
	// begin inline asm
	fma.rn.f32 %f7997, %f65534, %f65535, %f7993;
	// end inline asm
	// begin inline asm
	fma.rn.f32 %f8001, %f65530, %f65535, %f7989;
	// end inline asm
	// begin inline asm
	fma.rn.f32 %f8005, %f65526, %f65531, %f8001;
	// end inline asm
	// begin inline asm
	fma.rn.f32 %f8009, %f65530, %f65531, %f7997;
	// end inline asm
	// begin inline asm
	fma.rn.f32 %f8013, %f65534, %f65535, %f8009;
	// end inline asm
	// begin inline asm
	fma.rn.f32 %f8017, %f65530, %f65535, %f8005;
	// end inline asm
	// begin inline asm
	fma.rn.f32 %f8021, %f65526, %f65531, %f8017;
	// end inline asm
	// begin inline asm
	fma.rn.f32 %f8025, %f65530, %f65531, %f8013;
	// end inline asm
	// begin inline asm
	fma.rn.f32 %f8029, %f65534, %f65535, %f8025;
	// end inline asm
	// begin inline asm
	fma.rn.f32 %f8033, %f65530, %f65535, %f8021;
	// end inline asm
	// begin inline asm
	fma.rn.f32 %f8037, %f65526, %f65531, %f8033;
	// end inline asm
	// begin inline asm
	fma.rn.f32 %f8041, %f65530, %f65531, %f8029;
	// end inline asm
	// begin inline asm
	fma.rn.f32 %f8045, %f65534, %f65535, %f8041;
	// end inline asm
	// begin inline asm
	fma.rn.f32 %f8049, %f65530, %f65535, %f8037;
	// end inline asm
	// begin inline asm
	fma.rn.f32 %f8053, %f65526, %f65531, %f8049;
	// end inline asm
	// begin inline asm
	fma.rn.f32 %f8057, %f65530, %f65531, %f8045;
	// end inline asm
	// begin inline asm
	fma.rn.f32 %f8061, %f65534, %f65535, %f8057;
	// end inline asm
	// begin inline asm
	fma.rn.f32 %f8065, %f65530, %f65535, %f8053;
	// end inline asm
	// begin inline asm
	fma.rn.f32 %f8069, %f65526, %f65531, %f8065;
	// end inline asm
	// begin inline asm
	fma.rn.f32 %f8073, %f65530, %f65531, %f8061;
	// end inline asm
	// begin inline asm
	fma.rn.f32 %f8077, %f65534, %f65535, %f8073;
	// end inline asm
	// begin inline asm
	fma.rn.f32 %f8081, %f65530, %f65535, %f8069;
	// end inline asm
	// begin inline asm
	fma.rn.f32 %f8085, %f65526, %f65531, %f8081;
	// end inline asm
	// begin inline asm
	fma.rn.f32 %f8089, %f65530, %f65531, %f8077;
	// end inline asm
	// begin inline asm
	fma.rn.f32 %f8093, %f65534, %f65535, %f8089;
	// end inline asm
	// begin inline asm
	fma.rn.f32 %f8097, %f65530, %f65535, %f8085;
	// end inline asm
	// begin inline asm
	fma.rn.f32 %f8101, %f65526, %f65531, %f8097;
	// end inline asm
	// begin inline asm
	fma.rn.f32 %f8105, %f65530, %f65531, %f8093;
	// end inline asm
	// begin inline asm
	fma.rn.f32 %f8109, %f65534, %f65535, %f8105;
	// end inline asm
	// begin inline asm
	fma.rn.f32 %f8113, %f65530, %f65535, %f8101;
	// end inline asm
	// begin inline asm
	fma.rn.f32 %f8117, %f65526, %f65531, %f8113;
	// end inline asm
	// begin inline asm
	fma.rn.f32 %f8121, %f65530, %f65531, %f8109;
	// end inline asm
	// begin inline asm
	fma.rn.f32 %f8125, %f65534, %f65535, %f8121;
	// end inline asm
	// begin inline asm
	fma.rn.f32 %f8129, %f65530, %f65535, %f8117;
	// end inline asm
	// begin inline asm
	fma.rn.f32 %f8133, %f65526, %f65531, %f8129;
	// end inline asm
	// begin inline asm
	fma.rn.f32 %f8137, %f65530, %f65531, %f8125;
	// end inline asm
	// begin inline asm
	fma.rn.f32 %f8141, %f65534, %f65535, %f8137;
	// end inline asm
	// begin inline asm
	fma.rn.f32 %f8145, %f65530, %f65535, %f8133;
	// end inline asm
	// begin inline asm
	fma.rn.f32 %f8149, %f65526, %f65531, %f8145;
	// end inline asm
	// begin inline asm
	fma.rn.f32 %f8153, %f65530, %f65531, %f8141;
	// end inline asm
	// begin inline asm
	fma.rn.f32 %f8157, %f65534, %f65535, %f8153;
	// end inline asm
	// begin inline asm
	fma.rn.f32 %f8161, %f65530, %f65535, %f8149;
	// end inline asm
	// begin inline asm
	fma.rn.f32 %f8165, %f65526, %f65531, %f8161;
	// end inline asm
	// begin inline asm
	fma.rn.f32 %f8169, %f65530, %f65531, %f8157;
	// end inline asm
	// begin inline asm
	fma.rn.f32 %f8173, %f65534, %f65535, %f8169;
	// end inline asm
	// begin inline asm
	fma.rn.f32 %f8177, %f65530, %f65535, %f8165;
	// end inline asm
	// begin inline asm
	fma.rn.f32 %f8181, %f65526, %f65531, %f8177;
	// end inline asm
	// begin inline asm
	fma.rn.f32 %f8185, %f65530, %f65531, %f8173;
	// end inline asm
	// begin inline asm
	fma.rn.f32 %f8189, %f65534, %f65535, %f8185;
	// end inline asm
	// begin inline asm
	fma.rn.f32 %f8193, %f65530, %f65535, %f8181;
	// end inline asm
	// begin inline asm
	fma.rn.f32 %f8197, %f65526, %f65531, %f8193;
	// end inline asm
	// begin inline asm
	fma.rn.f32 %f8201, %f65530, %f65531, %f8189;
	// end inline asm
	// begin inline asm
	fma.rn.f32 %f8205, %f65534, %f65535, %f8201;
	// end inline asm
	// begin inline asm
	fma.rn.f32 %f8209, %f65530, %f65535, %f8197;
	// end inline asm
	// begin inline asm
	fma.rn.f32 %f8213, %f65526, %f65531, %f8209;
	// end inline asm
	// begin inline asm
	fma.rn.f32 %f8217, %f65530, %f65531, %f8205;
	// end inline asm
	// begin inline asm
	fma.rn.f32 %f8221, %f65534, %f65535, %f8217;
	// end inline asm
	// begin inline asm
	fma.rn.f32 %f8225, %f65530, %f65535, %f8213;
	// end inline asm
	// begin inline asm
	fma.rn.f32 %f8229, %f65526, %f65531, %f8225;
	// end inline asm
	// begin inline asm
	fma.rn.f32 %f8233, %f65530, %f65531, %f8221;
	// end inline asm
	// begin inline asm
	fma.rn.f32 %f8237, %f65534, %f65535, %f8233;
	// end inline asm
	// begin inline asm
	fma.rn.f32 %f8241, %f65530, %f65535, %f8229;
	// end inline asm
	// begin inline asm
	fma.rn.f32 %f8245, %f65526, %f65531, %f8241;
	// end inline asm
	// begin inline asm
	fma.rn.f32 %f8249, %f65530, %f65531, %f8237;
	// end inline asm
	// begin inline asm
	fma.rn.f32 %f8253, %f65534, %f65535, %f8249;
	// end inline asm
	// begin inline asm
	fma.rn.f32 %f8257, %f65530, %f65535, %f8245;
	// end inline asm
	// begin inline asm
	fma.rn.f32 %f8261, %f65526, %f65531, %f8257;
	// end inline asm
	// begin inline asm
	fma.rn.f32 %f8265, %f65530, %f65531, %f8253;
	// end inline asm
	// begin inline asm
	fma.rn.f32 %f8269, %f65534, %f65535, %f8265;
	// end inline asm
	// begin inline asm
	fma.rn.f32 %f8273, %f65530, %f65535, %f8261;
	// end inline asm
	// begin inline asm
	fma.rn.f32 %f8277, %f65526, %f65531, %f8273;
	// end inline asm
	// begin inline asm
	fma.rn.f32 %f8281, %f65530, %f65531, %f8269;
	// end inline asm
	// begin inline asm
	fma.rn.f32 %f8285, %f65534, %f65535, %f8281;
	// end inline asm
	// begin inline asm
	fma.rn.f32 %f8289, %f65530, %f65535, %f8277;
	// end inline asm
	// begin inline asm
	fma.rn.f32 %f8293, %f65526, %f65531, %f8289;
	// end inline asm
	// begin inline asm
	fma.rn.f32 %f8297, %f65530, %f65531, %f8285;
	// end inline asm
	// begin inline asm
	fma.rn.f32 %f8301, %f65534, %f65535, %f8297;
	// end inline asm
	// begin inline asm
	fma.rn.f32 %f8305, %f65530, %f65535, %f8293;
	// end inline asm
	// begin inline asm
	fma.rn.f32 %f8309, %f65526, %f65531, %f8305;
	// end inline asm
	// begin inline asm
	fma.rn.f32 %f8313, %f65530, %f65531, %f8301;
	// end inline asm
	// begin inline asm
	fma.rn.f32 %f8317, %f65534, %f65535, %f8313;
	// end inline asm
	// begin inline asm
	fma.rn.f32 %f8321, %f65530, %f65535, %f8309;
	// end inline asm
	// begin inline asm
	fma.rn.f32 %f8325, %f65526, %f65531, %f8321;
	// end inline asm
	// begin inline asm
	fma.rn.f32 %f8329, %f65530, %f65531, %f8317;
	// end inline asm
	// begin inline asm
	fma.rn.f32 %f8333, %f65534, %f65535, %f8329;
	// end inline asm
	// begin inline asm
	fma.rn.f32 %f8337, %f65530, %f65535, %f8325;
	// end inline asm
	// begin inline asm
	fma.rn.f32 %f8341, %f65526, %f65531, %f8337;
	// end inline asm
	// begin inline asm
	fma.rn.f32 %f8345, %f65530, %f65531, %f8333;
	// end inline asm
	// begin inline asm
	fma.rn.f32 %f8349, %f65534, %f65535, %f8345;
	// end inline asm
	// begin inline asm
	fma.rn.f32 %f8353, %f65530, %f65535, %f8341;
	// end inline asm
	// begin inline asm
	fma.rn.f32 %f8357, %f65526, %f65531, %f8353;
	// end inline asm
	// begin inline asm
	fma.rn.f32 %f8361, %f65530, %f65531, %f8349;
	// end inline asm
	// begin inline asm
	fma.rn.f32 %f8365, %f65534, %f65535, %f8361;
	// end inline asm
	// begin inline asm
	fma.rn.f32 %f8369, %f65530, %f65535, %f8357;
	// end inline asm
	// begin inline asm
	fma.rn.f32 %f8373, %f65526, %f65531, %f8369;
	// end inline asm
	// begin inline asm
	fma.rn.f32 %f8377, %f65530, %f65531, %f8365;
	// end inline asm
	// begin inline asm
	fma.rn.f32 %f8381, %f65534, %f65535, %f8377;
	// end inline asm
	// begin inline asm
	fma.rn.f32 %f8385, %f65530, %f65535, %f8373;
	// end inline asm
	// begin inline asm
	fma.rn.f32 %f8389, %f65526, %f65531, %f8385;
	// end inline asm
	// begin inline asm
	fma.rn.f32 %f8393, %f65530, %f65531, %f8381;
	// end inline asm
	// begin inline asm
	fma.rn.f32 %f8397, %f65534, %f65535, %f8393;
	// end inline asm
	// begin inline asm
	fma.rn.f32 %f8401, %f65530, %f65535, %f8389;
	// end inline asm
	// begin inline asm
	fma.rn.f32 %f8405, %f65526, %f65531, %f8401;
	// end inline asm
	// begin inline asm
	fma.rn.f32 %f8409, %f65530, %f65531, %f8397;
	// end inline asm
	// begin inline asm
	fma.rn.f32 %f8413, %f65534, %f65535, %f8409;
	// end inline asm
	// begin inline asm
	fma.rn.f32 %f8417, %f65530, %f65535, %f8405;
	// end inline asm
	// begin inline asm
	fma.rn.f32 %f8421, %f65526, %f65531, %f8417;
	// end inline asm
	// begin inline asm
	fma.rn.f32 %f8425, %f65530, %f65531, %f8413;
	// end inline asm
	// begin inline asm
	fma.rn.f32 %f8429, %f65534, %f65535, %f8425;
	// end inline asm
	// begin inline asm
	fma.rn.f32 %f8433, %f65530, %f65535, %f8421;
	// end inline asm
	// begin inline asm
	fma.rn.f32 %f8437, %f65526, %f65531, %f8433;
	// end inline asm
	// begin inline asm
	fma.rn.f32 %f8441, %f65530, %f65531, %f8429;
	// end inline asm
	// begin inline asm
	fma.rn.f32 %f8445, %f65534, %f65535, %f8441;
	// end inline asm
	// begin inline asm
	fma.rn.f32 %f8449, %f65530, %f65535, %f8437;
	// end inline asm
	// begin inline asm
	fma.rn.f32 %f8453, %f65526, %f65531, %f8449;
	// end inline asm
	// begin inline asm
	fma.rn.f32 %f8457, %f65530, %f65531, %f8445;
	// end inline asm
	// begin inline asm
	fma.rn.f32 %f8461, %f65534, %f65535, %f8457;
	// end inline asm
	// begin inline asm
	fma.rn.f32 %f8465, %f65530, %f65535, %f8453;
	// end inline asm
	// begin inline asm
	fma.rn.f32 %f8469, %f65526, %f65531, %f8465;
	// end inline asm
	// begin inline asm
	fma.rn.f32 %f8473, %f65530, %f65531, %f8461;
	// end inline asm
	// begin inline asm
	fma.rn.f32 %f8477, %f65534, %f65535, %f8473;
	// end inline asm
	// begin inline asm
	fma.rn.f32 %f8481, %f65530, %f65535, %f8469;
	// end inline asm
	// begin inline asm
	fma.rn.f32 %f8485, %f65526, %f65531, %f8481;
	// end inline asm
	// begin inline asm
	fma.rn.f32 %f8489, %f65530, %f65531, %f8477;
	// end inline asm
	// begin inline asm
	fma.rn.f32 %f8493, %f65534, %f65535, %f8489;
	// end inline asm
	// begin inline asm
	fma.rn.f32 %f8497, %f65530, %f65535, %f8485;
	// end inline asm
	// begin inline asm
	fma.rn.f32 %f8501, %f65526, %f65531, %f8497;
	// end inline asm
	// begin inline asm
	fma.rn.f32 %f8505, %f65530, %f65531, %f8493;
	// end inline asm
	// begin inline asm
	fma.rn.f32 %f8509, %f65534, %f65535, %f8505;
	// end inline asm
	// begin inline asm
	fma.rn.f32 %f8513, %f65530, %f65535, %f8501;
	// end inline asm
	// begin inline asm
	fma.rn.f32 %f8517, %f65526, %f65531, %f8513;
	// end inline asm
	// begin inline asm
	fma.rn.f32 %f8521, %f65530, %f65531, %f8509;
	// end inline asm
	// begin inline asm
	fma.rn.f32 %f8525, %f65534, %f65535, %f8521;
	// end inline asm
	// begin inline asm
	fma.rn.f32 %f8529, %f65530, %f65535, %f8517;
	// end inline asm
	// begin inline asm
	fma.rn.f32 %f8533, %f65526, %f65531, %f8529;
	// end inline asm
	// begin inline asm
	fma.rn.f32 %f8537, %f65530, %f65531, %f8525;
	// end inline asm
	// begin inline asm
	fma.rn.f32 %f8541, %f65534, %f65535, %f8537;
	// end inline asm
	// begin inline asm
	fma.rn.f32 %f8545, %f65530, %f65535, %f8533;
	// end inline asm
	// begin inline asm
	fma.rn.f32 %f8549, %f65526, %f65531, %f8545;
	// end inline asm
	// begin inline asm
	fma.rn.f32 %f8553, %f65530, %f65531, %f8541;
	// end inline asm
	// begin inline asm
	fma.rn.f32 %f8557, %f65534, %f65535, %f8553;
	// end inline asm
	// begin inline asm
	fma.rn.f32 %f8561, %f65530, %f65535, %f8549;
	// end inline asm
	// begin inline asm
	fma.rn.f32 %f8565, %f65526, %f65531, %f8561;
	// end inline asm
	// begin inline asm
	fma.rn.f32 %f8569, %f65530, %f65531, %f8557;
	// end inline asm
	// begin inline asm
	fma.rn.f32 %f8573, %f65534, %f65535, %f8569;
	// end inline asm
	// begin inline asm
	fma.rn.f32 %f8577, %f65530, %f65535, %f8565;
	// end inline asm
	// begin inline asm
	fma.rn.f32 %f8581, %f65526, %f65531, %f8577;
	// end inline asm
	// begin inline asm
	fma.rn.f32 %f8585, %f65530, %f65531, %f8573;
	// end inline asm
	// begin inline asm
	fma.rn.f32 %f8589, %f65534, %f65535, %f8585;
	// end inline asm
	// begin inline asm
	fma.rn.f32 %f8593, %f65530, %f65535, %f8581;
	// end inline asm
	// begin inline asm
	fma.rn.f32 %f8597, %f65526, %f65531, %f8593;
	// end inline asm
	// begin inline asm
	fma.rn.f32 %f8601, %f65530, %f65531, %f8589;
	// end inline asm
	// begin inline asm
	fma.rn.f32 %f8605, %f65534, %f65535, %f8601;
	// end inline asm
	// begin inline asm
	fma.rn.f32 %f8609, %f65530, %f65535, %f8597;
	// end inline asm
	// begin inline asm
	fma.rn.f32 %f8613, %f65526, %f65531, %f8609;
	// end inline asm
	// begin inline asm
	fma.rn.f32 %f8617, %f65530, %f65531, %f8605;
	// end inline asm
	// begin inline asm
	fma.rn.f32 %f8621, %f65534, %f65535, %f8617;
	// end inline asm
	// begin inline asm
	fma.rn.f32 %f8625, %f65530, %f65535, %f8613;
	// end inline asm
	// begin inline asm
	fma.rn.f32 %f8629, %f65526, %f65531, %f8625;
	// end inline asm
	// begin inline asm
	fma.rn.f32 %f8633, %f65530, %f65531, %f8621;
	// end inline asm
	// begin inline asm
	fma.rn.f32 %f8637, %f65534, %f65535, %f8633;
	// end inline asm
	// begin inline asm
	fma.rn.f32 %f8641, %f65530, %f65535, %f8629;
	// end inline asm
	// begin inline asm
	fma.rn.f32 %f8645, %f65526, %f65531, %f8641;
	// end inline asm
	// begin inline asm
	fma.rn.f32 %f8649, %f65530, %f65531, %f8637;
	// end inline asm
	// begin inline asm
	fma.rn.f32 %f8653, %f65534, %f65535, %f8649;
	// end inline asm
	// begin inline asm
	fma.rn.f32 %f8657, %f65530, %f65535, %f8645;
	// end inline asm
	// begin inline asm
	fma.rn.f32 %f8661, %f65526, %f65531, %f8657;
	// end inline asm
	// begin inline asm
	fma.rn.f32 %f8665, %f65530, %f65531, %f8653;
	// end inline asm
	// begin inline asm
	fma.rn.f32 %f8669, %f65534, %f65535, %f8665;
	// end inline asm
	// begin inline asm
	fma.rn.f32 %f8673, %f65530, %f65535, %f8661;
	// end inline asm
	// begin inline asm
	fma.rn.f32 %f8677, %f65526, %f65531, %f8673;
	// end inline asm
	// begin inline asm
	fma.rn.f32 %f8681, %f65530, %f65531, %f8669;
	// end inline asm
	// begin inline asm
	fma.rn.f32 %f8685, %f65534, %f65535, %f8681;
	// end inline asm
	// begin inline asm
	fma.rn.f32 %f8689, %f65530, %f65535, %f8677;
	// end inline asm
	// begin inline asm
	fma.rn.f32 %f8693, %f65526, %f65531, %f8689;
	// end inline asm
	// begin inline asm
	fma.rn.f32 %f8697, %f65530, %f65531, %f8685;
	// end inline asm
	// begin inline asm
	fma.rn.f32 %f8701, %f65534, %f65535, %f8697;
	// end inline asm
	// begin inline asm
	fma.rn.f32 %f8705, %f65530, %f65535, %f8693;
	// end inline asm
	// begin inline asm
	fma.rn.f32 %f8709, %f65526, %f65531, %f8705;
	// end inline asm
	// begin inline asm
	fma.rn.f32 %f8713, %f65530, %f65531, %f8701;
	// end inline asm
	// begin inline asm
	fma.rn.f32 %f8717, %f65534, %f65535, %f8713;
	// end inline asm
	// begin inline asm
	fma.rn.f32 %f8721, %f65530, %f65535, %f8709;
	// end inline asm
	// begin inline asm
	fma.rn.f32 %f8725, %f65526, %f65531, %f8721;
	// end inline asm
	// begin inline asm
	fma.rn.f32 %f8729, %f65530, %f65531, %f8717;
	// end inline asm
	// begin inline asm
	fma.rn.f32 %f8733, %f65534, %f65535, %f8729;
	// end inline asm
	// begin inline asm
	fma.rn.f32 %f8737, %f65530, %f65535, %f8725;
	// end inline asm
	// begin inline asm
	fma.rn.f32 %f8741, %f65526, %f65531, %f8737;
	// end inline asm
	// begin inline asm
	fma.rn.f32 %f8745, %f65530, %f65531, %f8733;
	// end inline asm
	// begin inline asm
	fma.rn.f32 %f8749, %f65534, %f65535, %f8745;
	// end inline asm
	// begin inline asm
	fma.rn.f32 %f8753, %f65530, %f65535, %f8741;
	// end inline asm
	// begin inline asm
	fma.rn.f32 %f8757, %f65526, %f65531, %f8753;
	// end inline asm
	// begin inline asm
	fma.rn.f32 %f8761, %f65530, %f65531, %f8749;
	// end inline asm
	// begin inline asm
	fma.rn.f32 %f8765, %f65534, %f65535, %f8761;
	// end inline asm
	// begin inline asm
	fma.rn.f32 %f8769, %f65530, %f65535, %f8757;
	// end inline asm
	// begin inline asm
	fma.rn.f32 %f8773, %f65526, %f65531, %f8769;
	// end inline asm
	// begin inline asm
	fma.rn.f32 %f8777, %f65530, %f65531, %f8765;
	// end inline asm
	// begin inline asm
	fma.rn.f32 %f8781, %f65534, %f65535, %f8777;
	// end inline asm
	// begin inline asm
	fma.rn.f32 %f8785, %f65530, %f65535, %f8773;
	// end inline asm
	// begin inline asm
	fma.rn.f32 %f8789, %f65526, %f65531, %f8785;
	// end inline asm
	// begin inline asm
	fma.rn.f32 %f8793, %f65530, %f65531, %f8781;
	// end inline asm
	// begin inline asm
	fma.rn.f32 %f8797, %f65534, %f65535, %f8793;
	// end inline asm
	// begin inline asm
	fma.rn.f32 %f8801, %f65530, %f65535, %f8789;
	// end inline asm
	// begin inline asm
	fma.rn.f32 %f8805, %f65526, %f65531, %f8801;
	// end inline asm
	// begin inline asm
	fma.rn.f32 %f8809, %f65530, %f65531, %f8797;
	// end inline asm
	// begin inline asm
	fma.rn.f32 %f8813, %f65534, %f65535, %f8809;
	// end inline asm
	// begin inline asm
	fma.rn.f32 %f8817, %f65530, %f65535, %f8805;
	// end inline asm
	// begin inline asm
	fma.rn.f32 %f8821, %f65526, %f65531, %f8817;
	// end inline asm
	// begin inline asm
	fma.rn.f32 %f8825, %f65530, %f65531, %f8813;
	// end inline asm
	// begin inline asm
	fma.rn.f32 %f8829, %f65534, %f65535, %f8825;
	// end inline asm
	// begin inline asm
	fma.rn.f32 %f8833, %f65530, %f65535, %f8821;
	// end inline asm
	// begin inline asm
	fma.rn.f32 %f8837, %f65526, %f65531, %f8833;
	// end inline asm
	// begin inline asm
	fma.rn.f32 %f8841, %f65530, %f65531, %f8829;
	// end inline asm
	// begin inline asm
	fma.rn.f32 %f8845, %f65534, %f65535, %f8841;
	// end inline asm
	// begin inline asm
	fma.rn.f32 %f8849, %f65530, %f65535, %f8837;
	// end inline asm
	// begin inline asm
	fma.rn.f32 %f8853, %f65526, %f65531, %f8849;
	// end inline asm
	// begin inline asm
	fma.rn.f32 %f8857, %f65530, %f65531, %f8845;
	// end inline asm
	// begin inline asm
	fma.rn.f32 %f8861, %f65534, %f65535, %f8857;
	// end inline asm
	// begin inline asm
	fma.rn.f32 %f8865, %f65530, %f65535, %f8853;
	// end inline asm
	// begin inline asm
	fma.rn.f32 %f8869, %f65526, %f65531, %f8865;
	// end inline asm
	// begin inline asm
	fma.rn.f32 %f8873, %f65530, %f65531, %f8861;
	// end inline asm
	// begin inline asm
	fma.rn.f32 %f8877, %f65534, %f65535, %f8873;
	// end inline asm
	// begin inline asm
	fma.rn.f32 %f8881, %f65530, %f65535, %f8869;
	// end inline asm
	// begin inline asm
	fma.rn.f32 %f8885, %f65526, %f65531, %f8881;
	// end inline asm
	// begin inline asm
	fma.rn.f32 %f8889, %f65530, %f65531, %f8877;
	// end inline asm
	// begin inline asm
	fma.rn.f32 %f8893, %f65534, %f65535, %f8889;
	// end inline asm
	// begin inline asm
	fma.rn.f32 %f8897, %f65530, %f65535, %f8885;
	// end inline asm
	// begin inline asm
	fma.rn.f32 %f8901, %f65526, %f65531, %f8897;
	// end inline asm
	// begin inline asm
	fma.rn.f32 %f8905, %f65530, %f65531, %f8893;
	// end inline asm
	// begin inline asm
	fma.rn.f32 %f8909, %f65534, %f65535, %f8905;
	// end inline asm
	// begin inline asm
	fma.rn.f32 %f8913, %f65530, %f65535, %f8901;
	// end inline asm
	// begin inline asm
	fma.rn.f32 %f8917, %f65526, %f65531, %f8913;
	// end inline asm
	// begin inline asm
	fma.rn.f32 %f8921, %f65530, %f65531, %f8909;
	// end inline asm
	// begin inline asm
	fma.rn.f32 %f8925, %f65534, %f65535, %f8921;
	// end inline asm
	// begin inline asm
	fma.rn.f32 %f8929, %f65530, %f65535, %f8917;
	// end inline asm
	// begin inline asm
	fma.rn.f32 %f8933, %f65526, %f65531, %f8929;
	// end inline asm
	// begin inline asm
	fma.rn.f32 %f8937, %f65530, %f65531, %f8925;
	// end inline asm
	// begin inline asm
	fma.rn.f32 %f8941, %f65534, %f65535, %f8937;
	// end inline asm
	// begin inline asm
	fma.rn.f32 %f8945, %f65530, %f65535, %f8933;
	// end inline asm
	// begin inline asm
	fma.rn.f32 %f8949, %f65526, %f65531, %f8945;
	// end inline asm
	// begin inline asm
	fma.rn.f32 %f8953, %f65530, %f65531, %f8941;
	// end inline asm
	// begin inline asm
	fma.rn.f32 %f8957, %f65534, %f65535, %f8953;
	// end inline asm
	// begin inline asm
	fma.rn.f32 %f8961, %f65530, %f65535, %f8949;
	// end inline asm
	// begin inline asm
	fma.rn.f32 %f8965, %f65526, %f65531, %f8961;
	// end inline asm
	// begin inline asm
	fma.rn.f32 %f8969, %f65530, %f65531, %f8957;
	// end inline asm
	// begin inline asm
	fma.rn.f32 %f8973, %f65534, %f65535, %f8969;
	// end inline asm
	// begin inline asm
	fma.rn.f32 %f8977, %f65530, %f65535, %f8965;
	// end inline asm
	// begin inline asm
	fma.rn.f32 %f8981, %f65526, %f65531, %f8977;
	// end inline asm
	// begin inline asm
	fma.rn.f32 %f8985, %f65530, %f65531, %f8973;
	// end inline asm
	// begin inline asm
	fma.rn.f32 %f8989, %f65534, %f65535, %f8985;
	// end inline asm
	// begin inline asm
	fma.rn.f32 %f8993, %f65530, %f65535, %f8981;
	// end inline asm
	// begin inline asm
	fma.rn.f32 %f8997, %f65526, %f65531, %f8993;
	// end inline asm
	// begin inline asm
	fma.rn.f32 %f9001, %f65530, %f65531, %f8989;
	// end inline asm
	// begin inline asm
	fma.rn.f32 %f9005, %f65534, %f65535, %f9001;
	// end inline asm
	// begin inline asm
	fma.rn.f32 %f9009, %f65530, %f65535, %f8997;
	// end inline asm
	// begin inline asm
	fma.rn.f32 %f9013, %f65526, %f65531, %f9009;
	// end inline asm
	// begin inline asm
	fma.rn.f32 %f9017, %f65530, %f65531, %f9005;
	// end inline asm
	// begin inline asm
	fma.rn.f32 %f9021, %f65534, %f65535, %f9017;
	// end inline asm
	// begin inline asm
	fma.rn.f32 %f9025, %f65530, %f65535, %f9013;
	// end inline asm
	// begin inline asm
	fma.rn.f32 %f9029, %f65526, %f65531, %f9025;
	// end inline asm
	// begin inline asm
	fma.rn.f32 %f9033, %f65530, %f65531, %f9021;
	// end inline asm
	// begin inline asm
	fma.rn.f32 %f9037, %f65534, %f65535, %f9033;
	// end inline asm
	// begin inline asm
	fma.rn.f32 %f9041, %f65530, %f65535, %f9029;
	// end inline asm
	// begin inline asm
	fma.rn.f32 %f9045, %f65526, %f65531, %f9041;
	// end inline asm
	// begin inline asm
	fma.rn.f32 %f9049, %f65530, %f65531, %f9037;
	// end inline asm
	// begin inline asm
	fma.rn.f32 %f9053, %f65534, %f65535, %f9049;
	// end inline asm
	// begin inline asm
	fma.rn.f32 %f9057, %f65530, %f65535, %f9045;
	// end inline asm
	// begin inline asm
	fma.rn.f32 %f9061, %f65526, %f65531, %f9057;
	// end inline asm
	// begin inline asm
	fma.rn.f32 %f9065, %f65530, %f65531, %f9053;
	// end inline asm
	// begin inline asm
	fma.rn.f32 %f9069, %f65534, %f65535, %f9065;
	// end inline asm
	// begin inline asm
	fma.rn.f32 %f9073, %f65530, %f65535, %f9061;
	// end inline asm
	// begin inline asm
	fma.rn.f32 %f9077, %f65526, %f65531, %f9073;
	// end inline asm
	// begin inline asm
	fma.rn.f32 %f9081, %f65530, %f65531, %f9069;
	// end inline asm
	// begin inline asm
	fma.rn.f32 %f9085, %f65534, %f65535, %f9081;
	// end inline asm
	// begin inline asm
	fma.rn.f32 %f9089, %f65530, %f65535, %f9077;
	// end inline asm
	// begin inline asm
	fma.rn.f32 %f9093, %f65526, %f65531, %f9089;
	// end inline asm
	// begin inline asm
	fma.rn.f32 %f9097, %f65530, %f65531, %f9085;
	// end inline asm
	// begin inline asm
	fma.rn.f32 %f9101, %f65534, %f65535, %f9097;
	// end inline asm
	// begin inline asm
	fma.rn.f32 %f9105, %f65530, %f65535, %f9093;
	// end inline asm
	// begin inline asm
	fma.rn.f32 %f9109, %f65526, %f65531, %f9105;
	// end inline asm
	// begin inline asm
	fma.rn.f32 %f9113, %f65530, %f65531, %f9101;
	// end inline asm
	// begin inline asm
	fma.rn.f32 %f9117, %f65534, %f65535, %f9113;
	// end inline asm
	// begin inline asm
	fma.rn.f32 %f9121, %f65530, %f65535, %f9109;
	// end inline asm
	// begin inline asm
	fma.rn.f32 %f9125, %f65526, %f65531, %f9121;
	// end inline asm
	// begin inline asm
	fma.rn.f32 %f9129, %f65530, %f65531, %f9117;
	// end inline asm
	// begin inline asm
	fma.rn.f32 %f9133, %f65534, %f65535, %f9129;
	// end inline asm
	// begin inline asm
	fma.rn.f32 %f9137, %f65530, %f65535, %f9125;
	// end inline asm
	// begin inline asm
	fma.rn.f32 %f9141, %f65526, %f65531, %f9137;
	// end inline asm
	// begin inline asm
	fma.rn.f32 %f9145, %f65530, %f65531, %f9133;
	// end inline asm
	// begin inline asm
	fma.rn.f32 %f9149, %f65534, %f65535, %f9145;
	// end inline asm
	// begin inline asm
	fma.rn.f32 %f9153, %f65530, %f65535, %f9141;
	// end inline asm
	// begin inline asm
	fma.rn.f32 %f9157, %f65526, %f65531, %f9153;
	// end inline asm
	// begin inline asm
	fma.rn.f32 %f9161, %f65530, %f65531, %f9149;
	// end inline asm
	// begin inline asm
	fma.rn.f32 %f9165, %f65534, %f65535, %f9161;
	// end inline asm
	// begin inline asm
	fma.rn.f32 %f9169, %f65530, %f65535, %f9157;
	// end inline asm
	// begin inline asm
	fma.rn.f32 %f9173, %f65526, %f65531, %f9169;
	// end inline asm
	// begin inline asm
	fma.rn.f32 %f9177, %f65530, %f65531, %f9165;
	// end inline asm
	// begin inline asm
	fma.rn.f32 %f9181, %f65534, %f65535, %f9177;
	// end inline asm
	// begin inline asm
	fma.rn.f32 %f9185, %f65530, %f65535, %f9173;
	// end inline asm
	// begin inline asm
	fma.rn.f32 %f9189, %f65526, %f65531, %f9185;
	// end inline asm
	// begin inline asm
	fma.rn.f32 %f9193, %f65530, %f65531, %f9181;
	// end inline asm
	// begin inline asm
	fma.rn.f32 %f9197, %f65534, %f65535, %f9193;
	// end inline asm
	// begin inline asm
	fma.rn.f32 %f9201, %f65530, %f65535, %f9189;
	// end inline asm
	// begin inline asm
	fma.rn.f32 %f9205, %f65526, %f65531, %f9201;
	// end inline asm
	// begin inline asm
	fma.rn.f32 %f9209, %f65530, %f65531, %f9197;
	// end inline asm
	// begin inline asm
	fma.rn.f32 %f9213, %f65534, %f65535, %f9209;
	// end inline asm
	// begin inline asm
	fma.rn.f32 %f9217, %f65530, %f65535, %f9205;
	// end inline asm
	// begin inline asm
	fma.rn.f32 %f9221, %f65526, %f65531, %f9217;
	// end inline asm
	// begin inline asm
	fma.rn.f32 %f9225, %f65530, %f65531, %f9213;
	// end inline asm
	// begin inline asm
	fma.rn.f32 %f9229, %f65534, %f65535, %f9225;
	// end inline asm
	// begin inline asm
	fma.rn.f32 %f9233, %f65530, %f65535, %f9221;
	// end inline asm
	// begin inline asm
	fma.rn.f32 %f9237, %f65526, %f65531, %f9233;
	// end inline asm
	// begin inline asm
	fma.rn.f32 %f9241, %f65530, %f65531, %f9229;
	// end inline asm
	// begin inline asm
	fma.rn.f32 %f9245, %f65534, %f65535, %f9241;
	// end inline asm
	// begin inline asm
	fma.rn.f32 %f9249, %f65530, %f65535, %f9237;
	// end inline asm
	// begin inline asm
	fma.rn.f32 %f9253, %f65526, %f65531, %f9249;
	// end inline asm
	// begin inline asm
	fma.rn.f32 %f9257, %f65530, %f65531, %f9245;
	// end inline asm
	// begin inline asm
	fma.rn.f32 %f9261, %f65534, %f65535, %f9257;
	// end inline asm
	// begin inline asm
	fma.rn.f32 %f9265, %f65530, %f65535, %f9253;
	// end inline asm
	// begin inline asm
	fma.rn.f32 %f9269, %f65526, %f65531, %f9265;
	// end inline asm
	// begin inline asm
	fma.rn.f32 %f9273, %f65530, %f65531, %f9261;
	// end inline asm
	// begin inline asm
	fma.rn.f32 %f9277, %f65534, %f65535, %f9273;
	// end inline asm
	// begin inline asm
	fma.rn.f32 %f9281, %f65530, %f65535, %f9269;
	// end inline asm
	// begin inline asm
	fma.rn.f32 %f9285, %f65526, %f65531, %f9281;
	// end inline asm
	// begin inline asm
	fma.rn.f32 %f9289, %f65530, %f65531, %f9277;
	// end inline asm
	// begin inline asm
	fma.rn.f32 %f9293, %f65534, %f65535, %f9289;
	// end inline asm
	// begin inline asm
	fma.rn.f32 %f9297, %f65530, %f65535, %f9285;
	// end inline asm
	// begin inline asm
	fma.rn.f32 %f9301, %f65526, %f65531, %f9297;
	// end inline asm
	// begin inline asm
	fma.rn.f32 %f9305, %f65530, %f65531, %f9293;
	// end inline asm
	// begin inline asm
	fma.rn.f32 %f9309, %f65534, %f65535, %f9305;
	// end inline asm
	// begin inline asm
	fma.rn.f32 %f9313, %f65530, %f65535, %f9301;
	// end inline asm
	// begin inline asm
	fma.rn.f32 %f9317, %f65526, %f65531, %f9313;
	// end inline asm
	// begin inline asm
	fma.rn.f32 %f9321, %f65530, %f65531, %f9309;
	// end inline asm
	// begin inline asm
	fma.rn.f32 %f9325, %f65534, %f65535, %f9321;
	// end inline asm
	// begin inline asm
	fma.rn.f32 %f9329, %f65530, %f65535, %f9317;
	// end inline asm
	// begin inline asm
	fma.rn.f32 %f9333, %f65526, %f65531, %f9329;
	// end inline asm
	// begin inline asm
	fma.rn.f32 %f9337, %f65530, %f65531, %f9325;
	// end inline asm
	// begin inline asm
	fma.rn.f32 %f9341, %f65534, %f65535, %f9337;
	// end inline asm
	// begin inline asm
	fma.rn.f32 %f9345, %f65530, %f65535, %f9333;
	// end inline asm
	// begin inline asm
	fma.rn.f32 %f9349, %f65526, %f65531, %f9345;
	// end inline asm
	// begin inline asm
	fma.rn.f32 %f9353, %f65530, %f65531, %f9341;
	// end inline asm
	// begin inline asm
	fma.rn.f32 %f9357, %f65534, %f65535, %f9353;
	// end inline asm
	// begin inline asm
	fma.rn.f32 %f9361, %f65530, %f65535, %f9349;
	// end inline asm
	// begin inline asm
	fma.rn.f32 %f9365, %f65526, %f65531, %f9361;
	// end inline asm
	// begin inline asm
	fma.rn.f32 %f9369, %f65530, %f65531, %f9357;
	// end inline asm
	// begin inline asm
	fma.rn.f32 %f9373, %f65534, %f65535, %f9369;
	// end inline asm
	// begin inline asm
	fma.rn.f32 %f9377, %f65530, %f65535, %f9365;
	// end inline asm
	// begin inline asm
	fma.rn.f32 %f9381, %f65526, %f65531, %f9377;
	// end inline asm
	// begin inline asm
	fma.rn.f32 %f9385, %f65530, %f65531, %f9373;
	// end inline asm
	// begin inline asm
	fma.rn.f32 %f9389, %f65534, %f65535, %f9385;
	// end inline asm
	// begin inline asm
	fma.rn.f32 %f9393, %f65530, %f65535, %f9381;
	// end inline asm
	// begin inline asm
	fma.rn.f32 %f9397, %f65526, %f65531, %f9393;
	// end inline asm
	// begin inline asm
	fma.rn.f32 %f9401, %f65530, %f65531, %f9389;
	// end inline asm
	// begin inline asm
	fma.rn.f32 %f9405, %f65534, %f65535, %f9401;
	// end inline asm
	// begin inline asm
	fma.rn.f32 %f9409, %f65530, %f65535, %f9397;
	// end inline asm
	// begin inline asm
	fma.rn.f32 %f9413, %f65526, %f65531, %f9409;
	// end inline asm
	// begin inline asm
	fma.rn.f32 %f9417, %f65530, %f65531, %f9405;
	// end inline asm
	// begin inline asm
	fma.rn.f32 %f9421, %f65534, %f65535, %f9417;
	// end inline asm
	// begin inline asm
	fma.rn.f32 %f9425, %f65530, %f65535, %f9413;
	// end inline asm
	// begin inline asm
	fma.rn.f32 %f9429, %f65526, %f65531, %f9425;
	// end inline asm
	// begin inline asm
	fma.rn.f32 %f9433, %f65530, %f65531, %f9421;
	// end inline asm
	// begin inline asm
	fma.rn.f32 %f9437, %f65534, %f65535, %f9433;
	// end inline asm
	// begin inline asm
	fma.rn.f32 %f9441, %f65530, %f65535, %f9429;
	// end inline asm
	// begin inline asm
	fma.rn.f32 %f9445, %f65526, %f65531, %f9441;
	// end inline asm
	// begin inline asm
	fma.rn.f32 %f9449, %f65530, %f65531, %f9437;
	// end inline asm
	// begin inline asm
	fma.rn.f32 %f9453, %f65534, %f65535, %f9449;
	// end inline asm
	// begin inline asm
	fma.rn.f32 %f9457, %f65530, %f65535, %f9445;
	// end inline asm
	// begin inline asm
	fma.rn.f32 %f9461, %f65526, %f65531, %f9457;
	// end inline asm
	// begin inline asm
	fma.rn.f32 %f9465, %f65530, %f65531, %f9453;
	// end inline asm
	// begin inline asm
	fma.rn.f32 %f9469, %f65534, %f65535, %f9465;
	// end inline asm
	// begin inline asm
	fma.rn.f32 %f9473, %f65530, %f65535, %f9461;
	// end inline asm
	// begin inline asm
	fma.rn.f32 %f9477, %f65526, %f65531, %f9473;
	// end inline asm
	// begin inline asm
	fma.rn.f32 %f9481, %f65530, %f65531, %f9469;
	// end inline asm
	// begin inline asm
	fma.rn.f32 %f9485, %f65534, %f65535, %f9481;
	// end inline asm
	// begin inline asm
	fma.rn.f32 %f9489, %f65530, %f65535, %f9477;
	// end inline asm
	// begin inline asm
	fma.rn.f32 %f9493, %f65526, %f65531, %f9489;
	// end inline asm
	// begin inline asm
	fma.rn.f32 %f9497, %f65530, %f65531, %f9485;
	// end inline asm
	// begin inline asm
	fma.rn.f32 %f9501, %f65534, %f65535, %f9497;
	// end inline asm
	// begin inline asm
	fma.rn.f32 %f9505, %f65530, %f65535, %f9493;
	// end inline asm
	// begin inline asm
	fma.rn.f32 %f9509, %f65526, %f65531, %f9505;
	// end inline asm
	// begin inline asm
	fma.rn.f32 %f9513, %f65530, %f65531, %f9501;
	// end inline asm
	// begin inline asm
	fma.rn.f32 %f9517, %f65534, %f65535, %f9513;
	// end inline asm
	// begin inline asm
	fma.rn.f32 %f9521, %f65530, %f65535, %f9509;
	// end inline asm
	// begin inline asm
	fma.rn.f32 %f9525, %f65526, %f65531, %f9521;
	// end inline asm
	// begin inline asm
	fma.rn.f32 %f9529, %f65530, %f65531, %f9517;
	// end inline asm
	// begin inline asm
	fma.rn.f32 %f9533, %f65534, %f65535, %f9529;
	// end inline asm
	// begin inline asm
	fma.rn.f32 %f9537, %f65530, %f65535, %f9525;
	// end inline asm
	// begin inline asm
	fma.rn.f32 %f9541, %f65526, %f65531, %f9537;
	// end inline asm
	// begin inline asm
	fma.rn.f32 %f9545, %f65530, %f65531, %f9533;
	// end inline asm
	// begin inline asm
	fma.rn.f32 %f9549, %f65534, %f65535, %f9545;
	// end inline asm
	// begin inline asm
	fma.rn.f32 %f9553, %f65530, %f65535, %f9541;
	// end inline asm
	// begin inline asm
	fma.rn.f32 %f9557, %f65526, %f65531, %f9553;
	// end inline asm
	// begin inline asm
	fma.rn.f32 %f9561, %f65530, %f65531, %f9549;
	// end inline asm
	// begin inline asm
	fma.rn.f32 %f9565, %f65534, %f65535, %f9561;
	// end inline asm
	// begin inline asm
	fma.rn.f32 %f9569, %f65530, %f65535, %f9557;
	// end inline asm
	// begin inline asm
	fma.rn.f32 %f9573, %f65526, %f65531, %f9569;
	// end inline asm
	// begin inline asm
	fma.rn.f32 %f9577, %f65530, %f65531, %f9565;
	// end inline asm
	// begin inline asm
	fma.rn.f32 %f9581, %f65534, %f65535, %f9577;
	// end inline asm
	// begin inline asm
	fma.rn.f32 %f9585, %f65530, %f65535, %f9573;
	// end inline asm
	// begin inline asm
	fma.rn.f32 %f9589, %f65526, %f65531, %f9585;
	// end inline asm
	// begin inline asm
	fma.rn.f32 %f9593, %f65530, %f65531, %f9581;
	// end inline asm
	// begin inline asm
	fma.rn.f32 %f9597, %f65534, %f65535, %f9593;
	// end inline asm
	// begin inline asm
	fma.rn.f32 %f9601, %f65530, %f65535, %f9589;
	// end inline asm
	// begin inline asm
	fma.rn.f32 %f9605, %f65526, %f65531, %f9601;
	// end inline asm
	// begin inline asm
	fma.rn.f32 %f9609, %f65530, %f65531, %f9597;
	// end inline asm
	// begin inline asm
	fma.rn.f32 %f9613, %f65534, %f65535, %f9609;
	// end inline asm
	// begin inline asm
	fma.rn.f32 %f9617, %f65530, %f65535, %f9605;
	// end inline asm
	// begin inline asm
	fma.rn.f32 %f9621, %f65526, %f65531, %f9617;
	// end inline asm
	// begin inline asm
	fma.rn.f32 %f9625, %f65530, %f65531, %f9613;
	// end inline asm
	// begin inline asm
	fma.rn.f32 %f9629, %f65534, %f65535, %f9625;
	// end inline asm
	// begin inline asm
	fma.rn.f32 %f9633, %f65530, %f65535, %f9621;
	// end inline asm
	// begin inline asm
	fma.rn.f32 %f9637, %f65526, %f65531, %f9633;
	// end inline asm
	// begin inline asm
	fma.rn.f32 %f9641, %f65530, %f65531, %f9629;
	// end inline asm
	// begin inline asm
	fma.rn.f32 %f9645, %f65534, %f65535, %f9641;
	// end inline asm
	// begin inline asm
	fma.rn.f32 %f9649, %f65530, %f65535, %f9637;
	// end inline asm
	// begin inline asm
	fma.rn.f32 %f9653, %f65526, %f65531, %f9649;
	// end inline asm
	// begin inline asm
	fma.rn.f32 %f9657, %f65530, %f65531, %f9645;
	// end inline asm
	// begin inline asm
	fma.rn.f32 %f9661, %f65534, %f65535, %f9657;
	// end inline asm
	// begin inline asm
	fma.rn.f32 %f9665, %f65530, %f65535, %f9653;
	// end inline asm
	// begin inline asm
	fma.rn.f32 %f9669, %f65526, %f65531, %f9665;
	// end inline asm
	// begin inline asm
	fma.rn.f32 %f9673, %f65530, %f65531, %f9661;
	// end inline asm
	// begin inline asm
	fma.rn.f32 %f9677, %f65534, %f65535, %f9673;
	// end inline asm
	// begin inline asm
	fma.rn.f32 %f9681, %f65530, %f65535, %f9669;
	// end inline asm
	// begin inline asm
	fma.rn.f32 %f9685, %f65526, %f65531, %f9681;
	// end inline asm
	// begin inline asm
	fma.rn.f32 %f9689, %f65530, %f65531, %f9677;
	// end inline asm
	// begin inline asm
	fma.rn.f32 %f9693, %f65534, %f65535, %f9689;
	// end inline asm
	// begin inline asm
	fma.rn.f32 %f9697, %f65530, %f65535, %f9685;
	// end inline asm
	// begin inline asm
	fma.rn.f32 %f9701, %f65526, %f65531, %f9697;
	// end inline asm
	// begin inline asm
	fma.rn.f32 %f9705, %f65530, %f65531, %f9693;
	// end inline asm
	// begin inline asm
	fma.rn.f32 %f9709, %f65534, %f65535, %f9705;
	// end inline asm
	// begin inline asm
	fma.rn.f32 %f9713, %f65530, %f65535, %f9701;
	// end inline asm
	// begin inline asm
	fma.rn.f32 %f9717, %f65526, %f65531, %f9713;
	// end inline asm
	// begin inline asm
	fma.rn.f32 %f9721, %f65530, %f65531, %f9709;
	// end inline asm
	// begin inline asm
	fma.rn.f32 %f9725, %f65534, %f65535, %f9721;
	// end inline asm
	// begin inline asm
	fma.rn.f32 %f9729, %f65530, %f65535, %f9717;
	// end inline asm
	// begin inline asm
	fma.rn.f32 %f9733, %f65526, %f65531, %f9729;
	// end inline asm
	// begin inline asm
	fma.rn.f32 %f9737, %f65530, %f65531, %f9725;
	// end inline asm
	// begin inline asm
	fma.rn.f32 %f9741, %f65534, %f65535, %f9737;
	// end inline asm
	// begin inline asm
	fma.rn.f32 %f9745, %f65530, %f65535, %f9733;
	// end inline asm
	// begin inline asm
	fma.rn.f32 %f9749, %f65526, %f65531, %f9745;
	// end inline asm
	// begin inline asm
	fma.rn.f32 %f9753, %f65530, %f65531, %f9741;
	// end inline asm
	// begin inline asm
	fma.rn.f32 %f9757, %f65534, %f65535, %f9753;
	// end inline asm
	// begin inline asm
	fma.rn.f32 %f9761, %f65530, %f65535, %f9749;
	// end inline asm
	// begin inline asm
	fma.rn.f32 %f9765, %f65526, %f65531, %f9761;
	// end inline asm
	// begin inline asm
	fma.rn.f32 %f9769, %f65530, %f65531, %f9757;
	// end inline asm
	// begin inline asm
	fma.rn.f32 %f9773, %f65534, %f65535, %f9769;
	// end inline asm
	// begin inline asm
	fma.rn.f32 %f9777, %f65530, %f65535, %f9765;
	// end inline asm
	// begin inline asm
	fma.rn.f32 %f9781, %f65526, %f65531, %f9777;
	// end inline asm
	// begin inline asm
	fma.rn.f32 %f9785, %f65530, %f65531, %f9773;
	// end inline asm
	// begin inline asm
	fma.rn.f32 %f9789, %f65534, %f65535, %f9785;
	// end inline asm
	// begin inline asm
	fma.rn.f32 %f9793, %f65530, %f65535, %f9781;
	// end inline asm
	// begin inline asm
	fma.rn.f32 %f9797, %f65526, %f65531, %f9793;
	// end inline asm
	// begin inline asm
	fma.rn.f32 %f9801, %f65530, %f65531, %f9789;
	// end inline asm
	// begin inline asm
	fma.rn.f32 %f9805, %f65534, %f65535, %f9801;
	// end inline asm
	// begin inline asm
	fma.rn.f32 %f9809, %f65530, %f65535, %f9797;
	// end inline asm
	// begin inline asm
	fma.rn.f32 %f9813, %f65526, %f65531, %f9809;
	// end inline asm
	// begin inline asm
	fma.rn.f32 %f9817, %f65530, %f65531, %f9805;
	// end inline asm
	// begin inline asm
	fma.rn.f32 %f9821, %f65534, %f65535, %f9817;
	// end inline asm
	// begin inline asm
	fma.rn.f32 %f9825, %f65530, %f65535, %f9813;
	// end inline asm
	// begin inline asm
	fma.rn.f32 %f9829, %f65526, %f65531, %f9825;
	// end inline asm
	// begin inline asm
	fma.rn.f32 %f9833, %f65530, %f65531, %f9821;
	// end inline asm
	// begin inline asm
	fma.rn.f32 %f9837, %f65534, %f65535, %f9833;
	// end inline asm
	// begin inline asm
	fma.rn.f32 %f9841, %f65530, %f65535, %f9829;
	// end inline asm
	// begin inline asm
	fma.rn.f32 %f9845, %f65526, %f65531, %f9841;
	// end inline asm
	// begin inline asm
	fma.rn.f32 %f9849, %f65530, %f65531, %f9837;
	// end inline asm
	// begin inline asm
	fma.rn.f32 %f9853, %f65534, %f65535, %f9849;
	// end inline asm
	// begin inline asm
	fma.rn.f32 %f9857, %f65530, %f65535, %f9845;
	// end inline asm
	// begin inline asm
	fma.rn.f32 %f9861, %f65526, %f65531, %f9857;
	// end inline asm
	// begin inline asm
	fma.rn.f32 %f9865, %f65530, %f65531, %f9853;
	// end inline asm
	// begin inline asm
	fma.rn.f32 %f9869, %f65534, %f65535, %f9865;
	// end inline asm
	// begin inline asm
	fma.rn.f32 %f9873, %f65530, %f65535, %f9861;
	// end inline asm
	// begin inline asm
	fma.rn.f32 %f9877, %f65526, %f65531, %f9873;
	// end inline asm
	// begin inline asm
	fma.rn.f32 %f9881, %f65530, %f65531, %f9869;
	// end inline asm
	// begin inline asm
	fma.rn.f32 %f9885, %f65534, %f65535, %f9881;
	// end inline asm
	// begin inline asm
	fma.rn.f32 %f9889, %f65530, %f65535, %f9877;
	// end inline asm
	// begin inline asm
	fma.rn.f32 %f9893, %f65526, %f65531, %f9889;
	// end inline asm
	// begin inline asm
	fma.rn.f32 %f9897, %f65530, %f65531, %f9885;
	// end inline asm
	// begin inline asm
	fma.rn.f32 %f9901, %f65534, %f65535, %f9897;
	// end inline asm
	// begin inline asm
	fma.rn.f32 %f9905, %f65530, %f65535, %f9893;
	// end inline asm
	// begin inline asm
	fma.rn.f32 %f9909, %f65526, %f65531, %f9905;
	// end inline asm
	// begin inline asm
	fma.rn.f32 %f9913, %f65530, %f65531, %f9901;
	// end inline asm
	// begin inline asm
	fma.rn.f32 %f9917, %f65534, %f65535, %f9913;
	// end inline asm
	// begin inline asm
	fma.rn.f32 %f9921, %f65530, %f65535, %f9909;
	// end inline asm
	// begin inline asm
	fma.rn.f32 %f9925, %f65526, %f65531, %f9921;
	// end inline asm
	// begin inline asm
	fma.rn.f32 %f9929, %f65530, %f65531, %f9917;
	// end inline asm
	// begin inline asm
	fma.rn.f32 %f9933, %f65534, %f65535, %f9929;
	// end inline asm
	// begin inline asm
	fma.rn.f32 %f9937, %f65530, %f65535, %f9925;
	// end inline asm
	// begin inline asm
	fma.rn.f32 %f9941, %f65526, %f65531, %f9937;
	// end inline asm
	// begin inline asm
	fma.rn.f32 %f9945, %f65530, %f65531, %f9933;
	// end inline asm
	// begin inline asm
	fma.rn.f32 %f9949, %f65534, %f65535, %f9945;
	// end inline asm
	// begin inline asm
	fma.rn.f32 %f9953, %f65530, %f65535, %f9941;
	// end inline asm
	// begin inline asm
	fma.rn.f32 %f9957, %f65526, %f65531, %f9953;
	// end inline asm
	// begin inline asm
	fma.rn.f32 %f9961, %f65530, %f65531, %f9949;
	// end inline asm
	// begin inline asm
	fma.rn.f32 %f9965, %f65534, %f65535, %f9961;
	// end inline asm
	// begin inline asm
	fma.rn.f32 %f9969, %f65530, %f65535, %f9957;
	// end inline asm
	// begin inline asm
	fma.rn.f32 %f9973, %f65526, %f65531, %f9969;
	// end inline asm
	// begin inline asm
	fma.rn.f32 %f9977, %f65530, %f65531, %f9965;
	// end inline asm
	// begin inline asm
	fma.rn.f32 %f9981, %f65534, %f65535, %f9977;
	// end inline asm
	// begin inline asm
	fma.rn.f32 %f9985, %f65530, %f65535, %f9973;
	// end inline asm
	// begin inline asm
	fma.rn.f32 %f9989, %f65526, %f65531, %f9985;
	// end inline asm
	// begin inline asm
	fma.rn.f32 %f9993, %f65530, %f65531, %f9981;
	// end inline asm
	// begin inline asm
	fma.rn.f32 %f9997, %f65534, %f65535, %f9993;
	// end inline asm
	// begin inline asm
	fma.rn.f32 %f10001, %f65530, %f65535, %f9989;
	// end inline asm
	// begin inline asm
	fma.rn.f32 %f10005, %f65526, %f65531, %f10001;
	// end inline asm
	// begin inline asm
	fma.rn.f32 %f10009, %f65530, %f65531, %f9997;
	// end inline asm
	// begin inline asm
	fma.rn.f32 %f10013, %f65534, %f65535, %f10009;
	// end inline asm
	// begin inline asm
	fma.rn.f32 %f10017, %f65530, %f65535, %f10005;
	// end inline asm
	// begin inline asm
	fma.rn.f32 %f10021, %f65526, %f65531, %f10017;
	// end inline asm
	// begin inline asm
	fma.rn.f32 %f10025, %f65530, %f65531, %f10013;
	// end inline asm
	// begin inline asm
	fma.rn.f32 %f10029, %f65534, %f65535, %f10025;
	// end inline asm
	// begin inline asm
	fma.rn.f32 %f10033, %f65530, %f65535, %f10021;
	// end inline asm
	// begin inline asm
	fma.rn.f32 %f10037, %f65526, %f65531, %f10033;
	// end inline asm
	// begin inline asm
	fma.rn.f32 %f10041, %f65530, %f65531, %f10029;
	// end inline asm
	// begin inline asm
	fma.rn.f32 %f10045, %f65534, %f65535, %f10041;
	// end inline asm
	// begin inline asm
	fma.rn.f32 %f10049, %f65530, %f65535, %f10037;
	// end inline asm
	// begin inline asm
	fma.rn.f32 %f10053, %f65526, %f65531, %f10049;
	// end inline asm
	// begin inline asm
	fma.rn.f32 %f10057, %f65530, %f65531, %f10045;
	// end inline asm
	// begin inline asm
	fma.rn.f32 %f10061, %f65534, %f65535, %f10057;
	// end inline asm
	// begin inline asm
	fma.rn.f32 %f10065, %f65530, %f65535, %f10053;
	// end inline asm
	// begin inline asm
	fma.rn.f32 %f10069, %f65526, %f65531, %f10065;
	// end inline asm
	// begin inline asm
	fma.rn.f32 %f10073, %f65530, %f65531, %f10061;
	// end inline asm
	// begin inline asm
	fma.rn.f32 %f10077, %f65534, %f65535, %f10073;
	// end inline asm
	// begin inline asm
	fma.rn.f32 %f10081, %f65530, %f65535, %f10069;
	// end inline asm
	// begin inline asm
	fma.rn.f32 %f10085, %f65526, %f65531, %f10081;
	// end inline asm
	// begin inline asm
	fma.rn.f32 %f10089, %f65530, %f65531, %f10077;
	// end inline asm
	// begin inline asm
	fma.rn.f32 %f10093, %f65534, %f65535, %f10089;
	// end inline asm
	// begin inline asm
	fma.rn.f32 %f10097, %f65530, %f65535, %f10085;
	// end inline asm
	// begin inline asm
	fma.rn.f32 %f10101, %f65526, %f65531, %f10097;
	// end inline asm
	// begin inline asm
	fma.rn.f32 %f10105, %f65530, %f65531, %f10093;
	// end inline asm
	// begin inline asm
	fma.rn.f32 %f10109, %f65534, %f65535, %f10105;
	// end inline asm
	// begin inline asm
	fma.rn.f32 %f10113, %f65530, %f65535, %f10101;
	// end inline asm
	// begin inline asm
	fma.rn.f32 %f10117, %f65526, %f65531, %f10113;
	// end inline asm
	// begin inline asm
	fma.rn.f32 %f10121, %f65530, %f65531, %f10109;
	// end inline asm
	// begin inline asm
	fma.rn.f32 %f10125, %f65534, %f65535, %f10121;
	// end inline asm
	// begin inline asm
	fma.rn.f32 %f10129, %f65530, %f65535, %f10117;
	// end inline asm
	// begin inline asm
	fma.rn.f32 %f10133, %f65526, %f65531, %f10129;
	// end inline asm
	// begin inline asm
	fma.rn.f32 %f10137, %f65530, %f65531, %f10125;
	// end inline asm
	// begin inline asm
	fma.rn.f32 %f10141, %f65534, %f65535, %f10137;
	// end inline asm
	// begin inline asm
	fma.rn.f32 %f10145, %f65530, %f65535, %f10133;
	// end inline asm
	// begin inline asm
	fma.rn.f32 %f10149, %f65526, %f65531, %f10145;
	// end inline asm
	// begin inline asm
	fma.rn.f32 %f10153, %f65530, %f65531, %f10141;
	// end inline asm
	// begin inline asm
	fma.rn.f32 %f10157, %f65534, %f65535, %f10153;
	// end inline asm
	// begin inline asm
	fma.rn.f32 %f10161, %f65530, %f65535, %f10149;
	// end inline asm
	// begin inline asm
	fma.rn.f32 %f10165, %f65526, %f65531, %f10161;
	// end inline asm
	// begin inline asm
	fma.rn.f32 %f10169, %f65530, %f65531, %f10157;
	// end inline asm
	// begin inline asm
	fma.rn.f32 %f10173, %f65534, %f65535, %f10169;
	// end inline asm
	// begin inline asm
	fma.rn.f32 %f10177, %f65530, %f65535, %f10165;
	// end inline asm
	// begin inline asm
	fma.rn.f32 %f10181, %f65526, %f65531, %f10177;
	// end inline asm
	// begin inline asm
	fma.rn.f32 %f10185, %f65530, %f65531, %f10173;
	// end inline asm
	// begin inline asm
	fma.rn.f32 %f10189, %f65534, %f65535, %f10185;
	// end inline asm
	// begin inline asm
	fma.rn.f32 %f10193, %f65530, %f65535, %f10181;
	// end inline asm
	// begin inline asm
	fma.rn.f32 %f10197, %f65526, %f65531, %f10193;
	// end inline asm
	// begin inline asm
	fma.rn.f32 %f10201, %f65530, %f65531, %f10189;
	// end inline asm
	// begin inline asm
	fma.rn.f32 %f10205, %f65534, %f65535, %f10201;
	// end inline asm
	// begin inline asm
	fma.rn.f32 %f10209, %f65530, %f65535, %f10197;
	// end inline asm
	// begin inline asm
	fma.rn.f32 %f10213, %f65526, %f65531, %f10209;
	// end inline asm
	// begin inline asm
	fma.rn.f32 %f10217, %f65530, %f65531, %f10205;
	// end inline asm
	// begin inline asm
	fma.rn.f32 %f10221, %f65534, %f65535, %f10217;
	// end inline asm
	// begin inline asm
	fma.rn.f32 %f10225, %f65530, %f65535, %f10213;
	// end inline asm
	// begin inline asm
	fma.rn.f32 %f10229, %f65526, %f65531, %f10225;
	// end inline asm
	// begin inline asm
	fma.rn.f32 %f10233, %f65530, %f65531, %f10221;
	// end inline asm
	// begin inline asm
	fma.rn.f32 %f10237, %f65534, %f65535, %f10233;
	// end inline asm
	// begin inline asm
	fma.rn.f32 %f10241, %f65530, %f65535, %f10229;
	// end inline asm
	// begin inline asm
	fma.rn.f32 %f10245, %f65526, %f65531, %f10241;
	// end inline asm
	// begin inline asm
	fma.rn.f32 %f10249, %f65530, %f65531, %f10237;
	// end inline asm
	// begin inline asm
	fma.rn.f32 %f10253, %f65534, %f65535, %f10249;
	// end inline asm
	// begin inline asm
	fma.rn.f32 %f10257, %f65530, %f65535, %f10245;
	// end inline asm
	// begin inline asm
	fma.rn.f32 %f10261, %f65526, %f65531, %f10257;
	// end inline asm
	// begin inline asm
	fma.rn.f32 %f10265, %f65530, %f65531, %f10253;
	// end inline asm
	// begin inline asm
	fma.rn.f32 %f10269, %f65534, %f65535, %f10265;
	// end inline asm
	// begin inline asm
	fma.rn.f32 %f10273, %f65530, %f65535, %f10261;
	// end inline asm
	// begin inline asm
	fma.rn.f32 %f10277, %f65526, %f65531, %f10273;
	// end inline asm
	// begin inline asm
	fma.rn.f32 %f10281, %f65530, %f65531, %f10269;
	// end inline asm
	// begin inline asm
	fma.rn.f32 %f10285, %f65534, %f65535, %f10281;
	// end inline asm
	// begin inline asm
	fma.rn.f32 %f10289, %f65530, %f65535, %f10277;
	// end inline asm
	// begin inline asm
	fma.rn.f32 %f10293, %f65526, %f65531, %f10289;
	// end inline asm
	// begin inline asm
	fma.rn.f32 %f10297, %f65530, %f65531, %f10285;
	// end inline asm
	// begin inline asm
	fma.rn.f32 %f10301, %f65534, %f65535, %f10297;
	// end inline asm
	// begin inline asm
	fma.rn.f32 %f10305, %f65530, %f65535, %f10293;
	// end inline asm
	// begin inline asm
	fma.rn.f32 %f10309, %f65526, %f65531, %f10305;
	// end inline asm
	// begin inline asm
	fma.rn.f32 %f10313, %f65530, %f65531, %f10301;
	// end inline asm
	// begin inline asm
	fma.rn.f32 %f10317, %f65534, %f65535, %f10313;
	// end inline asm
	// begin inline asm
	fma.rn.f32 %f10321, %f65530, %f65535, %f10309;
	// end inline asm
	// begin inline asm
	fma.rn.f32 %f10325, %f65526, %f65531, %f10321;
	// end inline asm
	// begin inline asm
	fma.rn.f32 %f10329, %f65530, %f65531, %f10317;
	// end inline asm
	// begin inline asm
	fma.rn.f32 %f10333, %f65534, %f65535, %f10329;
	// end inline asm
	// begin inline asm
	fma.rn.f32 %f10337, %f65530, %f65535, %f10325;
	// end inline asm
	// begin inline asm
	fma.rn.f32 %f10341, %f65526, %f65531, %f10337;
	// end inline asm
	// begin inline asm
	fma.rn.f32 %f10345, %f65530, %f65531, %f10333;
	// end inline asm
	// begin inline asm
	fma.rn.f32 %f10349, %f65534, %f65535, %f10345;
	// end inline asm
	// begin inline asm
	fma.rn.f32 %f10353, %f65530, %f65535, %f10341;
	// end inline asm
	// begin inline asm
	fma.rn.f32 %f10357, %f65526, %f65531, %f10353;
	// end inline asm
	// begin inline asm
	fma.rn.f32 %f10361, %f65530, %f65531, %f10349;
	// end inline asm
	// begin inline asm
	fma.rn.f32 %f10365, %f65534, %f65535, %f10361;
	// end inline asm
	// begin inline asm
	fma.rn.f32 %f10369, %f65530, %f65535, %f10357;
	// end inline asm
	// begin inline asm
	fma.rn.f32 %f10373, %f65526, %f65531, %f10369;
	// end inline asm
	// begin inline asm
	fma.rn.f32 %f10377, %f65530, %f65531, %f10365;
	// end inline asm
	// begin inline asm
	fma.rn.f32 %f10381, %f65534, %f65535, %f10377;
	// end inline asm
	// begin inline asm
	fma.rn.f32 %f10385, %f65530, %f65535, %f10373;
	// end inline asm
	// begin inline asm
	fma.rn.f32 %f10389, %f65526, %f65531, %f10385;
	// end inline asm
	// begin inline asm
	fma.rn.f32 %f10393, %f65530, %f65531, %f10381;
	// end inline asm
	// begin inline asm
	fma.rn.f32 %f10397, %f65534, %f65535, %f10393;
	// end inline asm
	// begin inline asm
	fma.rn.f32 %f10401, %f65530, %f65535, %f10389;
	// end inline asm
	// begin inline asm
	fma.rn.f32 %f10405, %f65526, %f65531, %f10401;
	// end inline asm
	// begin inline asm
	fma.rn.f32 %f10409, %f65530, %f65531, %f10397;
	// end inline asm
	// begin inline asm
	fma.rn.f32 %f10413, %f65534, %f65535, %f10409;
	// end inline asm
	// begin inline asm
	fma.rn.f32 %f10417, %f65530, %f65535, %f10405;
	// end inline asm
	// begin inline asm
	fma.rn.f32 %f10421, %f65526, %f65531, %f10417;
	// end inline asm
	// begin inline asm
	fma.rn.f32 %f10425, %f65530, %f65531, %f10413;
	// end inline asm
	// begin inline asm
	fma.rn.f32 %f10429, %f65534, %f65535, %f10425;
	// end inline asm
	// begin inline asm
	fma.rn.f32 %f10433, %f65530, %f65535, %f10421;
	// end inline asm
	// begin inline asm
	fma.rn.f32 %f10437, %f65526, %f65531, %f10433;
	// end inline asm
	// begin inline asm
	fma.rn.f32 %f10441, %f65530, %f65531, %f10429;
	// end inline asm
	// begin inline asm
	fma.rn.f32 %f10445, %f65534, %f65535, %f10441;
	// end inline asm
	// begin inline asm
	fma.rn.f32 %f10449, %f65530, %f65535, %f10437;
	// end inline asm
	// begin inline asm
	fma.rn.f32 %f10453, %f65526, %f65531, %f10449;
	// end inline asm
	// begin inline asm
	fma.rn.f32 %f10457, %f65530, %f65531, %f10445;
	// end inline asm
	// begin inline asm
	fma.rn.f32 %f10461, %f65534, %f65535, %f10457;
	// end inline asm
	// begin inline asm
	fma.rn.f32 %f10465, %f65530, %f65535, %f10453;
	// end inline asm
	// begin inline asm
	fma.rn.f32 %f10469, %f65526, %f65531, %f10465;
	// end inline asm
	// begin inline asm
	fma.rn.f32 %f10473, %f65530, %f65531, %f10461;
	// end inline asm
	// begin inline asm
	fma.rn.f32 %f10477, %f65534, %f65535, %f10473;
	// end inline asm
	// begin inline asm
	fma.rn.f32 %f10481, %f65530, %f65535, %f10469;
	// end inline asm
	// begin inline asm
	fma.rn.f32 %f10485, %f65526, %f65531, %f10481;
	// end inline asm
	// begin inline asm
	fma.rn.f32 %f10489, %f65530, %f65531, %f10477;
	// end inline asm
	// begin inline asm
	fma.rn.f32 %f10493, %f65534, %f65535, %f10489;
	// end inline asm
	// begin inline asm
	fma.rn.f32 %f10497, %f65530, %f65535, %f10485;
	// end inline asm
	// begin inline asm
	fma.rn.f32 %f10501, %f65526, %f65531, %f10497;
	// end inline asm
	// begin inline asm
	fma.rn.f32 %f10505, %f65530, %f65531, %f10493;
	// end inline asm
	// begin inline asm
	fma.rn.f32 %f10509, %f65534, %f65535, %f10505;
	// end inline asm
	// begin inline asm
	fma.rn.f32 %f10513, %f65530, %f65535, %f10501;
	// end inline asm
	// begin inline asm
	fma.rn.f32 %f10517, %f65526, %f65531, %f10513;
	// end inline asm
	// begin inline asm
	fma.rn.f32 %f10521, %f65530, %f65531, %f10509;
	// end inline asm
	// begin inline asm
	fma.rn.f32 %f10525, %f65534, %f65535, %f10521;
	// end inline asm
	// begin inline asm
	fma.rn.f32 %f10529, %f65530, %f65535, %f10517;
	// end inline asm
	// begin inline asm
	fma.rn.f32 %f10533, %f65526, %f65531, %f10529;
	// end inline asm
	// begin inline asm
	fma.rn.f32 %f10537, %f65530, %f65531, %f10525;
	// end inline asm
	// begin inline asm
	fma.rn.f32 %f10541, %f65534, %f65535, %f10537;
	// end inline asm
	// begin inline asm
	fma.rn.f32 %f10545, %f65530, %f65535, %f10533;
	// end inline asm
	// begin inline asm
	fma.rn.f32 %f10549, %f65526, %f65531, %f10545;
	// end inline asm
	// begin inline asm
	fma.rn.f32 %f10553, %f65530, %f65531, %f10541;
	// end inline asm
	// begin inline asm
	fma.rn.f32 %f10557, %f65534, %f65535, %f10553;
	// end inline asm
	// begin inline asm
	fma.rn.f32 %f10561, %f65530, %f65535, %f10549;
	// end inline asm
	// begin inline asm
	fma.rn.f32 %f10565, %f65526, %f65531, %f10561;
	// end inline asm
	// begin inline asm
	fma.rn.f32 %f10569, %f65530, %f65531, %f10557;
	// end inline asm
	// begin inline asm
	fma.rn.f32 %f10573, %f65534, %f65535, %f10569;
	// end inline asm
	// begin inline asm
	fma.rn.f32 %f10577, %f65530, %f65535, %f10565;
	// end inline asm
	// begin inline asm
	fma.rn.f32 %f10581, %f65526, %f65531, %f10577;
	// end inline asm
	// begin inline asm
	fma.rn.f32 %f10585, %f65530, %f65531, %f10573;
	// end inline asm
	// begin inline asm
	fma.rn.f32 %f10589, %f65534, %f65535, %f10585;
	// end inline asm
	// begin inline asm
	fma.rn.f32 %f10593, %f65530, %f65535, %f10581;
	// end inline asm
	// begin inline asm
	fma.rn.f32 %f10597, %f65526, %f65531, %f10593;
	// end inline asm
	// begin inline asm
	fma.rn.f32 %f10601, %f65530, %f65531, %f10589;
	// end inline asm
	// begin inline asm
	fma.rn.f32 %f10605, %f65534, %f65535, %f10601;
	// end inline asm
	// begin inline asm
	fma.rn.f32 %f10609, %f65530, %f65535, %f10597;
	// end inline asm
	// begin inline asm
	fma.rn.f32 %f10613, %f65526, %f65531, %f10609;
	// end inline asm
	// begin inline asm
	fma.rn.f32 %f10617, %f65530, %f65531, %f10605;
	// end inline asm
	// begin inline asm
	fma.rn.f32 %f10621, %f65534, %f65535, %f10617;
	// end inline asm
	// begin inline asm
	fma.rn.f32 %f10625, %f65530, %f65535, %f10613;
	// end inline asm
	// begin inline asm
	fma.rn.f32 %f10629, %f65526, %f65531, %f10625;
	// end inline asm
	// begin inline asm
	fma.rn.f32 %f10633, %f65530, %f65531, %f10621;
	// end inline asm
	// begin inline asm
	fma.rn.f32 %f10637, %f65534, %f65535, %f10633;
	// end inline asm
	// begin inline asm
	fma.rn.f32 %f10641, %f65530, %f65535, %f10629;
	// end inline asm
	// begin inline asm
	fma.rn.f32 %f10645, %f65526, %f65531, %f10641;
	// end inline asm
	// begin inline asm
	fma.rn.f32 %f10649, %f65530, %f65531, %f10637;
	// end inline asm
	// begin inline asm
	fma.rn.f32 %f10653, %f65534, %f65535, %f10649;
	// end inline asm
	// begin inline asm
	fma.rn.f32 %f10657, %f65530, %f65535, %f10645;
	// end inline asm
	// begin inline asm
	fma.rn.f32 %f10661, %f65526, %f65531, %f10657;
	// end inline asm
	// begin inline asm
	fma.rn.f32 %f10665, %f65530, %f65531, %f10653;
	// end inline asm
	// begin inline asm
	fma.rn.f32 %f10669, %f65534, %f65535, %f10665;
	// end inline asm
	// begin inline asm
	fma.rn.f32 %f10673, %f65530, %f65535, %f10661;
	// end inline asm
	// begin inline asm
	fma.rn.f32 %f10677, %f65526, %f65531, %f10673;
	// end inline asm
	// begin inline asm
	fma.rn.f32 %f10681, %f65530, %f65531, %f10669;
	// end inline asm
	// begin inline asm
	fma.rn.f32 %f10685, %f65534, %f65535, %f10681;
	// end inline asm
	// begin inline asm
	fma.rn.f32 %f10689, %f65530, %f65535, %f10677;
	// end inline asm
	// begin inline asm
	fma.rn.f32 %f10693, %f65526, %f65531, %f10689;
	// end inline asm
	// begin inline asm
	fma.rn.f32 %f10697, %f65530, %f65531, %f10685;
	// end inline asm
	// begin inline asm
	fma.rn.f32 %f10701, %f65534, %f65535, %f10697;
	// end inline asm
	// begin inline asm
	fma.rn.f32 %f10705, %f65530, %f65535, %f10693;
	// end inline asm
	// begin inline asm
	fma.rn.f32 %f10709, %f65526, %f65531, %f10705;
	// end inline asm
	// begin inline asm
	fma.rn.f32 %f10713, %f65530, %f65531, %f10701;
	// end inline asm
	// begin inline asm
	fma.rn.f32 %f10717, %f65534, %f65535, %f10713;
	// end inline asm
	// begin inline asm
	fma.rn.f32 %f10721, %f65530, %f65535, %f10709;
	// end inline asm
	// begin inline asm
	fma.rn.f32 %f10725, %f65526, %f65531, %f10721;
	// end inline asm
	// begin inline asm
	fma.rn.f32 %f10729, %f65530, %f65531, %f10717;
	// end inline asm
	// begin inline asm
	fma.rn.f32 %f10733, %f65534, %f65535, %f10729;
	// end inline asm
	// begin inline asm
	fma.rn.f32 %f10737, %f65530, %f65535, %f10725;
	// end inline asm
	// begin inline asm
	fma.rn.f32 %f10741, %f65526, %f65531, %f10737;
	// end inline asm
	// begin inline asm
	fma.rn.f32 %f10745, %f65530, %f65531, %f10733;
	// end inline asm
	// begin inline asm
	fma.rn.f32 %f10749, %f65534, %f65535, %f10745;
	// end inline asm
	// begin inline asm
	fma.rn.f32 %f10753, %f65530, %f65535, %f10741;
	// end inline asm
	// begin inline asm
	fma.rn.f32 %f10757, %f65526, %f65531, %f10753;
	// end inline asm
	// begin inline asm
	fma.rn.f32 %f10761, %f65530, %f65531, %f10749;
	// end inline asm
	// begin inline asm
	fma.rn.f32 %f10765, %f65534, %f65535, %f10761;
	// end inline asm
	// begin inline asm
	fma.rn.f32 %f10769, %f65530, %f65535, %f10757;
	// end inline asm
	// begin inline asm
	fma.rn.f32 %f10773, %f65526, %f65531, %f10769;
	// end inline asm
	// begin inline asm
	fma.rn.f32 %f10777, %f65530, %f65531, %f10765;
	// end inline asm
	// begin inline asm
	fma.rn.f32 %f10781, %f65534, %f65535, %f10777;
	// end inline asm
	// begin inline asm
	fma.rn.f32 %f10785, %f65530, %f65535, %f10773;
	// end inline asm
	// begin inline asm
	fma.rn.f32 %f10789, %f65526, %f65531, %f10785;
	// end inline asm
	// begin inline asm
	fma.rn.f32 %f10793, %f65530, %f65531, %f10781;
	// end inline asm
	// begin inline asm
	fma.rn.f32 %f10797, %f65534, %f65535, %f10793;
	// end inline asm
	// begin inline asm
	fma.rn.f32 %f10801, %f65530, %f65535, %f10789;
	// end inline asm
	// begin inline asm
	fma.rn.f32 %f10805, %f65526, %f65531, %f10801;
	// end inline asm
	// begin inline asm
	fma.rn.f32 %f10809, %f65530, %f65531, %f10797;
	// end inline asm
	// begin inline asm
	fma.rn.f32 %f10813, %f65534, %f65535, %f10809;
	// end inline asm
	// begin inline asm
	fma.rn.f32 %f10817, %f65530, %f65535, %f10805;
	// end inline asm
	// begin inline asm
	fma.rn.f32 %f10821, %f65526, %f65531, %f10817;
	// end inline asm
	// begin inline asm
	fma.rn.f32 %f10825, %f65530, %f65531, %f10813;
	// end inline asm
	// begin inline asm
	fma.rn.f32 %f10829, %f65534, %f65535, %f10825;
	// end inline asm
	// begin inline asm
	fma.rn.f32 %f10833, %f65530, %f65535, %f10821;
	// end inline asm
	// begin inline asm
	fma.rn.f32 %f10837, %f65526, %f65531, %f10833;
	// end inline asm
	// begin inline asm
	fma.rn.f32 %f10841, %f65530, %f65531, %f10829;
	// end inline asm
	// begin inline asm
	fma.rn.f32 %f10845, %f65534, %f65535, %f10841;
	// end inline asm
	// begin inline asm
	fma.rn.f32 %f10849, %f65530, %f65535, %f10837;
	// end inline asm
	// begin inline asm
	fma.rn.f32 %f10853, %f65526, %f65531, %f10849;
	// end inline asm
	// begin inline asm
	fma.rn.f32 %f10857, %f65530, %f65531, %f10845;
	// end inline asm
	// begin inline asm
	fma.rn.f32 %f10861, %f65534, %f65535, %f10857;
	// end inline asm
	// begin inline asm
	fma.rn.f32 %f10865, %f65530, %f65535, %f10853;
	// end inline asm
	// begin inline asm
	fma.rn.f32 %f10869, %f65526, %f65531, %f10865;
	// end inline asm
	// begin inline asm
	fma.rn.f32 %f10873, %f65530, %f65531, %f10861;
	// end inline asm
	// begin inline asm
	fma.rn.f32 %f10877, %f65534, %f65535, %f10873;
	// end inline asm
	// begin inline asm
	fma.rn.f32 %f10881, %f65530, %f65535, %f10869;
	// end inline asm
	// begin inline asm
	fma.rn.f32 %f10885, %f65526, %f65531, %f10881;
	// end inline asm
	// begin inline asm
	fma.rn.f32 %f10889, %f65530, %f65531, %f10877;
	// end inline asm
	// begin inline asm
	fma.rn.f32 %f10893, %f65534, %f65535, %f10889;
	// end inline asm
	// begin inline asm
	fma.rn.f32 %f10897, %f65530, %f65535, %f10885;
	// end inline asm
	// begin inline asm
	fma.rn.f32 %f10901, %f65526, %f65531, %f10897;
	// end inline asm
	// begin inline asm
	fma.rn.f32 %f10905, %f65530, %f65531, %f10893;
	// end inline asm
	// begin inline asm
	fma.rn.f32 %f10909, %f65534, %f65535, %f10905;
	// end inline asm
	// begin inline asm
	fma.rn.f32 %f10913, %f65530, %f65535, %f10901;
	// end inline asm
	// begin inline asm
	fma.rn.f32 %f10917, %f65526, %f65531, %f10913;
	// end inline asm
	// begin inline asm
	fma.rn.f32 %f10921, %f65530, %f65531, %f10909;
	// end inline asm
	// begin inline asm
	fma.rn.f32 %f10925, %f65534, %f65535, %f10921;
	// end inline asm
	// begin inline asm
	fma.rn.f32 %f10929, %f65530, %f65535, %f10917;
	// end inline asm
	// begin inline asm
	fma.rn.f32 %f10933, %f65526, %f65531, %f10929;
	// end inline asm
	// begin inline asm
	fma.rn.f32 %f10937, %f65530, %f65531, %f10925;
	// end inline asm
	// begin inline asm
	fma.rn.f32 %f10941, %f65534, %f65535, %f10937;
	// end inline asm
	// begin inline asm
	fma.rn.f32 %f10945, %f65530, %f65535, %f10933;
	// end inline asm
	// begin inline asm
	fma.rn.f32 %f10949, %f65526, %f65531, %f10945;
	// end inline asm
	// begin inline asm
	fma.rn.f32 %f10953, %f65530, %f65531, %f10941;
	// end inline asm
	// begin inline asm
	fma.rn.f32 %f10957, %f65534, %f65535, %f10953;
	// end inline asm
	// begin inline asm
	fma.rn.f32 %f10961, %f65530, %f65535, %f10949;
	// end inline asm
	// begin inline asm
	fma.rn.f32 %f10965, %f65526, %f65531, %f10961;
	// end inline asm
	// begin inline asm
	fma.rn.f32 %f10969, %f65530, %f65531, %f10957;
	// end inline asm
	// begin inline asm
	fma.rn.f32 %f10973, %f65534, %f65535, %f10969;
	// end inline asm
	// begin inline asm
	fma.rn.f32 %f10977, %f65530, %f65535, %f10965;
	// end inline asm
	// begin inline asm
	fma.rn.f32 %f10981, %f65526, %f65531, %f10977;
	// end inline asm
	// begin inline asm
	fma.rn.f32 %f10985, %f65530, %f65531, %f10973;
	// end inline asm
	// begin inline asm
	fma.rn.f32 %f10989, %f65534, %f65535, %f10985;
	// end inline asm
	// begin inline asm
	fma.rn.f32 %f10993, %f65530, %f65535, %f10981;
	// end inline asm
	// begin inline asm
	fma.rn.f32 %f10997, %f65526, %f65531, %f10993;
	// end inline asm
	// begin inline asm
	fma.rn.f32 %f11001, %f65530, %f65531, %f10989;
	// end inline asm
	// begin inline asm
	fma.rn.f32 %f11005, %f65534, %f65535, %f11001;
	// end inline asm
	// begin inline asm
	fma.rn.f32 %f11009, %f65530, %f65535, %f10997;
	// end inline asm
	// begin inline asm
	fma.rn.f32 %f11013, %f65526, %f65531, %f11009;
	// end inline asm
	// begin inline asm
	fma.rn.f32 %f11017, %f65530, %f65531, %f11005;
	// end inline asm
	// begin inline asm
	fma.rn.f32 %f11021, %f65534, %f65535, %f11017;
	// end inline asm
	// begin inline asm
	fma.rn.f32 %f11025, %f65530, %f65535, %f11013;
	// end inline asm
	// begin inline asm
	fma.rn.f32 %f11029, %f65526, %f65531, %f11025;
	// end inline asm
	// begin inline asm
	fma.rn.f32 %f11033, %f65530, %f65531, %f11021;
	// end inline asm
	// begin inline asm
	fma.rn.f32 %f11037, %f65534, %f65535, %f11033;
	// end inline asm
	// begin inline asm
	fma.rn.f32 %f11041, %f65530, %f65535, %f11029;
	// end inline asm
	// begin inline asm
	fma.rn.f32 %f11045, %f65526, %f65531, %f11041;
	// end inline asm
	// begin inline asm
	fma.rn.f32 %f11049, %f65530, %f65531, %f11037;
	// end inline asm
	// begin inline asm
	fma.rn.f32 %f11053, %f65534, %f65535, %f11049;
	// end inline asm
	// begin inline asm
	fma.rn.f32 %f11057, %f65530, %f65535, %f11045;
	// end inline asm
	// begin inline asm
	fma.rn.f32 %f11061, %f65526, %f65531, %f11057;
	// end inline asm
	// begin inline asm
	fma.rn.f32 %f11065, %f65530, %f65531, %f11053;
	// end inline asm
	// begin inline asm
	fma.rn.f32 %f11069, %f65534, %f65535, %f11065;
	// end inline asm
	// begin inline asm
	fma.rn.f32 %f11073, %f65530, %f65535, %f11061;
	// end inline asm
	// begin inline asm
	fma.rn.f32 %f11077, %f65526, %f65531, %f11073;
	// end inline asm
	// begin inline asm
	fma.rn.f32 %f11081, %f65530, %f65531, %f11069;
	// end inline asm
	// begin inline asm
	fma.rn.f32 %f11085, %f65534, %f65535, %f11081;
	// end inline asm
	// begin inline asm
	fma.rn.f32 %f11089, %f65530, %f65535, %f11077;
	// end inline asm
	// begin inline asm
	fma.rn.f32 %f11093, %f65526, %f65531, %f11089;
	// end inline asm
	// begin inline asm
	fma.rn.f32 %f11097, %f65530, %f65531, %f11085;
	// end inline asm
	// begin inline asm
	fma.rn.f32 %f11101, %f65534, %f65535, %f11097;
	// end inline asm
	// begin inline asm
	fma.rn.f32 %f11105, %f65530, %f65535, %f11093;
	// end inline asm
	// begin inline asm
	fma.rn.f32 %f11109, %f65526, %f65531, %f11105;
	// end inline asm
	// begin inline asm
	fma.rn.f32 %f11113, %f65530, %f65531, %f11101;
	// end inline asm
	// begin inline asm
	fma.rn.f32 %f11117, %f65534, %f65535, %f11113;
	// end inline asm
	// begin inline asm
	fma.rn.f32 %f11121, %f65530, %f65535, %f11109;
	// end inline asm
	// begin inline asm
	fma.rn.f32 %f11125, %f65526, %f65531, %f11121;
	// end inline asm
	// begin inline asm
	fma.rn.f32 %f11129, %f65530, %f65531, %f11117;
	// end inline asm
	// begin inline asm
	fma.rn.f32 %f11133, %f65534, %f65535, %f11129;
	// end inline asm
	// begin inline asm
	fma.rn.f32 %f11137, %f65530, %f65535, %f11125;
	// end inline asm
	// begin inline asm
	fma.rn.f32 %f11141, %f65526, %f65531, %f11137;
	// end inline asm
	// begin inline asm
	fma.rn.f32 %f11145, %f65530, %f65531, %f11133;
	// end inline asm
	// begin inline asm
	fma.rn.f32 %f11149, %f65534, %f65535, %f11145;
	// end inline asm
	// begin inline asm
	fma.rn.f32 %f11153, %f65530, %f65535, %f11141;
	// end inline asm
	// begin inline asm
	fma.rn.f32 %f11157, %f65526, %f65531, %f11153;
	// end inline asm
	// begin inline asm
	fma.rn.f32 %f11161, %f65530, %f65531, %f11149;
	// end inline asm
	// begin inline asm
	fma.rn.f32 %f11165, %f65534, %f65535, %f11161;
	// end inline asm
	// begin inline asm
	fma.rn.f32 %f11169, %f65530, %f65535, %f11157;
	// end inline asm
	// begin inline asm
	fma.rn.f32 %f11173, %f65526, %f65531, %f11169;
	// end inline asm
	// begin inline asm
	fma.rn.f32 %f11177, %f65530, %f65531, %f11165;
	// end inline asm
	// begin inline asm
	fma.rn.f32 %f11181, %f65534, %f65535, %f11177;
	// end inline asm
	// begin inline asm
	fma.rn.f32 %f11185, %f65530, %f65535, %f11173;
	// end inline asm
	// begin inline asm
	fma.rn.f32 %f11189, %f65526, %f65531, %f11185;
	// end inline asm
	// begin inline asm
	fma.rn.f32 %f11193, %f65530, %f65531, %f11181;
	// end inline asm
	// begin inline asm
	fma.rn.f32 %f11197, %f65534, %f65535, %f11193;
	// end inline asm
	// begin inline asm
	fma.rn.f32 %f11201, %f65530, %f65535, %f11189;
	// end inline asm
	// begin inline asm
	fma.rn.f32 %f11205, %f65526, %f65531, %f11201;
	// end inline asm
	// begin inline asm
	fma.rn.f32 %f11209, %f65530, %f65531, %f11197;
	// end inline asm
	// begin inline asm
	fma.rn.f32 %f11213, %f65534, %f65535, %f11209;
	// end inline asm
	// begin inline asm
	fma.rn.f32 %f11217, %f65530, %f65535, %f11205;
	// end inline asm
	// begin inline asm
	fma.rn.f32 %f11221, %f65526, %f65531, %f11217;
	// end inline asm
	// begin inline asm
	fma.rn.f32 %f11225, %f65530, %f65531, %f11213;
	// end inline asm
	// begin inline asm
	fma.rn.f32 %f11229, %f65534, %f65535, %f11225;
	// end inline asm
	// begin inline asm
	fma.rn.f32 %f11233, %f65530, %f65535, %f11221;
	// end inline asm
	// begin inline asm
	fma.rn.f32 %f11237, %f65526, %f65531, %f11233;
	// end inline asm
	// begin inline asm
	fma.rn.f32 %f11241, %f65530, %f65531, %f11229;
	// end inline asm
	// begin inline asm
	fma.rn.f32 %f11245, %f65534, %f65535, %f11241;
	// end inline asm
	// begin inline asm
	fma.rn.f32 %f11249, %f65530, %f65535, %f11237;
	// end inline asm
	// begin inline asm
	fma.rn.f32 %f11253, %f65526, %f65531, %f11249;
	// end inline asm
	// begin inline asm
	fma.rn.f32 %f11257, %f65530, %f65531, %f11245;
	// end inline asm
	// begin inline asm
	fma.rn.f32 %f11261, %f65534, %f65535, %f11257;
	// end inline asm
	// begin inline asm
	fma.rn.f32 %f11265, %f65530, %f65535, %f11253;
	// end inline asm
	// begin inline asm
	fma.rn.f32 %f11269, %f65526, %f65531, %f11265;
	// end inline asm
	// begin inline asm
	fma.rn.f32 %f11273, %f65530, %f65531, %f11261;
	// end inline asm
	// begin inline asm
	fma.rn.f32 %f11277, %f65534, %f65535, %f11273;
	// end inline asm
	// begin inline asm
	fma.rn.f32 %f11281, %f65530, %f65535, %f11269;
	// end inline asm
	// begin inline asm
	fma.rn.f32 %f11285, %f65526, %f65531, %f11281;
	// end inline asm
	// begin inline asm
	fma.rn.f32 %f11289, %f65530, %f65531, %f11277;
	// end inline asm
	// begin inline asm
	fma.rn.f32 %f11293, %f65534, %f65535, %f11289;
	// end inline asm
	// begin inline asm
	fma.rn.f32 %f11297, %f65530, %f65535, %f11285;
	// end inline asm
	// begin inline asm
	fma.rn.f32 %f11301, %f65526, %f65531, %f11297;
	// end inline asm
	// begin inline asm
	fma.rn.f32 %f11305, %f65530, %f65531, %f11293;
	// end inline asm
	// begin inline asm
	fma.rn.f32 %f11309, %f65534, %f65535, %f11305;
	// end inline asm
	// begin inline asm
	fma.rn.f32 %f11313, %f65530, %f65535, %f11301;
	// end inline asm
	// begin inline asm
	fma.rn.f32 %f11317, %f65526, %f65531, %f11313;
	// end inline asm
	// begin inline asm
	fma.rn.f32 %f11321, %f65530, %f65531, %f11309;
	// end inline asm
	// begin inline asm
	fma.rn.f32 %f11325, %f65534, %f65535, %f11321;
	// end inline asm
	// begin inline asm
	fma.rn.f32 %f11329, %f65530, %f65535, %f11317;
	// end inline asm
	// begin inline asm
	fma.rn.f32 %f11333, %f65526, %f65531, %f11329;
	// end inline asm
	// begin inline asm
	fma.rn.f32 %f11337, %f65530, %f65531, %f11325;
	// end inline asm
	// begin inline asm
	fma.rn.f32 %f11341, %f65534, %f65535, %f11337;
	// end inline asm
	// begin inline asm
	fma.rn.f32 %f11345, %f65530, %f65535, %f11333;
	// end inline asm
	// begin inline asm
	fma.rn.f32 %f11349, %f65526, %f65531, %f11345;
	// end inline asm
	// begin inline asm
	fma.rn.f32 %f11353, %f65530, %f65531, %f11341;
	// end inline asm
	// begin inline asm
	fma.rn.f32 %f11357, %f65534, %f65535, %f11353;
	// end inline asm
	// begin inline asm
	fma.rn.f32 %f11361, %f65530, %f65535, %f11349;
	// end inline asm
	// begin inline asm
	fma.rn.f32 %f11365, %f65526, %f65531, %f11361;
	// end inline asm
	// begin inline asm
	fma.rn.f32 %f11369, %f65530, %f65531, %f11357;
	// end inline asm
	// begin inline asm
	fma.rn.f32 %f11373, %f65534, %f65535, %f11369;
	// end inline asm
	// begin inline asm
	fma.rn.f32 %f11377, %f65530, %f65535, %f11365;
	// end inline asm
	// begin inline asm
	fma.rn.f32 %f11381, %f65526, %f65531, %f11377;
	// end inline asm
	// begin inline asm
	fma.rn.f32 %f11385, %f65530, %f65531, %f11373;
	// end inline asm
	// begin inline asm
	fma.rn.f32 %f11389, %f65534, %f65535, %f11385;
	// end inline asm
	// begin inline asm
	fma.rn.f32 %f11393, %f65530, %f65535, %f11381;
	// end inline asm
	// begin inline asm
	fma.rn.f32 %f11397, %f65526, %f65531, %f11393;
	// end inline asm
	// begin inline asm
	fma.rn.f32 %f11401, %f65530, %f65531, %f11389;
	// end inline asm
	// begin inline asm
	fma.rn.f32 %f11405, %f65534, %f65535, %f11401;
	// end inline asm
	// begin inline asm
	fma.rn.f32 %f11409, %f65530, %f65535, %f11397;
	// end inline asm
	// begin inline asm
	fma.rn.f32 %f11413, %f65526, %f65531, %f11409;
	// end inline asm
	// begin inline asm
	fma.rn.f32 %f11417, %f65530, %f65531, %f11405;
	// end inline asm
	// begin inline asm
	fma.rn.f32 %f11421, %f65534, %f65535, %f11417;
	// end inline asm
	// begin inline asm
	fma.rn.f32 %f11425, %f65530, %f65535, %f11413;
	// end inline asm
	// begin inline asm
	fma.rn.f32 %f11429, %f65526, %f65531, %f11425;
	// end inline asm
	// begin inline asm
	fma.rn.f32 %f11433, %f65530, %f65531, %f11421;
	// end inline asm
	// begin inline asm
	fma.rn.f32 %f11437, %f65534, %f65535, %f11433;
	// end inline asm
	// begin inline asm
	fma.rn.f32 %f11441, %f65530, %f65535, %f11429;
	// end inline asm
	// begin inline asm
	fma.rn.f32 %f11445, %f65526, %f65531, %f11441;
	// end inline asm
	// begin inline asm
	fma.rn.f32 %f11449, %f65530, %f65531, %f11437;
	// end inline asm
	// begin inline asm
	fma.rn.f32 %f11453, %f65534, %f65535, %f11449;
	// end inline asm
	// begin inline asm
	fma.rn.f32 %f11457, %f65530, %f65535, %f11445;
	// end inline asm
	// begin inline asm
	fma.rn.f32 %f11461, %f65526, %f65531, %f11457;
	// end inline asm
	// begin inline asm
	fma.rn.f32 %f11465, %f65530, %f65531, %f11453;
	// end inline asm
	// begin inline asm
	fma.rn.f32 %f11469, %f65534, %f65535, %f11465;
	// end inline asm
	// begin inline asm
	fma.rn.f32 %f11473, %f65530, %f65535, %f11461;
	// end inline asm
	// begin inline asm
	fma.rn.f32 %f11477, %f65526, %f65531, %f11473;
	// end inline asm
	// begin inline asm
	fma.rn.f32 %f11481, %f65530, %f65531, %f11469;
	// end inline asm
	// begin inline asm
	fma.rn.f32 %f11485, %f65534, %f65535, %f11481;
	// end inline asm
	// begin inline asm
	fma.rn.f32 %f11489, %f65530, %f65535, %f11477;
	// end inline asm
	// begin inline asm
	fma.rn.f32 %f11493, %f65526, %f65531, %f11489;
	// end inline asm
	// begin inline asm
	fma.rn.f32 %f11497, %f65530, %f65531, %f11485;
	// end inline asm
	// begin inline asm
	fma.rn.f32 %f11501, %f65534, %f65535, %f11497;
	// end inline asm
	// begin inline asm
	fma.rn.f32 %f11505, %f65530, %f65535, %f11493;
	// end inline asm
	// begin inline asm
	fma.rn.f32 %f11509, %f65526, %f65531, %f11505;
	// end inline asm
	// begin inline asm
	fma.rn.f32 %f11513, %f65530, %f65531, %f11501;
	// end inline asm
	// begin inline asm
	fma.rn.f32 %f11517, %f65534, %f65535, %f11513;
	// end inline asm
	// begin inline asm
	fma.rn.f32 %f11521, %f65530, %f65535, %f11509;
	// end inline asm
	// begin inline asm
	fma.rn.f32 %f11525, %f65526, %f65531, %f11521;
	// end inline asm
	// begin inline asm
	fma.rn.f32 %f11529, %f65530, %f65531, %f11517;
	// end inline asm
	// begin inline asm
	fma.rn.f32 %f11533, %f65534, %f65535, %f11529;
	// end inline asm
	// begin inline asm
	fma.rn.f32 %f11537, %f65530, %f65535, %f11525;
	// end inline asm
	// begin inline asm
	fma.rn.f32 %f11541, %f65526, %f65531, %f11537;
	// end inline asm
	// begin inline asm
	fma.rn.f32 %f11545, %f65530, %f65531, %f11533;
	// end inline asm
	// begin inline asm
	fma.rn.f32 %f11549, %f65534, %f65535, %f11545;
	// end inline asm
	// begin inline asm
	fma.rn.f32 %f11553, %f65530, %f65535, %f11541;
	// end inline asm
	// begin inline asm
	fma.rn.f32 %f11557, %f65526, %f65531, %f11553;
	// end inline asm
	// begin inline asm
	fma.rn.f32 %f11561, %f65530, %f65531, %f11549;
	// end inline asm
	// begin inline asm
	fma.rn.f32 %f11565, %f65534, %f65535, %f11561;
	// end inline asm
	// begin inline asm
	fma.rn.f32 %f11569, %f65530, %f65535, %f11557;
	// end inline asm
	// begin inline asm
	fma.rn.f32 %f11573, %f65526, %f65531, %f11569;
	// end inline asm
	// begin inline asm
	fma.rn.f32 %f11577, %f65530, %f65531, %f11565;
	// end inline asm
	// begin inline asm
	fma.rn.f32 %f11581, %f65534, %f65535, %f11577;
	// end inline asm
	// begin inline asm
	fma.rn.f32 %f11585, %f65530, %f65535, %f11573;
	// end inline asm
	// begin inline asm
	fma.rn.f32 %f11589, %f65526, %f65531, %f11585;
	// end inline asm
	// begin inline asm
	fma.rn.f32 %f11593, %f65530, %f65531, %f11581;
	// end inline asm
	// begin inline asm
	fma.rn.f32 %f11597, %f65534, %f65535, %f11593;
	// end inline asm
	// begin inline asm
	fma.rn.f32 %f11601, %f65530, %f65535, %f11589;
	// end inline asm
	// begin inline asm
	fma.rn.f32 %f11605, %f65526, %f65531, %f11601;
	// end inline asm
	// begin inline asm
	fma.rn.f32 %f11609, %f65530, %f65531, %f11597;
	// end inline asm
	// begin inline asm
	fma.rn.f32 %f11613, %f65534, %f65535, %f11609;
	// end inline asm
	// begin inline asm
	fma.rn.f32 %f11617, %f65530, %f65535, %f11605;
	// end inline asm
	// begin inline asm
	fma.rn.f32 %f11621, %f65526, %f65531, %f11617;
	// end inline asm
	// begin inline asm
	fma.rn.f32 %f11625, %f65530, %f65531, %f11613;
	// end inline asm
	// begin inline asm
	fma.rn.f32 %f11629, %f65534, %f65535, %f11625;
	// end inline asm
	// begin inline asm
	fma.rn.f32 %f11633, %f65530, %f65535, %f11621;
	// end inline asm
	// begin inline asm
	fma.rn.f32 %f11637, %f65526, %f65531, %f11633;
	// end inline asm
	// begin inline asm
	fma.rn.f32 %f11641, %f65530, %f65531, %f11629;
	// end inline asm
	// begin inline asm
	fma.rn.f32 %f11645, %f65534, %f65535, %f11641;
	// end inline asm
	// begin inline asm
	fma.rn.f32 %f11649, %f65530, %f65535, %f11637;
	// end inline asm
	// begin inline asm
	fma.rn.f32 %f11653, %f65526, %f65531, %f11649;
	// end inline asm
	// begin inline asm
	fma.rn.f32 %f11657, %f65530, %f65531, %f11645;
	// end inline asm
	// begin inline asm
	fma.rn.f32 %f11661, %f65534, %f65535, %f11657;
	// end inline asm
	// begin inline asm
	fma.rn.f32 %f11665, %f65530, %f65535, %f11653;
	// end inline asm
	// begin inline asm
	fma.rn.f32 %f11669, %f65526, %f65531, %f11665;
	// end inline asm
	// begin inline asm
	fma.rn.f32 %f11673, %f65530, %f65531, %f11661;
	// end inline asm
	// begin inline asm
	fma.rn.f32 %f11677, %f65534, %f65535, %f11673;
	// end inline asm
	// begin inline asm
	fma.rn.f32 %f11681, %f65530, %f65535, %f11669;
	// end inline asm
	// begin inline asm
	fma.rn.f32 %f11685, %f65526, %f65531, %f11681;
	// end inline asm
	// begin inline asm
	fma.rn.f32 %f11689, %f65530, %f65531, %f11677;
	// end inline asm
	// begin inline asm
	fma.rn.f32 %f11693, %f65534, %f65535, %f11689;
	// end inline asm
	// begin inline asm
	fma.rn.f32 %f11697, %f65530, %f65535, %f11685;
	// end inline asm
	// begin inline asm
	fma.rn.f32 %f11701, %f65526, %f65531, %f11697;
	// end inline asm
	// begin inline asm
	fma.rn.f32 %f11705, %f65530, %f65531, %f11693;
	// end inline asm
	// begin inline asm
	fma.rn.f32 %f11709, %f65534, %f65535, %f11705;
	// end inline asm
	// begin inline asm
	fma.rn.f32 %f11713, %f65530, %f65535, %f11701;
	// end inline asm
	// begin inline asm
	fma.rn.f32 %f11717, %f65526, %f65531, %f11713;
	// end inline asm
	// begin inline asm
	fma.rn.f32 %f11721, %f65530, %f65531, %f11709;
	// end inline asm
	// begin inline asm
	fma.rn.f32 %f11725, %f65534, %f65535, %f11721;
	// end inline asm
	// begin inline asm
	fma.rn.f32 %f11729, %f65530, %f65535, %f11717;
	// end inline asm
	// begin inline asm
	fma.rn.f32 %f11733, %f65526, %f65531, %f11729;
	// end inline asm
	// begin inline asm
	fma.rn.f32 %f11737, %f65530, %f65531, %f11725;
	// end inline asm
	// begin inline asm
	fma.rn.f32 %f11741, %f65534, %f65535, %f11737;
	// end inline asm
	// begin inline asm
	fma.rn.f32 %f11745, %f65530, %f65535, %f11733;
	// end inline asm
	// begin inline asm
	fma.rn.f32 %f11749, %f65526, %f65531, %f11745;
	// end inline asm
	// begin inline asm
	fma.rn.f32 %f11753, %f65530, %f65531, %f11741;
	// end inline asm
	// begin inline asm
	fma.rn.f32 %f11757, %f65534, %f65535, %f11753;
	// end inline asm
	// begin inline asm
	fma.rn.f32 %f11761, %f65530, %f65535, %f11749;
	// end inline asm
	// begin inline asm
	fma.rn.f32 %f11765, %f65526, %f65531, %f11761;
	// end inline asm
	// begin inline asm
	fma.rn.f32 %f11769, %f65530, %f65531, %f11757;
	// end inline asm
	// begin inline asm
	fma.rn.f32 %f11773, %f65534, %f65535, %f11769;
	// end inline asm
	// begin inline asm
	fma.rn.f32 %f11777, %f65530, %f65535, %f11765;
	// end inline asm
	// begin inline asm
	fma.rn.f32 %f11781, %f65526, %f65531, %f11777;
	// end inline asm
	// begin inline asm
	fma.rn.f32 %f11785, %f65530, %f65531, %f11773;
	// end inline asm
	// begin inline asm
	fma.rn.f32 %f11789, %f65534, %f65535, %f11785;
	// end inline asm
	// begin inline asm
	fma.rn.f32 %f11793, %f65530, %f65535, %f11781;
	// end inline asm
	// begin inline asm
	fma.rn.f32 %f11797, %f65526, %f65531, %f11793;
	// end inline asm
	// begin inline asm
	fma.rn.f32 %f11801, %f65530, %f65531, %f11789;
	// end inline asm
	// begin inline asm
	fma.rn.f32 %f11805, %f65534, %f65535, %f11801;
	// end inline asm
	// begin inline asm
	fma.rn.f32 %f11809, %f65530, %f65535, %f11797;
	// end inline asm
	// begin inline asm
	fma.rn.f32 %f11813, %f65526, %f65531, %f11809;
	// end inline asm
	// begin inline asm
	fma.rn.f32 %f11817, %f65530, %f65531, %f11805;
	// end inline asm
	// begin inline asm
	fma.rn.f32 %f11821, %f65534, %f65535, %f11817;
	// end inline asm
	// begin inline asm
	fma.rn.f32 %f11825, %f65530, %f65535, %f11813;
	// end inline asm
	// begin inline asm
	fma.rn.f32 %f11829, %f65526, %f65531, %f11825;
	// end inline asm
	// begin inline asm
	fma.rn.f32 %f11833, %f65530, %f65531, %f11821;
	// end inline asm
	// begin inline asm
	fma.rn.f32 %f11837, %f65534, %f65535, %f11833;
	// end inline asm
	// begin inline asm
	fma.rn.f32 %f11841, %f65530, %f65535, %f11829;
	// end inline asm
	// begin inline asm
	fma.rn.f32 %f11845, %f65526, %f65531, %f11841;
	// end inline asm
	// begin inline asm
	fma.rn.f32 %f11849, %f65530, %f65531, %f11837;
	// end inline asm
	// begin inline asm
	fma.rn.f32 %f11853, %f65534, %f65535, %f11849;
	// end inline asm
	// begin inline asm
	fma.rn.f32 %f11857, %f65530, %f65535, %f11845;
	// end inline asm
	// begin inline asm
	fma.rn.f32 %f11861, %f65526, %f65531, %f11857;
	// end inline asm
	// begin inline asm
	fma.rn.f32 %f11865, %f65530, %f65531, %f11853;
	// end inline asm
	// begin inline asm
	fma.rn.f32 %f11869, %f65534, %f65535, %f11865;
	// end inline asm
	// begin inline asm
	fma.rn.f32 %f11873, %f65530, %f65535, %f11861;
	// end inline asm
	// begin inline asm
	fma.rn.f32 %f11877, %f65526, %f65531, %f11873;
	// end inline asm
	// begin inline asm
	fma.rn.f32 %f11881, %f65530, %f65531, %f11869;
	// end inline asm
	// begin inline asm
	fma.rn.f32 %f11885, %f65534, %f65535, %f11881;
	// end inline asm
	// begin inline asm
	fma.rn.f32 %f11889, %f65530, %f65535, %f11877;
	// end inline asm
	// begin inline asm
	fma.rn.f32 %f11893, %f65526, %f65531, %f11889;
	// end inline asm
	// begin inline asm
	fma.rn.f32 %f11897, %f65530, %f65531, %f11885;
	// end inline asm
	// begin inline asm
	fma.rn.f32 %f11901, %f65534, %f65535, %f11897;
	// end inline asm
	// begin inline asm
	fma.rn.f32 %f11905, %f65530, %f65535, %f11893;
	// end inline asm
	// begin inline asm
	fma.rn.f32 %f11909, %f65526, %f65531, %f11905;
	// end inline asm
	// begin inline asm
	fma.rn.f32 %f11913, %f65530, %f65531, %f11901;
	// end inline asm
	// begin inline asm
	fma.rn.f32 %f11917, %f65534, %f65535, %f11913;
	// end inline asm
	// begin inline asm
	fma.rn.f32 %f11921, %f65530, %f65535, %f11909;
	// end inline asm
	// begin inline asm
	fma.rn.f32 %f11925, %f65526, %f65531, %f11921;
	// end inline asm
	// begin inline asm
	fma.rn.f32 %f11929, %f65530, %f65531, %f11917;
	// end inline asm
	// begin inline asm
	fma.rn.f32 %f11933, %f65534, %f65535, %f11929;
	// end inline asm
	// begin inline asm
	fma.rn.f32 %f11937, %f65530, %f65535, %f11925;
	// end inline asm
	// begin inline asm
	fma.rn.f32 %f11941, %f65526, %f65531, %f11937;
	// end inline asm
	// begin inline asm
	fma.rn.f32 %f11945, %f65530, %f65531, %f11933;
	// end inline asm
	// begin inline asm
	fma.rn.f32 %f11949, %f65534, %f65535, %f11945;
	// end inline asm
	// begin inline asm
	fma.rn.f32 %f11953, %f65530, %f65535, %f11941;
	// end inline asm
	// begin inline asm
	fma.rn.f32 %f11957, %f65526, %f65531, %f11953;
	// end inline asm
	// begin inline asm
	fma.rn.f32 %f11961, %f65530, %f65531, %f11949;
	// end inline asm
	// begin inline asm
	fma.rn.f32 %f11965, %f65534, %f65535, %f11961;
	// end inline asm
	// begin inline asm
	fma.rn.f32 %f11969, %f65530, %f65535, %f11957;
	// end inline asm
	// begin inline asm
	fma.rn.f32 %f11973, %f65526, %f65531, %f11969;
	// end inline asm
	// begin inline asm
	fma.rn.f32 %f11977, %f65530, %f65531, %f11965;
	// end inline asm
	// begin inline asm
	fma.rn.f32 %f11981, %f65534, %f65535, %f11977;
	// end inline asm
	// begin inline asm
	fma.rn.f32 %f11985, %f65530, %f65535, %f11973;
	// end inline asm
	// begin inline asm
	fma.rn.f32 %f11989, %f65526, %f65531, %f11985;
	// end inline asm
	// begin inline asm
	fma.rn.f32 %f11993, %f65530, %f65531, %f11981;
	// end inline asm
	// begin inline asm
	fma.rn.f32 %f11997, %f65534, %f65535, %f11993;
	// end inline asm
	// begin inline asm
	fma.rn.f32 %f12001, %f65530, %f65535, %f11989;
	// end inline asm
	// begin inline asm
	fma.rn.f32 %f12005, %f65526, %f65531, %f12001;
	// end inline asm
	// begin inline asm
	fma.rn.f32 %f12009, %f65530, %f65531, %f11997;
	// end inline asm
	// begin inline asm
	fma.rn.f32 %f12013, %f65534, %f65535, %f12009;
	// end inline asm
	// begin inline asm
	fma.rn.f32 %f12017, %f65530, %f65535, %f12005;
	// end inline asm
	// begin inline asm
	fma.rn.f32 %f12021, %f65526, %f65531, %f12017;
	// end inline asm
	// begin inline asm
	fma.rn.f32 %f12025, %f65530, %f65531, %f12013;
	// end inline asm
	// begin inline asm
	fma.rn.f32 %f12029, %f65534, %f65535, %f12025;
	// end inline asm
	// begin inline asm
	fma.rn.f32 %f12033, %f65530, %f65535, %f12021;
	// end inline asm
	// begin inline asm
	fma.rn.f32 %f12037, %f65526, %f65531, %f12033;
	// end inline asm
	// begin inline asm
	fma.rn.f32 %f12041, %f65530, %f65531, %f12029;
	// end inline asm
	// begin inline asm
	fma.rn.f32 %f12045, %f65534, %f65535, %f12041;
	// end inline asm
	// begin inline asm
	fma.rn.f32 %f12049, %f65530, %f65535, %f12037;
	// end inline asm
	// begin inline asm
	fma.rn.f32 %f12053, %f65526, %f65531, %f12049;
	// end inline asm
	// begin inline asm
	fma.rn.f32 %f12057, %f65530, %f65531, %f12045;
	// end inline asm
	// begin inline asm
	fma.rn.f32 %f12061, %f65534, %f65535, %f12057;
	// end inline asm
	// begin inline asm
	fma.rn.f32 %f12065, %f65530, %f65535, %f12053;
	// end inline asm
	// begin inline asm
	fma.rn.f32 %f12069, %f65526, %f65531, %f12065;
	// end inline asm
	// begin inline asm
	fma.rn.f32 %f12073, %f65530, %f65531, %f12061;
	// end inline asm
	// begin inline asm
	fma.rn.f32 %f12077, %f65534, %f65535, %f12073;
	// end inline asm
	// begin inline asm
	fma.rn.f32 %f12081, %f65530, %f65535, %f12069;
	// end inline asm
	// begin inline asm
	fma.rn.f32 %f12085, %f65526, %f65531, %f12081;
	// end inline asm
	// begin inline asm
	fma.rn.f32 %f12089, %f65530, %f65531, %f12077;
	// end inline asm
	// begin inline asm
	fma.rn.f32 %f12093, %f65534, %f65535, %f12089;
	// end inline asm
	// begin inline asm
	fma.rn.f32 %f12097, %f65530, %f65535, %f12085;
	// end inline asm
	// begin inline asm
	fma.rn.f32 %f12101, %f65526, %f65531, %f12097;
	// end inline asm
	// begin inline asm
	fma.rn.f32 %f12105, %f65530, %f65531, %f12093;
	// end inline asm
	// begin inline asm
	fma.rn.f32 %f12109, %f65534, %f65535, %f12105;
	// end inline asm
	// begin inline asm
	fma.rn.f32 %f12113, %f65530, %f65535, %f12101;
	// end inline asm
	// begin inline asm
	fma.rn.f32 %f12117, %f65526, %f65531, %f12113;
	// end inline asm
	// begin inline asm
	fma.rn.f32 %f12121, %f65530, %f65531, %f12109;
	// end inline asm
	// begin inline asm
	fma.rn.f32 %f12125, %f65534, %f65535, %f12121;
	// end inline asm
	// begin inline asm
	fma.rn.f32 %f12129, %f65530, %f65535, %f12117;
	// end inline asm
	// begin inline asm
	fma.rn.f32 %f12133, %f65526, %f65531, %f12129;
	// end inline asm
	// begin inline asm
	fma.rn.f32 %f12137, %f65530, %f65531, %f12125;
	// end inline asm
	// begin inline asm
	fma.rn.f32 %f12141, %f65534, %f65535, %f12137;
	// end inline asm
	// begin inline asm
	fma.rn.f32 %f12145, %f65530, %f65535, %f12133;
	// end inline asm
	// begin inline asm
	fma.rn.f32 %f12149, %f65526, %f65531, %f12145;
	// end inline asm
	// begin inline asm
	fma.rn.f32 %f12153, %f65530, %f65531, %f12141;
	// end inline asm
	// begin inline asm
	fma.rn.f32 %f12157, %f65534, %f65535, %f12153;
	// end inline asm
	// begin inline asm
	fma.rn.f32 %f12161, %f65530, %f65535, %f12149;
	// end inline asm
	// begin inline asm
	fma.rn.f32 %f12165, %f65526, %f65531, %f12161;
	// end inline asm
	// begin inline asm
	fma.rn.f32 %f12169, %f65530, %f65531, %f12157;
	// end inline asm
	// begin inline asm
	fma.rn.f32 %f12173, %f65534, %f65535, %f12169;
	// end inline asm
	// begin inline asm
	fma.rn.f32 %f12177, %f65530, %f65535, %f12165;
	// end inline asm
	// begin inline asm
	fma.rn.f32 %f12181, %f65526, %f65531, %f12177;
	// end inline asm
	// begin inline asm
	fma.rn.f32 %f12185, %f65530, %f65531, %f12173;
	// end inline asm
	// begin inline asm
	fma.rn.f32 %f12189, %f65534, %f65535, %f12185;
	// end inline asm
	// begin inline asm
	fma.rn.f32 %f12193, %f65530, %f65535, %f12181;
	// end inline asm
	// begin inline asm
	fma.rn.f32 %f12197, %f65526, %f65531, %f12193;
	// end inline asm
	// begin inline asm
	fma.rn.f32 %f12201, %f65530, %f65531, %f12189;
	// end inline asm
	// begin inline asm
	fma.rn.f32 %f12205, %f65534, %f65535, %f12201;
	// end inline asm
	// begin inline asm
	fma.rn.f32 %f12209, %f65530, %f65535, %f12197;
	// end inline asm
	// begin inline asm
	fma.rn.f32 %f12213, %f65526, %f65531, %f12209;
	// end inline asm
	// begin inline asm
	fma.rn.f32 %f12217, %f65530, %f65531, %f12205;
	// end inline asm
	// begin inline asm
	fma.rn.f32 %f12221, %f65534, %f65535, %f12217;
	// end inline asm
	// begin inline asm
	fma.rn.f32 %f12225, %f65530, %f65535, %f12213;
	// end inline asm
	// begin inline asm
	fma.rn.f32 %f12229, %f65526, %f65531, %f12225;
	// end inline asm
	// begin inline asm
	fma.rn.f32 %f12233, %f65530, %f65531, %f12221;
	// end inline asm
	// begin inline asm
	fma.rn.f32 %f12237, %f65534, %f65535, %f12233;
	// end inline asm
	// begin inline asm
	fma.rn.f32 %f12241, %f65530, %f65535, %f12229;
	// end inline asm
	// begin inline asm
	fma.rn.f32 %f12245, %f65526, %f65531, %f12241;
	// end inline asm
	// begin inline asm
	fma.rn.f32 %f12249, %f65530, %f65531, %f12237;
	// end inline asm
	// begin inline asm
	fma.rn.f32 %f12253, %f65534, %f65535, %f12249;
	// end inline asm
	// begin inline asm
	fma.rn.f32 %f12257, %f65530, %f65535, %f12245;
	// end inline asm
	// begin inline asm
	fma.rn.f32 %f12261, %f65526, %f65531, %f12257;
	// end inline asm
	// begin inline asm
	fma.rn.f32 %f12265, %f65530, %f65531, %f12253;
	// end inline asm
	// begin inline asm
	fma.rn.f32 %f12269, %f65534, %f65535, %f12265;
	// end inline asm
	// begin inline asm
	fma.rn.f32 %f12273, %f65530, %f65535, %f12261;
	// end inline asm
	// begin inline asm
	fma.rn.f32 %f12277, %f65526, %f65531, %f12273;
	// end inline asm
	// begin inline asm
	fma.rn.f32 %f12281, %f65530, %f65531, %f12269;
	// end inline asm
	// begin inline asm
	fma.rn.f32 %f12285, %f65534, %f65535, %f12281;
	// end inline asm
	// begin inline asm
	fma.rn.f32 %f12289, %f65530, %f65535, %f12277;
	// end inline asm
	// begin inline asm
	fma.rn.f32 %f12293, %f65526, %f65531, %f12289;
	// end inline asm
	// begin inline asm
	fma.rn.f32 %f12297, %f65530, %f65531, %f12285;
	// end inline asm
	// begin inline asm
	fma.rn.f32 %f12301, %f65534, %f65535, %f12297;
	// end inline asm
	// begin inline asm
	fma.rn.f32 %f12305, %f65530, %f65535, %f12293;
	// end inline asm
	// begin inline asm
	fma.rn.f32 %f12309, %f65526, %f65531, %f12305;
	// end inline asm
	// begin inline asm
	fma.rn.f32 %f12313, %f65530, %f65531, %f12301;
	// end inline asm
	// begin inline asm
	fma.rn.f32 %f12317, %f65534, %f65535, %f12313;
	// end inline asm
	// begin inline asm
	fma.rn.f32 %f12321, %f65530, %f65535, %f12309;
	// end inline asm
	// begin inline asm
	fma.rn.f32 %f12325, %f65526, %f65531, %f12321;
	// end inline asm
	// begin inline asm
	fma.rn.f32 %f12329, %f65530, %f65531, %f12317;
	// end inline asm
	// begin inline asm
	fma.rn.f32 %f12333, %f65534, %f65535, %f12329;
	// end inline asm
	// begin inline asm
	fma.rn.f32 %f12337, %f65530, %f65535, %f12325;
	// end inline asm
	// begin inline asm
	fma.rn.f32 %f12341, %f65526, %f65531, %f12337;
	// end inline asm
	// begin inline asm
	fma.rn.f32 %f12345, %f65530, %f65531, %f12333;
	// end inline asm
	// begin inline asm
	fma.rn.f32 %f12349, %f65534, %f65535, %f12345;
	// end inline asm
	// begin inline asm
	fma.rn.f32 %f12353, %f65530, %f65535, %f12341;
	// end inline asm
	// begin inline asm
	fma.rn.f32 %f12357, %f65526, %f65531, %f12353;
	// end inline asm
	// begin inline asm
	fma.rn.f32 %f12361, %f65530, %f65531, %f12349;
	// end inline asm
	// begin inline asm
	fma.rn.f32 %f12365, %f65534, %f65535, %f12361;
	// end inline asm
	// begin inline asm
	fma.rn.f32 %f12369, %f65530, %f65535, %f12357;
	// end inline asm
	// begin inline asm
	fma.rn.f32 %f12373, %f65526, %f65531, %f12369;
	// end inline asm
	// begin inline asm
	fma.rn.f32 %f12377, %f65530, %f65531, %f12365;
	// end inline asm
	// begin inline asm
	fma.rn.f32 %f12381, %f65534, %f65535, %f12377;
	// end inline asm
	// begin inline asm
	fma.rn.f32 %f12385, %f65530, %f65535, %f12373;
	// end inline asm
	// begin inline asm
	fma.rn.f32 %f12389, %f65526, %f65531, %f12385;
	// end inline asm
	// begin inline asm
	fma.rn.f32 %f12393, %f65530, %f65531, %f12381;
	// end inline asm
	// begin inline asm
	fma.rn.f32 %f12397, %f65534, %f65535, %f12393;
	// end inline asm
	// begin inline asm
	fma.rn.f32 %f12401, %f65530, %f65535, %f12389;
	// end inline asm
	// begin inline asm
	fma.rn.f32 %f12405, %f65526, %f65531, %f12401;
	// end inline asm
	// begin inline asm
	fma.rn.f32 %f12409, %f65530, %f65531, %f12397;
	// end inline asm
	// begin inline asm
	fma.rn.f32 %f12413, %f65534, %f65535, %f12409;
	// end inline asm
	// begin inline asm
	fma.rn.f32 %f12417, %f65530, %f65535, %f12405;
	// end inline asm
	// begin inline asm
	fma.rn.f32 %f12421, %f65526, %f65531, %f12417;
	// end inline asm
	// begin inline asm
	fma.rn.f32 %f12425, %f65530, %f65531, %f12413;
	// end inline asm
	// begin inline asm
	fma.rn.f32 %f12429, %f65534, %f65535, %f12425;
	// end inline asm
	// begin inline asm
	fma.rn.f32 %f12433, %f65530, %f65535, %f12421;
	// end inline asm
	// begin inline asm
	fma.rn.f32 %f12437, %f65526, %f65531, %f12433;
	// end inline asm
	// begin inline asm
	fma.rn.f32 %f12441, %f65530, %f65531, %f12429;
	// end inline asm
	// begin inline asm
	fma.rn.f32 %f12445, %f65534, %f65535, %f12441;
	// end inline asm
	// begin inline asm
	fma.rn.f32 %f12449, %f65530, %f65535, %f12437;
	// end inline asm
	// begin inline asm
	fma.rn.f32 %f12453, %f65526, %f65531, %f12449;
	// end inline asm
	// begin inline asm
	fma.rn.f32 %f12457, %f65530, %f65531, %f12445;
	// end inline asm
	// begin inline asm
	fma.rn.f32 %f12461, %f65534, %f65535, %f12457;
	// end inline asm
	// begin inline asm
	fma.rn.f32 %f12465, %f65530, %f65535, %f12453;
	// end inline asm
	// begin inline asm
	fma.rn.f32 %f12469, %f65526, %f65531, %f12465;
	// end inline asm
	// begin inline asm
	fma.rn.f32 %f12473, %f65530, %f65531, %f12461;
	// end inline asm
	// begin inline asm
	fma.rn.f32 %f12477, %f65534, %f65535, %f12473;
	// end inline asm
	// begin inline asm
	fma.rn.f32 %f12481, %f65530, %f65535, %f12469;
	// end inline asm
	// begin inline asm
	fma.rn.f32 %f12485, %f65526, %f65531, %f12481;
	// end inline asm
	// begin inline asm
	fma.rn.f32 %f12489, %f65530, %f65531, %f12477;
	// end inline asm
	// begin inline asm
	fma.rn.f32 %f12493, %f65534, %f65535, %f12489;
	// end inline asm
	// begin inline asm
	fma.rn.f32 %f12497, %f65530, %f65535, %f12485;
	// end inline asm
	// begin inline asm
	fma.rn.f32 %f12501, %f65526, %f65531, %f12497;
	// end inline asm
	// begin inline asm
	fma.rn.f32 %f12505, %f65530, %f65531, %f12493;
	// end inline asm
	// begin inline asm
	fma.rn.f32 %f12509, %f65534, %f65535, %f12505;
	// end inline asm
	// begin inline asm
	fma.rn.f32 %f12513, %f65530, %f65535, %f12501;
	// end inline asm
	// begin inline asm
	fma.rn.f32 %f12517, %f65526, %f65531, %f12513;
	// end inline asm
	// begin inline asm
	fma.rn.f32 %f12521, %f65530, %f65531, %f12509;
	// end inline asm
	// begin inline asm
	fma.rn.f32 %f12525, %f65534, %f65535, %f12521;
	// end inline asm
	// begin inline asm
	fma.rn.f32 %f12529, %f65530, %f65535, %f12517;
	// end inline asm
	// begin inline asm
	fma.rn.f32 %f12533, %f65526, %f65531, %f12529;
	// end inline asm
	// begin inline asm
	fma.rn.f32 %f12537, %f65530, %f65531, %f12525;
	// end inline asm
	// begin inline asm
	fma.rn.f32 %f12541, %f65534, %f65535, %f12537;
	// end inline asm
	// begin inline asm
	fma.rn.f32 %f12545, %f65530, %f65535, %f12533;
	// end inline asm
	// begin inline asm
	fma.rn.f32 %f12549, %f65526, %f65531, %f12545;
	// end inline asm
	// begin inline asm
	fma.rn.f32 %f12553, %f65530, %f65531, %f12541;
	// end inline asm
	// begin inline asm
	fma.rn.f32 %f12557, %f65534, %f65535, %f12553;
	// end inline asm
	// begin inline asm
	fma.rn.f32 %f12561, %f65530, %f65535, %f12549;
	// end inline asm
	// begin inline asm
	fma.rn.f32 %f12565, %f65526, %f65531, %f12561;
	// end inline asm
	// begin inline asm
	fma.rn.f32 %f12569, %f65530, %f65531, %f12557;
	// end inline asm
	// begin inline asm
	fma.rn.f32 %f12573, %f65534, %f65535, %f12569;
	// end inline asm
	// begin inline asm
	fma.rn.f32 %f12577, %f65530, %f65535, %f12565;
	// end inline asm
	// begin inline asm
	fma.rn.f32 %f12581, %f65526, %f65531, %f12577;
	// end inline asm
	// begin inline asm
	fma.rn.f32 %f12585, %f65530, %f65531, %f12573;
	// end inline asm
	// begin inline asm
	fma.rn.f32 %f12589, %f65534, %f65535, %f12585;
	// end inline asm
	// begin inline asm
	fma.rn.f32 %f12593, %f65530, %f65535, %f12581;
	// end inline asm
	// begin inline asm
	fma.rn.f32 %f12597, %f65526, %f65531, %f12593;
	// end inline asm
	// begin inline asm
	fma.rn.f32 %f12601, %f65530, %f65531, %f12589;
	// end inline asm
	// begin inline asm
	fma.rn.f32 %f12605, %f65534, %f65535, %f12601;
	// end inline asm
	// begin inline asm
	fma.rn.f32 %f12609, %f65530, %f65535, %f12597;
	// end inline asm
	// begin inline asm
	fma.rn.f32 %f12613, %f65526, %f65531, %f12609;
	// end inline asm
	// begin inline asm
	fma.rn.f32 %f12617, %f65530, %f65531, %f12605;
	// end inline asm
	// begin inline asm
	fma.rn.f32 %f12621, %f65534, %f65535, %f12617;
	// end inline asm
	// begin inline asm
	fma.rn.f32 %f12625, %f65530, %f65535, %f12613;
	// end inline asm
	// begin inline asm
	fma.rn.f32 %f12629, %f65526, %f65531, %f12625;
	// end inline asm
	// begin inline asm
	fma.rn.f32 %f12633, %f65530, %f65531, %f12621;
	// end inline asm
	// begin inline asm
	fma.rn.f32 %f12637, %f65534, %f65535, %f12633;
	// end inline asm
	// begin inline asm
	fma.rn.f32 %f12641, %f65530, %f65535, %f12629;
	// end inline asm
	// begin inline asm
	fma.rn.f32 %f12645, %f65526, %f65531, %f12641;
	// end inline asm
	// begin inline asm
	fma.rn.f32 %f12649, %f65530, %f65531, %f12637;
	// end inline asm
	// begin inline asm
	fma.rn.f32 %f12653, %f65534, %f65535, %f12649;
	// end inline asm
	// begin inline asm
	fma.rn.f32 %f12657, %f65530, %f65535, %f12645;
	// end inline asm
	// begin inline asm
	fma.rn.f32 %f12661, %f65526, %f65531, %f12657;
	// end inline asm
	// begin inline asm
	fma.rn.f32 %f12665, %f65530, %f65531, %f12653;
	// end inline asm
	// begin inline asm
	fma.rn.f32 %f12669, %f65534, %f65535, %f12665;
	// end inline asm
	// begin inline asm
	fma.rn.f32 %f12673, %f65530, %f65535, %f12661;
	// end inline asm
	// begin inline asm
	fma.rn.f32 %f12677, %f65526, %f65531, %f12673;
	// end inline asm
	// begin inline asm
	fma.rn.f32 %f12681, %f65530, %f65531, %f12669;
	// end inline asm
	// begin inline asm
	fma.rn.f32 %f12685, %f65534, %f65535, %f12681;
	// end inline asm
	// begin inline asm
	fma.rn.f32 %f12689, %f65530, %f65535, %f12677;
	// end inline asm
	// begin inline asm
	fma.rn.f32 %f12693, %f65526, %f65531, %f12689;
	// end inline asm
	// begin inline asm
	fma.rn.f32 %f12697, %f65530, %f65531, %f12685;
	// end inline asm
	// begin inline asm
	fma.rn.f32 %f12701, %f65534, %f65535, %f12697;
	// end inline asm
	// begin inline asm
	fma.rn.f32 %f12705, %f65530, %f65535, %f12693;
	// end inline asm
	// begin inline asm
	fma.rn.f32 %f12709, %f65526, %f65531, %f12705;
	// end inline asm
	// begin inline asm
	fma.rn.f32 %f12713, %f65530, %f65531, %f12701;
	// end inline asm
	// begin inline asm
	fma.rn.f32 %f12717, %f65534, %f65535, %f12713;
	// end inline asm
	// begin inline asm
	fma.rn.f32 %f12721, %f65530, %f65535, %f12709;
	// end inline asm
	// begin inline asm
	fma.rn.f32 %f12725, %f65526, %f65531, %f12721;
	// end inline asm
	// begin inline asm
	fma.rn.f32 %f12729, %f65530, %f65531, %f12717;
	// end inline asm
	// begin inline asm
	fma.rn.f32 %f12733, %f65534, %f65535, %f12729;
	// end inline asm
	// begin inline asm
	fma.rn.f32 %f12737, %f65530, %f65535, %f12725;
	// end inline asm
	// begin inline asm
	fma.rn.f32 %f12741, %f65526, %f65531, %f12737;
	// end inline asm
	// begin inline asm
	fma.rn.f32 %f12745, %f65530, %f65531, %f12733;
	// end inline asm
	// begin inline asm
	fma.rn.f32 %f12749, %f65534, %f65535, %f12745;
	// end inline asm
	// begin inline asm
	fma.rn.f32 %f12753, %f65530, %f65535, %f12741;
	// end inline asm
	// begin inline asm
	fma.rn.f32 %f12757, %f65526, %f65531, %f12753;
	// end inline asm
	// begin inline asm
	fma.rn.f32 %f12761, %f65530, %f65531, %f12749;
	// end inline asm
	// begin inline asm
	fma.rn.f32 %f12765, %f65534, %f65535, %f12761;
	// end inline asm
	// begin inline asm
	fma.rn.f32 %f12769, %f65530, %f65535, %f12757;
	// end inline asm
	// begin inline asm
	fma.rn.f32 %f12773, %f65526, %f65531, %f12769;
	// end inline asm
	// begin inline asm
	fma.rn.f32 %f12777, %f65530, %f65531, %f12765;
	// end inline asm
	// begin inline asm
	fma.rn.f32 %f12781, %f65534, %f65535, %f12777;
	// end inline asm
	// begin inline asm
	fma.rn.f32 %f12785, %f65530, %f65535, %f12773;
	// end inline asm
	// begin inline asm
	fma.rn.f32 %f12789, %f65526, %f65531, %f12785;
	// end inline asm
	// begin inline asm
	fma.rn.f32 %f12793, %f65530, %f65531, %f12781;
	// end inline asm
	// begin inline asm
	fma.rn.f32 %f12797, %f65534, %f65535, %f12793;
	// end inline asm
	// begin inline asm
	fma.rn.f32 %f12801, %f65530, %f65535, %f12789;
	// end inline asm
	// begin inline asm
	fma.rn.f32 %f12805, %f65526, %f65531, %f12801;
	// end inline asm
	// begin inline asm
	fma.rn.f32 %f12809, %f65530, %f65531, %f12797;
	// end inline asm
	// begin inline asm
	fma.rn.f32 %f12813, %f65534, %f65535, %f12809;
	// end inline asm
	// begin inline asm
	fma.rn.f32 %f12817, %f65530, %f65535, %f12805;
	// end inline asm
	// begin inline asm
	fma.rn.f32 %f12821, %f65526, %f65531, %f12817;
	// end inline asm
	// begin inline asm
	fma.rn.f32 %f12825, %f65530, %f65531, %f12813;
	// end inline asm
	// begin inline asm
	fma.rn.f32 %f12829, %f65534, %f65535, %f12825;
	// end inline asm
	// begin inline asm
	fma.rn.f32 %f12833, %f65530, %f65535, %f12821;
	// end inline asm
	// begin inline asm
	fma.rn.f32 %f12837, %f65526, %f65531, %f12833;
	// end inline asm
	// begin inline asm
	fma.rn.f32 %f12841, %f65530, %f65531, %f12829;
	// end inline asm
	// begin inline asm
	fma.rn.f32 %f12845, %f65534, %f65535, %f12841;
	// end inline asm
	// begin inline asm
	fma.rn.f32 %f12849, %f65530, %f65535, %f12837;
	// end inline asm
	// begin inline asm
	fma.rn.f32 %f12853, %f65526, %f65531, %f12849;
	// end inline asm
	// begin inline asm
	fma.rn.f32 %f12857, %f65530, %f65531, %f12845;
	// end inline asm
	// begin inline asm
	fma.rn.f32 %f12861, %f65534, %f65535, %f12857;
	// end inline asm
	// begin inline asm
	fma.rn.f32 %f12865, %f65530, %f65535, %f12853;
	// end inline asm
	// begin inline asm
	fma.rn.f32 %f12869, %f65526, %f65531, %f12865;
	// end inline asm
	// begin inline asm
	fma.rn.f32 %f12873, %f65530, %f65531, %f12861;
	// end inline asm
	// begin inline asm
	fma.rn.f32 %f12877, %f65534, %f65535, %f12873;
	// end inline asm
	// begin inline asm
	fma.rn.f32 %f12881, %f65530, %f65535, %f12869;
	// end inline asm
	// begin inline asm
	fma.rn.f32 %f12885, %f65526, %f65531, %f12881;
	// end inline asm
	// begin inline asm
	fma.rn.f32 %f12889, %f65530, %f65531, %f12877;
	// end inline asm
	// begin inline asm
	fma.rn.f32 %f12893, %f65534, %f65535, %f12889;
	// end inline asm
	// begin inline asm
	fma.rn.f32 %f12897, %f65530, %f65535, %f12885;
	// end inline asm
	// begin inline asm
	fma.rn.f32 %f12901, %f65526, %f65531, %f12897;
	// end inline asm
	// begin inline asm
	fma.rn.f32 %f12905, %f65530, %f65531, %f12893;
	// end inline asm
	// begin inline asm
	fma.rn.f32 %f12909, %f65534, %f65535, %f12905;
	// end inline asm
	// begin inline asm
	fma.rn.f32 %f12913, %f65530, %f65535, %f12901;
	// end inline asm
	// begin inline asm
	fma.rn.f32 %f12917, %f65526, %f65531, %f12913;
	// end inline asm
	// begin inline asm
	fma.rn.f32 %f12921, %f65530, %f65531, %f12909;
	// end inline asm
	// begin inline asm
	fma.rn.f32 %f12925, %f65534, %f65535, %f12921;
	// end inline asm
	// begin inline asm
	fma.rn.f32 %f12929, %f65530, %f65535, %f12917;
	// end inline asm
	// begin inline asm
	fma.rn.f32 %f12933, %f65526, %f65531, %f12929;
	// end inline asm
	// begin inline asm
	fma.rn.f32 %f12937, %f65530, %f65531, %f12925;
	// end inline asm
	// begin inline asm
	fma.rn.f32 %f12941, %f65534, %f65535, %f12937;
	// end inline asm
	// begin inline asm
	fma.rn.f32 %f12945, %f65530, %f65535, %f12933;
	// end inline asm
	// begin inline asm
	fma.rn.f32 %f12949, %f65526, %f65531, %f12945;
	// end inline asm
	// begin inline asm
	fma.rn.f32 %f12953, %f65530, %f65531, %f12941;
	// end inline asm
	// begin inline asm
	fma.rn.f32 %f12957, %f65534, %f65535, %f12953;
	// end inline asm
	// begin inline asm
	fma.rn.f32 %f12961, %f65530, %f65535, %f12949;
	// end inline asm
	// begin inline asm
	fma.rn.f32 %f12965, %f65526, %f65531, %f12961;
	// end inline asm
	// begin inline asm
	fma.rn.f32 %f12969, %f65530, %f65531, %f12957;
	// end inline asm
	// begin inline asm
	fma.rn.f32 %f12973, %f65534, %f65535, %f12969;
	// end inline asm
	// begin inline asm
	fma.rn.f32 %f12977, %f65530, %f65535, %f12965;
	// end inline asm
	// begin inline asm
	fma.rn.f32 %f12981, %f65526, %f65531, %f12977;
	// end inline asm
	// begin inline asm
	fma.rn.f32 %f12985, %f65530, %f65531, %f12973;
	// end inline asm
	// begin inline asm
	fma.rn.f32 %f12989, %f65534, %f65535, %f12985;
	// end inline asm
	// begin inline asm
	fma.rn.f32 %f12993, %f65530, %f65535, %f12981;
	// end inline asm
	// begin inline asm
	fma.rn.f32 %f12997, %f65526, %f65531, %f12993;
	// end inline asm
	// begin inline asm
	fma.rn.f32 %f13001, %f65530, %f65531, %f12989;
	// end inline asm
	// begin inline asm
	fma.rn.f32 %f13005, %f65534, %f65535, %f13001;
	// end inline asm
	// begin inline asm
	fma.rn.f32 %f13009, %f65530, %f65535, %f12997;
	// end inline asm
	// begin inline asm
	fma.rn.f32 %f13013, %f65526, %f65531, %f13009;
	// end inline asm
	// begin inline asm
	fma.rn.f32 %f13017, %f65530, %f65531, %f13005;
	// end inline asm
	// begin inline asm
	fma.rn.f32 %f13021, %f65534, %f65535, %f13017;
	// end inline asm
	// begin inline asm
	fma.rn.f32 %f13025, %f65530, %f65535, %f13013;
	// end inline asm
	// begin inline asm
	fma.rn.f32 %f13029, %f65526, %f65531, %f13025;
	// end inline asm
	// begin inline asm
	fma.rn.f32 %f13033, %f65530, %f65531, %f13021;
	// end inline asm
	// begin inline asm
	fma.rn.f32 %f13037, %f65534, %f65535, %f13033;
	// end inline asm
	// begin inline asm
	fma.rn.f32 %f13041, %f65530, %f65535, %f13029;
	// end inline asm
	// begin inline asm
	fma.rn.f32 %f13045, %f65526, %f65531, %f13041;
	// end inline asm
	// begin inline asm
	fma.rn.f32 %f13049, %f65530, %f65531, %f13037;
	// end inline asm
	// begin inline asm
	fma.rn.f32 %f13053, %f65534, %f65535, %f13049;
	// end inline asm
	// begin inline asm
	fma.rn.f32 %f13057, %f65530, %f65535, %f13045;
	// end inline asm
	// begin inline asm
	fma.rn.f32 %f13061, %f65526, %f65531, %f13057;
	// end inline asm
	// begin inline asm
	fma.rn.f32 %f13065, %f65530, %f65531, %f13053;
	// end inline asm
	// begin inline asm
	fma.rn.f32 %f13069, %f65534, %f65535, %f13065;
	// end inline asm
	// begin inline asm
	fma.rn.f32 %f13073, %f65530, %f65535, %f13061;
	// end inline asm
	// begin inline asm
	fma.rn.f32 %f13077, %f65526, %f65531, %f13073;
	// end inline asm
	// begin inline asm
	fma.rn.f32 %f13081, %f65530, %f65531, %f13069;
	// end inline asm
	// begin inline asm
	fma.rn.f32 %f13085, %f65534, %f65535, %f13081;
	// end inline asm
	// begin inline asm
	fma.rn.f32 %f13089, %f65530, %f65535, %f13077;
	// end inline asm
	// begin inline asm
	fma.rn.f32 %f13093, %f65526, %f65531, %f13089;
	// end inline asm
	// begin inline asm
	fma.rn.f32 %f13097, %f65530, %f65531, %f13085;
	// end inline asm
	// begin inline asm
	fma.rn.f32 %f13101, %f65534, %f65535, %f13097;
	// end inline asm
	// begin inline asm
	fma.rn.f32 %f13105, %f65530, %f65535, %f13093;
	// end inline asm
	// begin inline asm
	fma.rn.f32 %f13109, %f65526, %f65531, %f13105;
	// end inline asm
	// begin inline asm
	fma.rn.f32 %f13113, %f65530, %f65531, %f13101;
	// end inline asm
	// begin inline asm
	fma.rn.f32 %f13117, %f65534, %f65535, %f13113;
	// end inline asm
	// begin inline asm
	fma.rn.f32 %f13121, %f65530, %f65535, %f13109;
	// end inline asm
	// begin inline asm
	fma.rn.f32 %f13125, %f65526, %f65531, %f13121;
	// end inline asm
	// begin inline asm
	fma.rn.f32 %f13129, %f65530, %f65531, %f13117;
	// end inline asm
	// begin inline asm
	fma.rn.f32 %f13133, %f65534, %f65535, %f13129;
	// end inline asm
	// begin inline asm
	fma.rn.f32 %f13137, %f65530, %f65535, %f13125;
	// end inline asm
	// begin inline asm
	fma.rn.f32 %f13141, %f65526, %f65531, %f13137;
	// end inline asm
	// begin inline asm
	fma.rn.f32 %f13145, %f65530, %f65531, %f13133;
	// end inline asm
	// begin inline asm
	fma.rn.f32 %f13149, %f65534, %f65535, %f13145;
	// end inline asm
	// begin inline asm
	fma.rn.f32 %f13153, %f65530, %f65535, %f13141;
	// end inline asm
	// begin inline asm
	fma.rn.f32 %f13157, %f65526, %f65531, %f13153;
	// end inline asm
	// begin inline asm
	fma.rn.f32 %f13161, %f65530, %f65531, %f13149;
	// end inline asm
	// begin inline asm
	fma.rn.f32 %f13165, %f65534, %f65535, %f13161;
	// end inline asm
	// begin inline asm
	fma.rn.f32 %f13169, %f65530, %f65535, %f13157;
	// end inline asm
	// begin inline asm
	fma.rn.f32 %f13173, %f65526, %f65531, %f13169;
	// end inline asm
	// begin inline asm
	fma.rn.f32 %f13177, %f65530, %f65531, %f13165;
	// end inline asm
	// begin inline asm
	fma.rn.f32 %f13181, %f65534, %f65535, %f13177;
	// end inline asm
	// begin inline asm
	fma.rn.f32 %f13185, %f65530, %f65535, %f13173;
	// end inline asm
	// begin inline asm
	fma.rn.f32 %f13189, %f65526, %f65531, %f13185;
	// end inline asm
	// begin inline asm
	fma.rn.f32 %f13193, %f65530, %f65531, %f13181;
	// end inline asm
	// begin inline asm
	fma.rn.f32 %f13197, %f65534, %f65535, %f13193;
	// end inline asm
	// begin inline asm
	fma.rn.f32 %f13201, %f65530, %f65535, %f13189;
	// end inline asm
	// begin inline asm
	fma.rn.f32 %f13205, %f65526, %f65531, %f13201;
	// end inline asm
	// begin inline asm
	fma.rn.f32 %f13209, %f65530, %f65531, %f13197;
	// end inline asm
	// begin inline asm
	fma.rn.f32 %f13213, %f65534, %f65535, %f13209;
	// end inline asm
	// begin inline asm
	fma.rn.f32 %f13217, %f65530, %f65535, %f13205;
	// end inline asm
	// begin inline asm
	fma.rn.f32 %f13221, %f65526, %f65531, %f13217;
	// end inline asm
	// begin inline asm
	fma.rn.f32 %f13225, %f65530, %f65531, %f13213;
	// end inline asm
	// begin inline asm
	fma.rn.f32 %f13229, %f65534, %f65535, %f13225;
	// end inline asm
	// begin inline asm
	fma.rn.f32 %f13233, %f65530, %f65535, %f13221;
	// end inline asm
	// begin inline asm
	fma.rn.f32 %f13237, %f65526, %f65531, %f13233;
	// end inline asm
	// begin inline asm
	fma.rn.f32 %f13241, %f65530, %f65531, %f13229;
	// end inline asm
	// begin inline asm
	fma.rn.f32 %f13245, %f65534, %f65535, %f13241;
	// end inline asm
	// begin inline asm
	fma.rn.f32 %f13249, %f65530, %f65535, %f13237;
	// end inline asm
	// begin inline asm
	fma.rn.f32 %f13253, %f65526, %f65531, %f13249;
	// end inline asm
	// begin inline asm
	fma.rn.f32 %f13257, %f65530, %f65531, %f13245;
	// end inline asm
	// begin inline asm
	fma.rn.f32 %f13261, %f65534, %f65535, %f13257;
	// end inline asm
	// begin inline asm
	fma.rn.f32 %f13265, %f65530, %f65535, %f13253;
	// end inline asm
	// begin inline asm
	fma.rn.f32 %f13269, %f65526, %f65531, %f13265;
	// end inline asm
	// begin inline asm
	fma.rn.f32 %f13273, %f65530, %f65531, %f13261;
	// end inline asm
	// begin inline asm
	fma.rn.f32 %f13277, %f65534, %f65535, %f13273;
	// end inline asm
	// begin inline asm
	fma.rn.f32 %f13281, %f65530, %f65535, %f13269;
	// end inline asm
	// begin inline asm
	fma.rn.f32 %f13285, %f65526, %f65531, %f13281;
	// end inline asm
	// begin inline asm
	fma.rn.f32 %f13289, %f65530, %f65531, %f13277;
	// end inline asm
	// begin inline asm
	fma.rn.f32 %f13293, %f65534, %f65535, %f13289;
	// end inline asm
	// begin inline asm
	fma.rn.f32 %f13297, %f65530, %f65535, %f13285;
	// end inline asm
	// begin inline asm
	fma.rn.f32 %f13301, %f65526, %f65531, %f13297;
	// end inline asm
	// begin inline asm
	fma.rn.f32 %f13305, %f65530, %f65531, %f13293;
	// end inline asm
	// begin inline asm
	fma.rn.f32 %f13309, %f65534, %f65535, %f13305;
	// end inline asm
	// begin inline asm
	fma.rn.f32 %f13313, %f65530, %f65535, %f13301;
	// end inline asm
	// begin inline asm
	fma.rn.f32 %f13317, %f65526, %f65531, %f13313;
	// end inline asm
	// begin inline asm
	fma.rn.f32 %f13321, %f65530, %f65531, %f13309;
	// end inline asm
	// begin inline asm
	fma.rn.f32 %f13325, %f65534, %f65535, %f13321;
	// end inline asm
	// begin inline asm
	fma.rn.f32 %f13329, %f65530, %f65535, %f13317;
	// end inline asm
	// begin inline asm
	fma.rn.f32 %f13333, %f65526, %f65531, %f13329;
	// end inline asm
	// begin inline asm
	fma.rn.f32 %f13337, %f65530, %f65531, %f13325;
	// end inline asm
	// begin inline asm
	fma.rn.f32 %f13341, %f65534, %f65535, %f13337;
	// end inline asm
	// begin inline asm
	fma.rn.f32 %f13345, %f65530, %f65535, %f13333;
	// end inline asm
	// begin inline asm
	fma.rn.f32 %f13349, %f65526, %f65531, %f13345;
	// end inline asm
	// begin inline asm
	fma.rn.f32 %f13353, %f65530, %f65531, %f13341;
	// end inline asm
	// begin inline asm
	fma.rn.f32 %f13357, %f65534, %f65535, %f13353;
	// end inline asm
	// begin inline asm
	fma.rn.f32 %f13361, %f65530, %f65535, %f13349;
	// end inline asm
	// begin inline asm
	fma.rn.f32 %f13365, %f65526, %f65531, %f13361;
	// end inline asm
	// begin inline asm
	fma.rn.f32 %f13369, %f65530, %f65531, %f13357;
	// end inline asm
	// begin inline asm
	fma.rn.f32 %f13373, %f65534, %f65535, %f13369;
	// end inline asm
	// begin inline asm
	fma.rn.f32 %f13377, %f65530, %f65535, %f13365;
	// end inline asm
	// begin inline asm
	fma.rn.f32 %f13381, %f65526, %f65531, %f13377;
	// end inline asm
	// begin inline asm
	fma.rn.f32 %f13385, %f65530, %f65531, %f13373;
	// end inline asm
	// begin inline asm
	fma.rn.f32 %f13389, %f65534, %f65535, %f13385;
	// end inline asm
	// begin inline asm
	fma.rn.f32 %f13393, %f65530, %f65535, %f13381;
	// end inline asm
	// begin inline asm
	fma.rn.f32 %f13397, %f65526, %f65531, %f13393;
	// end inline asm
	// begin inline asm
	fma.rn.f32 %f13401, %f65530, %f65531, %f13389;
	// end inline asm
	// begin inline asm
	fma.rn.f32 %f13405, %f65534, %f65535, %f13401;
	// end inline asm
	// begin inline asm
	fma.rn.f32 %f13409, %f65530, %f65535, %f13397;
	// end inline asm
	// begin inline asm
	fma.rn.f32 %f13413, %f65526, %f65531, %f13409;
	// end inline asm
	// begin inline asm
	fma.rn.f32 %f13417, %f65530, %f65531, %f13405;
	// end inline asm
	// begin inline asm
	fma.rn.f32 %f13421, %f65534, %f65535, %f13417;
	// end inline asm
	// begin inline asm
	fma.rn.f32 %f13425, %f65530, %f65535, %f13413;
	// end inline asm
	// begin inline asm
	fma.rn.f32 %f13429, %f65526, %f65531, %f13425;
	// end inline asm
	// begin inline asm
	fma.rn.f32 %f13433, %f65530, %f65531, %f13421;
	// end inline asm
	// begin inline asm
	fma.rn.f32 %f13437, %f65534, %f65535, %f13433;
	// end inline asm
	// begin inline asm
	fma.rn.f32 %f13441, %f65530, %f65535, %f13429;
	// end inline asm
	// begin inline asm
	fma.rn.f32 %f13445, %f65526, %f65531, %f13441;
	// end inline asm
	// begin inline asm
	fma.rn.f32 %f13449, %f65530, %f65531, %f13437;
	// end inline asm
	// begin inline asm
	fma.rn.f32 %f13453, %f65534, %f65535, %f13449;
	// end inline asm
	// begin inline asm
	fma.rn.f32 %f13457, %f65530, %f65535, %f13445;
	// end inline asm
	// begin inline asm
	fma.rn.f32 %f13461, %f65526, %f65531, %f13457;
	// end inline asm
	// begin inline asm
	fma.rn.f32 %f13465, %f65530, %f65531, %f13453;
	// end inline asm
	// begin inline asm
	fma.rn.f32 %f13469, %f65534, %f65535, %f13465;
	// end inline asm
	// begin inline asm
	fma.rn.f32 %f13473, %f65530, %f65535, %f13461;
	// end inline asm
	// begin inline asm
	fma.rn.f32 %f13477, %f65526, %f65531, %f13473;
	// end inline asm
	// begin inline asm
	fma.rn.f32 %f13481, %f65530, %f65531, %f13469;
	// end inline asm
	// begin inline asm
	fma.rn.f32 %f13485, %f65534, %f65535, %f13481;
	// end inline asm
	// begin inline asm
	fma.rn.f32 %f13489, %f65530, %f65535, %f13477;
	// end inline asm
	// begin inline asm
	fma.rn.f32 %f13493, %f65526, %f65531, %f13489;
	// end inline asm
	// begin inline asm
	fma.rn.f32 %f13497, %f65530, %f65531, %f13485;
	// end inline asm
	// begin inline asm
	fma.rn.f32 %f13501, %f65534, %f65535, %f13497;
	// end inline asm
	// begin inline asm
	fma.rn.f32 %f13505, %f65530, %f65535, %f13493;
	// end inline asm
	// begin inline asm
	fma.rn.f32 %f13509, %f65526, %f65531, %f13505;
	// end inline asm
	// begin inline asm
	fma.rn.f32 %f13513, %f65530, %f65531, %f13501;
	// end inline asm
	// begin inline asm
	fma.rn.f32 %f13517, %f65534, %f65535, %f13513;
	// end inline asm
	// begin inline asm
	fma.rn.f32 %f13521, %f65530, %f65535, %f13509;
	// end inline asm
	// begin inline asm
	fma.rn.f32 %f13525, %f65526, %f65531, %f13521;
	// end inline asm
	// begin inline asm
	fma.rn.f32 %f13529, %f65530, %f65531, %f13517;
	// end inline asm
	// begin inline asm
	fma.rn.f32 %f13533, %f65534, %f65535, %f13529;
	// end inline asm
	// begin inline asm
	fma.rn.f32 %f13537, %f65530, %f65535, %f13525;
	// end inline asm
	// begin inline asm
	fma.rn.f32 %f13541, %f65526, %f65531, %f13537;
	// end inline asm
	// begin inline asm
	fma.rn.f32 %f13545, %f65530, %f65531, %f13533;
	// end inline asm
	// begin inline asm
	fma.rn.f32 %f13549, %f65534, %f65535, %f13545;
	// end inline asm
	// begin inline asm
	fma.rn.f32 %f13553, %f65530, %f65535, %f13541;
	// end inline asm
	// begin inline asm
	fma.rn.f32 %f13557, %f65526, %f65531, %f13553;
	// end inline asm
	// begin inline asm
	fma.rn.f32 %f13561, %f65530, %f65531, %f13549;
	// end inline asm
	// begin inline asm
	fma.rn.f32 %f13565, %f65534, %f65535, %f13561;
	// end inline asm
	// begin inline asm
	fma.rn.f32 %f13569, %f65530, %f65535, %f13557;
	// end inline asm
	// begin inline asm
	fma.rn.f32 %f13573, %f65526, %f65531, %f13569;
	// end inline asm
	// begin inline asm
	fma.rn.f32 %f13577, %f65530, %f65531, %f13565;
	// end inline asm
	// begin inline asm
	fma.rn.f32 %f13581, %f65534, %f65535, %f13577;
	// end inline asm
	// begin inline asm
	fma.rn.f32 %f13585, %f65530, %f65535, %f13573;
	// end inline asm
	// begin inline asm
	fma.rn.f32 %f13589, %f65526, %f65531, %f13585;
	// end inline asm
	// begin inline asm
	fma.rn.f32 %f13593, %f65530, %f65531, %f13581;
	// end inline asm
	// begin inline asm
	fma.rn.f32 %f13597, %f65534, %f65535, %f13593;
	// end inline asm
	// begin inline asm
	fma.rn.f32 %f13601, %f65530, %f65535, %f13589;
	// end inline asm
	// begin inline asm
	fma.rn.f32 %f13605, %f65526, %f65531, %f13601;
	// end inline asm
	// begin inline asm
	fma.rn.f32 %f13609, %f65530, %f65531, %f13597;
	// end inline asm
	// begin inline asm
	fma.rn.f32 %f13613, %f65534, %f65535, %f13609;
	// end inline asm
	// begin inline asm
	fma.rn.f32 %f13617, %f65530, %f65535, %f13605;
	// end inline asm
	// begin inline asm
	fma.rn.f32 %f13621, %f65526, %f65531, %f13617;
	// end inline asm
	// begin inline asm
	fma.rn.f32 %f13625, %f65530, %f65531, %f13613;
	// end inline asm
	// begin inline asm
	fma.rn.f32 %f13629, %f65534, %f65535, %f13625;
	// end inline asm
	// begin inline asm
	fma.rn.f32 %f13633, %f65530, %f65535, %f13621;
	// end inline asm
	// begin inline asm
	fma.rn.f32 %f13637, %f65526, %f65531, %f13633;
	// end inline asm
	// begin inline asm
	fma.rn.f32 %f13641, %f65530, %f65531, %f13629;
	// end inline asm
	// begin inline asm
	fma.rn.f32 %f13645, %f65534, %f65535, %f13641;
	// end inline asm
	// begin inline asm
	fma.rn.f32 %f13649, %f65530, %f65535, %f13637;
	// end inline asm
	// begin inline asm
	fma.rn.f32 %f13653, %f65526, %f65531, %f13649;
	// end inline asm
	// begin inline asm
	fma.rn.f32 %f13657, %f65530, %f65531, %f13645;
	// end inline asm
	// begin inline asm
	fma.rn.f32 %f13661, %f65534, %f65535, %f13657;
	// end inline asm
	// begin inline asm
	fma.rn.f32 %f13665, %f65530, %f65535, %f13653;
	// end inline asm
	// begin inline asm
	fma.rn.f32 %f13669, %f65526, %f65531, %f13665;
	// end inline asm
	// begin inline asm
	fma.rn.f32 %f13673, %f65530, %f65531, %f13661;
	// end inline asm
	// begin inline asm
	fma.rn.f32 %f13677, %f65534, %f65535, %f13673;
	// end inline asm
	// begin inline asm
	fma.rn.f32 %f13681, %f65530, %f65535, %f13669;
	// end inline asm
	// begin inline asm
	fma.rn.f32 %f13685, %f65526, %f65531, %f13681;
	// end inline asm
	// begin inline asm
	fma.rn.f32 %f13689, %f65530, %f65531, %f13677;
	// end inline asm
	// begin inline asm
	fma.rn.f32 %f13693, %f65534, %f65535, %f13689;
	// end inline asm
	// begin inline asm
	fma.rn.f32 %f13697, %f65530, %f65535, %f13685;
	// end inline asm
	// begin inline asm
	fma.rn.f32 %f13701, %f65526, %f65531, %f13697;
	// end inline asm
	// begin inline asm
	fma.rn.f32 %f13705, %f65530, %f65531, %f13693;
	// end inline asm
	// begin inline asm
	fma.rn.f32 %f13709, %f65534, %f65535, %f13705;
	// end inline asm
	// begin inline asm
	fma.rn.f32 %f13713, %f65530, %f65535, %f13701;
	// end inline asm
	// begin inline asm
	fma.rn.f32 %f13717, %f65526, %f65531, %f13713;
	// end inline asm
	// begin inline asm
	fma.rn.f32 %f13721, %f65530, %f65531, %f13709;
	// end inline asm
	// begin inline asm
	fma.rn.f32 %f13725, %f65534, %f65535, %f13721;
	// end inline asm
	// begin inline asm
	fma.rn.f32 %f13729, %f65530, %f65535, %f13717;
	// end inline asm
	// begin inline asm
	fma.rn.f32 %f13733, %f65526, %f65531, %f13729;
	// end inline asm
	// begin inline asm
	fma.rn.f32 %f13737, %f65530, %f65531, %f13725;
	// end inline asm
	// begin inline asm
	fma.rn.f32 %f13741, %f65534, %f65535, %f13737;
	// end inline asm
	// begin inline asm
	fma.rn.f32 %f13745, %f65530, %f65535, %f13733;
	// end inline asm
	// begin inline asm
	fma.rn.f32 %f13749, %f65526, %f65531, %f13745;
	// end inline asm
	// begin inline asm
	fma.rn.f32 %f13753, %f65530, %f65531, %f13741;
	// end inline asm
	// begin inline asm
	fma.rn.f32 %f13757, %f65534, %f65535, %f13753;
	// end inline asm
	// begin inline asm
	fma.rn.f32 %f13761, %f65530, %f65535, %f13749;
	// end inline asm
	// begin inline asm
	fma.rn.f32 %f13765, %f65526, %f65531, %f13761;
	// end inline asm
	// begin inline asm
	fma.rn.f32 %f13769, %f65530, %f65531, %f13757;
	// end inline asm
	// begin inline asm
	fma.rn.f32 %f13773, %f65534, %f65535, %f13769;
	// end inline asm
	// begin inline asm
	fma.rn.f32 %f13777, %f65530, %f65535, %f13765;
	// end inline asm
	// begin inline asm
	fma.rn.f32 %f13781, %f65526, %f65531, %f13777;
	// end inline asm
	// begin inline asm
	fma.rn.f32 %f13785, %f65530, %f65531, %f13773;
	// end inline asm
	// begin inline asm
	fma.rn.f32 %f13789, %f65534, %f65535, %f13785;
	// end inline asm
	// begin inline asm
	fma.rn.f32 %f13793, %f65530, %f65535, %f13781;
	// end inline asm
	// begin inline asm
	fma.rn.f32 %f13797, %f65526, %f65531, %f13793;
	// end inline asm
	// begin inline asm
	fma.rn.f32 %f13801, %f65530, %f65531, %f13789;
	// end inline asm
	// begin inline asm
	fma.rn.f32 %f13805, %f65534, %f65535, %f13801;
	// end inline asm
	// begin inline asm
	fma.rn.f32 %f13809, %f65530, %f65535, %f13797;
	// end inline asm
	// begin inline asm
	fma.rn.f32 %f13813, %f65526, %f65531, %f13809;
	// end inline asm
	// begin inline asm
	fma.rn.f32 %f13817, %f65530, %f65531, %f13805;
	// end inline asm
	// begin inline asm
	fma.rn.f32 %f13821, %f65534, %f65535, %f13817;
	// end inline asm
	// begin inline asm
	fma.rn.f32 %f13825, %f65530, %f65535, %f13813;
	// end inline asm
	// begin inline asm
	fma.rn.f32 %f13829, %f65526, %f65531, %f13825;
	// end inline asm
	// begin inline asm
	fma.rn.f32 %f13833, %f65530, %f65531, %f13821;
	// end inline asm
	// begin inline asm
	fma.rn.f32 %f13837, %f65534, %f65535, %f13833;
	// end inline asm
	// begin inline asm
	fma.rn.f32 %f13841, %f65530, %f65535, %f13829;
	// end inline asm
	// begin inline asm
	fma.rn.f32 %f13845, %f65526, %f65531, %f13841;
	// end inline asm
	// begin inline asm
	fma.rn.f32 %f13849, %f65530, %f65531, %f13837;
	// end inline asm
	// begin inline asm
	fma.rn.f32 %f13853, %f65534, %f65535, %f13849;
	// end inline asm
	// begin inline asm
	fma.rn.f32 %f13857, %f65530, %f65535, %f13845;
	// end inline asm
	// begin inline asm
	fma.rn.f32 %f13861, %f65526, %f65531, %f13857;
	// end inline asm
	// begin inline asm
	fma.rn.f32 %f13865, %f65530, %f65531, %f13853;
	// end inline asm
	// begin inline asm
	fma.rn.f32 %f13869, %f65534, %f65535, %f13865;
	// end inline asm
	// begin inline asm
	fma.rn.f32 %f13873, %f65530, %f65535, %f13861;
	// end inline asm
	// begin inline asm
	fma.rn.f32 %f13877, %f65526, %f65531, %f13873;
	// end inline asm
	// begin inline asm
	fma.rn.f32 %f13881, %f65530, %f65531, %f13869;
	// end inline asm
	// begin inline asm
	fma.rn.f32 %f13885, %f65534, %f65535, %f13881;
	// end inline asm
	// begin inline asm
	fma.rn.f32 %f13889, %f65530, %f65535, %f13877;
	// end inline asm
	// begin inline asm
	fma.rn.f32 %f13893, %f65526, %f65531, %f13889;
	// end inline asm
	// begin inline asm
	fma.rn.f32 %f13897, %f65530, %f65531, %f13885;
	// end inline asm
	// begin inline asm
	fma.rn.f32 %f13901, %f65534, %f65535, %f13897;
	// end inline asm
	// begin inline asm
	fma.rn.f32 %f13905, %f65530, %f65535, %f13893;
	// end inline asm
	// begin inline asm
	fma.rn.f32 %f13909, %f65526, %f65531, %f13905;
	// end inline asm
	// begin inline asm
	fma.rn.f32 %f13913, %f65530, %f65531, %f13901;
	// end inline asm
	// begin inline asm
	fma.rn.f32 %f13917, %f65534, %f65535, %f13913;
	// end inline asm
	// begin inline asm
	fma.rn.f32 %f13921, %f65530, %f65535, %f13909;
	// end inline asm
	// begin inline asm
	fma.rn.f32 %f13925, %f65526, %f65531, %f13921;
	// end inline asm
	// begin inline asm
	fma.rn.f32 %f13929, %f65530, %f65531, %f13917;
	// end inline asm
	// begin inline asm
	fma.rn.f32 %f13933, %f65534, %f65535, %f13929;
	// end inline asm
	// begin inline asm
	fma.rn.f32 %f13937, %f65530, %f65535, %f13925;
	// end inline asm
	// begin inline asm
	fma.rn.f32 %f13941, %f65526, %f65531, %f13937;
	// end inline asm
	// begin inline asm
	fma.rn.f32 %f13945, %f65530, %f65531, %f13933;
	// end inline asm
	// begin inline asm
	fma.rn.f32 %f13949, %f65534, %f65535, %f13945;
	// end inline asm
	// begin inline asm
	fma.rn.f32 %f13953, %f65530, %f65535, %f13941;
	// end inline asm
	// begin inline asm
	fma.rn.f32 %f13957, %f65526, %f65531, %f13953;
	// end inline asm
	// begin inline asm
	fma.rn.f32 %f13961, %f65530, %f65531, %f13949;
	// end inline asm
	// begin inline asm
	fma.rn.f32 %f13965, %f65534, %f65535, %f13961;
	// end inline asm
	// begin inline asm
	fma.rn.f32 %f13969, %f65530, %f65535, %f13957;
	// end inline asm
	// begin inline asm
	fma.rn.f32 %f13973, %f65526, %f65531, %f13969;
	// end inline asm
	// begin inline asm
	fma.rn.f32 %f13977, %f65530, %f65531, %f13965;
	// end inline asm
	// begin inline asm
	fma.rn.f32 %f13981, %f65534, %f65535, %f13977;
	// end inline asm
	// begin inline asm
	fma.rn.f32 %f13985, %f65530, %f65535, %f13973;
	// end inline asm
	// begin inline asm
	fma.rn.f32 %f13989, %f65526, %f65531, %f13985;
	// end inline asm
	// begin inline asm
	fma.rn.f32 %f13993, %f65530, %f65531, %f13981;
	// end inline asm
	// begin inline asm
	fma.rn.f32 %f13997, %f65534, %f65535, %f13993;
	// end inline asm
	// begin inline asm
	fma.rn.f32 %f14001, %f65530, %f65535, %f13989;
	// end inline asm
	// begin inline asm
	fma.rn.f32 %f14005, %f65526, %f65531, %f14001;
	// end inline asm
	// begin inline asm
	fma.rn.f32 %f14009, %f65530, %f65531, %f13997;
	// end inline asm
	// begin inline asm
	fma.rn.f32 %f14013, %f65534, %f65535, %f14009;
	// end inline asm
	// begin inline asm
	fma.rn.f32 %f14017, %f65530, %f65535, %f14005;
	// end inline asm
	// begin inline asm
	fma.rn.f32 %f14021, %f65526, %f65531, %f14017;
	// end inline asm
	// begin inline asm
	fma.rn.f32 %f14025, %f65530, %f65531, %f14013;
	// end inline asm
	// begin inline asm
	fma.rn.f32 %f14029, %f65534, %f65535, %f14025;
	// end inline asm
	// begin inline asm
	fma.rn.f32 %f14033, %f65530, %f65535, %f14021;
	// end inline asm
	// begin inline asm
	fma.rn.f32 %f14037, %f65526, %f65531, %f14033;
	// end inline asm
	// begin inline asm
	fma.rn.f32 %f14041, %f65530, %f65531, %f14029;
	// end inline asm
	// begin inline asm
	fma.rn.f32 %f14045, %f65534, %f65535, %f14041;
	// end inline asm
	// begin inline asm
	fma.rn.f32 %f14049, %f65530, %f65535, %f14037;
	// end inline asm
	// begin inline asm
	fma.rn.f32 %f14053, %f65526, %f65531, %f14049;
	// end inline asm
	// begin inline asm
	fma.rn.f32 %f14057, %f65530, %f65531, %f14045;
	// end inline asm
	// begin inline asm
	fma.rn.f32 %f14061, %f65534, %f65535, %f14057;
	// end inline asm
	// begin inline asm
	fma.rn.f32 %f14065, %f65530, %f65535, %f14053;
	// end inline asm
	// begin inline asm
	fma.rn.f32 %f14069, %f65526, %f65531, %f14065;
	// end inline asm
	// begin inline asm
	fma.rn.f32 %f14073, %f65530, %f65531, %f14061;
	// end inline asm
	// begin inline asm
	fma.rn.f32 %f14077, %f65534, %f65535, %f14073;
	// end inline asm
	// begin inline asm
	fma.rn.f32 %f14081, %f65530, %f65535, %f14069;
	// end inline asm
	// begin inline asm
	fma.rn.f32 %f14085, %f65526, %f65531, %f14081;
	// end inline asm
	// begin inline asm
	fma.rn.f32 %f14089, %f65530, %f65531, %f14077;
	// end inline asm
	// begin inline asm
	fma.rn.f32 %f14093, %f65534, %f65535, %f14089;
	// end inline asm
	// begin inline asm
	fma.rn.f32 %f14097, %f65530, %f65535, %f14085;
	// end inline asm
	// begin inline asm
	fma.rn.f32 %f14101, %f65526, %f65531, %f14097;
	// end inline asm
	// begin inline asm
	fma.rn.f32 %f14105, %f65530, %f65531, %f14093;
	// end inline asm
	// begin inline asm
	fma.rn.f32 %f14109, %f65534, %f65535, %f14105;
	// end inline asm
	// begin inline asm
	fma.rn.f32 %f14113, %f65530, %f65535, %f14101;
	// end inline asm
	// begin inline asm
	fma.rn.f32 %f14117, %f65526, %f65531, %f14113;
	// end inline asm
	// begin inline asm
	fma.rn.f32 %f14121, %f65530, %f65531, %f14109;
	// end inline asm
	// begin inline asm
	fma.rn.f32 %f14125, %f65534, %f65535, %f14121;
	// end inline asm
	// begin inline asm
	fma.rn.f32 %f14129, %f65530, %f65535, %f14117;
	// end inline asm
	// begin inline asm
	fma.rn.f32 %f14133, %f65526, %f65531, %f14129;
	// end inline asm
	// begin inline asm
	fma.rn.f32 %f14137, %f65530, %f65531, %f14125;
	// end inline asm
	// begin inline asm
	fma.rn.f32 %f14141, %f65534, %f65535, %f14137;
	// end inline asm
	// begin inline asm
	fma.rn.f32 %f14145, %f65530, %f65535, %f14133;
	// end inline asm
	// begin inline asm
	fma.rn.f32 %f14149, %f65526, %f65531, %f14145;
	// end inline asm
	// begin inline asm
	fma.rn.f32 %f14153, %f65530, %f65531, %f14141;
	// end inline asm
	// begin inline asm
	fma.rn.f32 %f14157, %f65534, %f65535, %f14153;
	// end inline asm
	// begin inline asm
	fma.rn.f32 %f14161, %f65530, %f65535, %f14149;
	// end inline asm
	// begin inline asm
	fma.rn.f32 %f14165, %f65526, %f65531, %f14161;
	// end inline asm
	// begin inline asm
	fma.rn.f32 %f14169, %f65530, %f65531, %f14157;
	// end inline asm
	// begin inline asm
	fma.rn.f32 %f14173, %f65534, %f65535, %f14169;
	// end inline asm
	// begin inline asm
	fma.rn.f32 %f14177, %f65530, %f65535, %f14165;
	// end inline asm
	// begin inline asm
	fma.rn.f32 %f14181, %f65526, %f65531, %f14177;
	// end inline asm
	// begin inline asm
	fma.rn.f32 %f14185, %f65530, %f65531, %f14173;
	// end inline asm
	// begin inline asm
	fma.rn.f32 %f14189, %f65534, %f65535, %f14185;
	// end inline asm
	// begin inline asm
	fma.rn.f32 %f14193, %f65530, %f65535, %f14181;
	// end inline asm
	// begin inline asm
	fma.rn.f32 %f14197, %f65526, %f65531, %f14193;
	// end inline asm
	// begin inline asm
	fma.rn.f32 %f14201, %f65530, %f65531, %f14189;
	// end inline asm
	// begin inline asm
	fma.rn.f32 %f14205, %f65534, %f65535, %f14201;
	// end inline asm
	// begin inline asm
	fma.rn.f32 %f14209, %f65530, %f65535, %f14197;
	// end inline asm
	// begin inline asm
	fma.rn.f32 %f14213, %f65526, %f65531, %f14209;
	// end inline asm
	// begin inline asm
	fma.rn.f32 %f14217, %f65530, %f65531, %f14205;
	// end inline asm
	// begin inline asm
	fma.rn.f32 %f14221, %f65534, %f65535, %f14217;
	// end inline asm
	// begin inline asm
	fma.rn.f32 %f14225, %f65530, %f65535, %f14213;
	// end inline asm
	// begin inline asm
	fma.rn.f32 %f14229, %f65526, %f65531, %f14225;
	// end inline asm
	// begin inline asm
	fma.rn.f32 %f14233, %f65530, %f65531, %f14221;
	// end inline asm
	// begin inline asm
	fma.rn.f32 %f14237, %f65534, %f65535, %f14233;
	// end inline asm
	// begin inline asm
	fma.rn.f32 %f14241, %f65530, %f65535, %f14229;
	// end inline asm
	// begin inline asm
	fma.rn.f32 %f14245, %f65526, %f65531, %f14241;
	// end inline asm
	// begin inline asm
	fma.rn.f32 %f14249, %f65530, %f65531, %f14237;
	// end inline asm
	// begin inline asm
	fma.rn.f32 %f14253, %f65534, %f65535, %f14249;
	// end inline asm
	// begin inline asm
	fma.rn.f32 %f14257, %f65530, %f65535, %f14245;
	// end inline asm
	// begin inline asm
	fma.rn.f32 %f14261, %f65526, %f65531, %f14257;
	// end inline asm
	// begin inline asm
	fma.rn.f32 %f14265, %f65530, %f65531, %f14253;
	// end inline asm
	// begin inline asm
	fma.rn.f32 %f14269, %f65534, %f65535, %f14265;
	// end inline asm
	// begin inline asm
	fma.rn.f32 %f14273, %f65530, %f65535, %f14261;
	// end inline asm
	// begin inline asm
	fma.rn.f32 %f14277, %f65526, %f65531, %f14273;
	// end inline asm
	// begin inline asm
	fma.rn.f32 %f14281, %f65530, %f65531, %f14269;
	// end inline asm
	// begin inline asm
	fma.rn.f32 %f14285, %f65534, %f65535, %f14281;
	// end inline asm
	// begin inline asm
	fma.rn.f32 %f14289, %f65530, %f65535, %f14277;
	// end inline asm
	// begin inline asm
	fma.rn.f32 %f14293, %f65526, %f65531, %f14289;
	// end inline asm
	// begin inline asm
	fma.rn.f32 %f14297, %f65530, %f65531, %f14285;
	// end inline asm
	// begin inline asm
	fma.rn.f32 %f14301, %f65534, %f65535, %f14297;
	// end inline asm
	// begin inline asm
	fma.rn.f32 %f14305, %f65530, %f65535, %f14293;
	// end inline asm
	// begin inline asm
	fma.rn.f32 %f14309, %f65526, %f65531, %f14305;
	// end inline asm
	// begin inline asm
	fma.rn.f32 %f14313, %f65530, %f65531, %f14301;
	// end inline asm
	// begin inline asm
	fma.rn.f32 %f14317, %f65534, %f65535, %f14313;
	// end inline asm
	// begin inline asm
	fma.rn.f32 %f14321, %f65530, %f65535, %f14309;
	// end inline asm
	// begin inline asm
	fma.rn.f32 %f14325, %f65526, %f65531, %f14321;
	// end inline asm
	// begin inline asm
	fma.rn.f32 %f14329, %f65530, %f65531, %f14317;
	// end inline asm
	// begin inline asm
	fma.rn.f32 %f14333, %f65534, %f65535, %f14329;
	// end inline asm
	// begin inline asm
	fma.rn.f32 %f14337, %f65530, %f65535, %f14325;
	// end inline asm
	// begin inline asm
	fma.rn.f32 %f14341, %f65526, %f65531, %f14337;
	// end inline asm
	// begin inline asm
	fma.rn.f32 %f14345, %f65530, %f65531, %f14333;
	// end inline asm
	// begin inline asm
	fma.rn.f32 %f14349, %f65534, %f65535, %f14345;
	// end inline asm
	// begin inline asm
	fma.rn.f32 %f14353, %f65530, %f65535, %f14341;
	// end inline asm
	// begin inline asm
	fma.rn.f32 %f14357, %f65526, %f65531, %f14353;
	// end inline asm
	// begin inline asm
	fma.rn.f32 %f14361, %f65530, %f65531, %f14349;
	// end inline asm
	// begin inline asm
	fma.rn.f32 %f14365, %f65534, %f65535, %f14361;
	// end inline asm
	// begin inline asm
	fma.rn.f32 %f14369, %f65530, %f65535, %f14357;
	// end inline asm
	// begin inline asm
	fma.rn.f32 %f14373, %f65526, %f65531, %f14369;
	// end inline asm
	// begin inline asm
	fma.rn.f32 %f14377, %f65530, %f65531, %f14365;
	// end inline asm
	// begin inline asm
	fma.rn.f32 %f14381, %f65534, %f65535, %f14377;
	// end inline asm
	// begin inline asm
	fma.rn.f32 %f14385, %f65530, %f65535, %f14373;
	// end inline asm
	// begin inline asm
	fma.rn.f32 %f14389, %f65526, %f65531, %f14385;
	// end inline asm
	// begin inline asm
	fma.rn.f32 %f14393, %f65530, %f65531, %f14381;
	// end inline asm
	// begin inline asm
	fma.rn.f32 %f14397, %f65534, %f65535, %f14393;
	// end inline asm
	// begin inline asm
	fma.rn.f32 %f14401, %f65530, %f65535, %f14389;
	// end inline asm
	// begin inline asm
	fma.rn.f32 %f14405, %f65526, %f65531, %f14401;
	// end inline asm
	// begin inline asm
	fma.rn.f32 %f14409, %f65530, %f65531, %f14397;
	// end inline asm
	// begin inline asm
	fma.rn.f32 %f14413, %f65534, %f65535, %f14409;
	// end inline asm
	// begin inline asm
	fma.rn.f32 %f14417, %f65530, %f65535, %f14405;
	// end inline asm
	// begin inline asm
	fma.rn.f32 %f14421, %f65526, %f65531, %f14417;
	// end inline asm
	// begin inline asm
	fma.rn.f32 %f14425, %f65530, %f65531, %f14413;
	// end inline asm
	// begin inline asm
	fma.rn.f32 %f14429, %f65534, %f65535, %f14425;
	// end inline asm
	// begin inline asm
	fma.rn.f32 %f14433, %f65530, %f65535, %f14421;
	// end inline asm
	// begin inline asm
	fma.rn.f32 %f14437, %f65526, %f65531, %f14433;
	// end inline asm
	// begin inline asm
	fma.rn.f32 %f14441, %f65530, %f65531, %f14429;
	// end inline asm
	// begin inline asm
	fma.rn.f32 %f14445, %f65534, %f65535, %f14441;
	// end inline asm
	// begin inline asm
	fma.rn.f32 %f14449, %f65530, %f65535, %f14437;
	// end inline asm
	// begin inline asm
	fma.rn.f32 %f14453, %f65526, %f65531, %f14449;
	// end inline asm
	// begin inline asm
	fma.rn.f32 %f14457, %f65530, %f65531, %f14445;
	// end inline asm
	// begin inline asm
	fma.rn.f32 %f14461, %f65534, %f65535, %f14457;
	// end inline asm
	// begin inline asm
	fma.rn.f32 %f14465, %f65530, %f65535, %f14453;
	// end inline asm
	// begin inline asm
	fma.rn.f32 %f14469, %f65526, %f65531, %f14465;
	// end inline asm
	// begin inline asm
	fma.rn.f32 %f14473, %f65530, %f65531, %f14461;
	// end inline asm
	// begin inline asm
	fma.rn.f32 %f14477, %f65534, %f65535, %f14473;
	// end inline asm
	// begin inline asm
	fma.rn.f32 %f14481, %f65530, %f65535, %f14469;
	// end inline asm
	// begin inline asm
	fma.rn.f32 %f14485, %f65526, %f65531, %f14481;
	// end inline asm
	// begin inline asm
	fma.rn.f32 %f14489, %f65530, %f65531, %f14477;
	// end inline asm
	// begin inline asm
	fma.rn.f32 %f14493, %f65534, %f65535, %f14489;
	// end inline asm
	// begin inline asm
	fma.rn.f32 %f14497, %f65530, %f65535, %f14485;
	// end inline asm
	// begin inline asm
	fma.rn.f32 %f14501, %f65526, %f65531, %f14497;
	// end inline asm
	// begin inline asm
	fma.rn.f32 %f14505, %f65530, %f65531, %f14493;
	// end inline asm
	// begin inline asm
	fma.rn.f32 %f14509, %f65534, %f65535, %f14505;
	// end inline asm
	// begin inline asm
	fma.rn.f32 %f14513, %f65530, %f65535, %f14501;
	// end inline asm
	// begin inline asm
	fma.rn.f32 %f14517, %f65526, %f65531, %f14513;
	// end inline asm
	// begin inline asm
	fma.rn.f32 %f14521, %f65530, %f65531, %f14509;
	// end inline asm
	// begin inline asm
	fma.rn.f32 %f14525, %f65534, %f65535, %f14521;
	// end inline asm
	// begin inline asm
	fma.rn.f32 %f14529, %f65530, %f65535, %f14517;
	// end inline asm
	// begin inline asm
	fma.rn.f32 %f14533, %f65526, %f65531, %f14529;
	// end inline asm
	// begin inline asm
	fma.rn.f32 %f14537, %f65530, %f65531, %f14525;
	// end inline asm
	// begin inline asm
	fma.rn.f32 %f14541, %f65534, %f65535, %f14537;
	// end inline asm
	// begin inline asm
	fma.rn.f32 %f14545, %f65530, %f65535, %f14533;
	// end inline asm
	// begin inline asm
	fma.rn.f32 %f14549, %f65526, %f65531, %f14545;
	// end inline asm
	// begin inline asm
	fma.rn.f32 %f14553, %f65530, %f65531, %f14541;
	// end inline asm
	// begin inline asm
	fma.rn.f32 %f14557, %f65534, %f65535, %f14553;
	// end inline asm
	// begin inline asm
	fma.rn.f32 %f14561, %f65530, %f65535, %f14549;
	// end inline asm
	// begin inline asm
	fma.rn.f32 %f14565, %f65526, %f65531, %f14561;
	// end inline asm
	// begin inline asm
	fma.rn.f32 %f14569, %f65530, %f65531, %f14557;
	// end inline asm
	// begin inline asm
	fma.rn.f32 %f14573, %f65534, %f65535, %f14569;
	// end inline asm
	// begin inline asm
	fma.rn.f32 %f14577, %f65530, %f65535, %f14565;
	// end inline asm
	// begin inline asm
	fma.rn.f32 %f14581, %f65526, %f65531, %f14577;
	// end inline asm
	// begin inline asm
	fma.rn.f32 %f14585, %f65530, %f65531, %f14573;
	// end inline asm
	// begin inline asm
	fma.rn.f32 %f14589, %f65534, %f65535, %f14585;
	// end inline asm
	// begin inline asm
	fma.rn.f32 %f14593, %f65530, %f65535, %f14581;
	// end inline asm
	// begin inline asm
	fma.rn.f32 %f14597, %f65526, %f65531, %f14593;
	// end inline asm
	// begin inline asm
	fma.rn.f32 %f14601, %f65530, %f65531, %f14589;
	// end inline asm
	// begin inline asm
	fma.rn.f32 %f14605, %f65534, %f65535, %f14601;
	// end inline asm
	// begin inline asm
	fma.rn.f32 %f14609, %f65530, %f65535, %f14597;
	// end inline asm
	// begin inline asm
	fma.rn.f32 %f14613, %f65526, %f65531, %f14609;
	// end inline asm
	// begin inline asm
	fma.rn.f32 %f14617, %f65530, %f65531, %f14605;
	// end inline asm
	// begin inline asm
	fma.rn.f32 %f14621, %f65534, %f65535, %f14617;
	// end inline asm
	// begin inline asm
	fma.rn.f32 %f14625, %f65530, %f65535, %f14613;
	// end inline asm
	// begin inline asm
	fma.rn.f32 %f14629, %f65526, %f65531, %f14625;
	// end inline asm
	// begin inline asm
	fma.rn.f32 %f14633, %f65530, %f65531, %f14621;
	// end inline asm
	// begin inline asm
	fma.rn.f32 %f14637, %f65534, %f65535, %f14633;
	// end inline asm
	// begin inline asm
	fma.rn.f32 %f14641, %f65530, %f65535, %f14629;
	// end inline asm
	// begin inline asm
	fma.rn.f32 %f14645, %f65526, %f65531, %f14641;
	// end inline asm
	// begin inline asm
	fma.rn.f32 %f14649, %f65530, %f65531, %f14637;
	// end inline asm
	// begin inline asm
	fma.rn.f32 %f14653, %f65534, %f65535, %f14649;
	// end inline asm
	// begin inline asm
	fma.rn.f32 %f14657, %f65530, %f65535, %f14645;
	// end inline asm
	// begin inline asm
	fma.rn.f32 %f14661, %f65526, %f65531, %f14657;
	// end inline asm
	// begin inline asm
	fma.rn.f32 %f14665, %f65530, %f65531, %f14653;
	// end inline asm
	// begin inline asm
	fma.rn.f32 %f14669, %f65534, %f65535, %f14665;
	// end inline asm
	// begin inline asm
	fma.rn.f32 %f14673, %f65530, %f65535, %f14661;
	// end inline asm
	// begin inline asm
	fma.rn.f32 %f14677, %f65526, %f65531, %f14673;
	// end inline asm
	// begin inline asm
	fma.rn.f32 %f14681, %f65530, %f65531, %f14669;
	// end inline asm
	// begin inline asm
	fma.rn.f32 %f14685, %f65534, %f65535, %f14681;
	// end inline asm
	// begin inline asm
	fma.rn.f32 %f14689, %f65530, %f65535, %f14677;
	// end inline asm
	// begin inline asm
	fma.rn.f32 %f14693, %f65526, %f65531, %f14689;
	// end inline asm
	// begin inline asm
	fma.rn.f32 %f14697, %f65530, %f65531, %f14685;
	// end inline asm
	// begin inline asm
	fma.rn.f32 %f14701, %f65534, %f65535, %f14697;
	// end inline asm
	// begin inline asm
	fma.rn.f32 %f14705, %f65530, %f65535, %f14693;
	// end inline asm
	// begin inline asm
	fma.rn.f32 %f14709, %f65526, %f65531, %f14705;
	// end inline asm
	// begin inline asm
	fma.rn.f32 %f14713, %f65530, %f65531, %f14701;
	// end inline asm
	// begin inline asm
	fma.rn.f32 %f14717, %f65534, %f65535, %f14713;
	// end inline asm
	// begin inline asm
	fma.rn.f32 %f14721, %f65530, %f65535, %f14709;
	// end inline asm
	// begin inline asm
	fma.rn.f32 %f14725, %f65526, %f65531, %f14721;
	// end inline asm
	// begin inline asm
	fma.rn.f32 %f14729, %f65530, %f65531, %f14717;
	// end inline asm
	// begin inline asm
	fma.rn.f32 %f14733, %f65534, %f65535, %f14729;
	// end inline asm
	// begin inline asm
	fma.rn.f32 %f14737, %f65530, %f65535, %f14725;
	// end inline asm
	// begin inline asm
	fma.rn.f32 %f14741, %f65526, %f65531, %f14737;
	// end inline asm
	// begin inline asm
	fma.rn.f32 %f14745, %f65530, %f65531, %f14733;
	// end inline asm
	// begin inline asm
	fma.rn.f32 %f14749, %f65534, %f65535, %f14745;
	// end inline asm
	// begin inline asm
	fma.rn.f32 %f14753, %f65530, %f65535, %f14741;
	// end inline asm
	// begin inline asm
	fma.rn.f32 %f14757, %f65526, %f65531, %f14753;
	// end inline asm
	// begin inline asm
	fma.rn.f32 %f14761, %f65530, %f65531, %f14749;
	// end inline asm
	// begin inline asm
	fma.rn.f32 %f14765, %f65534, %f65535, %f14761;
	// end inline asm
	// begin inline asm
	fma.rn.f32 %f14769, %f65530, %f65535, %f14757;
	// end inline asm
	// begin inline asm
	fma.rn.f32 %f14773, %f65526, %f65531, %f14769;
	// end inline asm
	// begin inline asm
	fma.rn.f32 %f14777, %f65530, %f65531, %f14765;
	// end inline asm
	// begin inline asm
	fma.rn.f32 %f14781, %f65534, %f65535, %f14777;
	// end inline asm
	// begin inline asm
	fma.rn.f32 %f14785, %f65530, %f65535, %f14773;
	// end inline asm
	// begin inline asm
	fma.rn.f32 %f14789, %f65526, %f65531, %f14785;
	// end inline asm
	// begin inline asm
	fma.rn.f32 %f14793, %f65530, %f65531, %f14781;
	// end inline asm
	// begin inline asm
	fma.rn.f32 %f14797, %f65534, %f65535, %f14793;
	// end inline asm
	// begin inline asm
	fma.rn.f32 %f14801, %f65530, %f65535, %f14789;
	// end inline asm
	// begin inline asm
	fma.rn.f32 %f14805, %f65526, %f65531, %f14801;
	// end inline asm
	// begin inline asm
	fma.rn.f32 %f14809, %f65530, %f65531, %f14797;
	// end inline asm
	// begin inline asm
	fma.rn.f32 %f14813, %f65534, %f65535, %f14809;
	// end inline asm
	// begin inline asm
	fma.rn.f32 %f14817, %f65530, %f65535, %f14805;
	// end inline asm
	// begin inline asm
	fma.rn.f32 %f14821, %f65526, %f65531, %f14817;
	// end inline asm
	// begin inline asm
	fma.rn.f32 %f14825, %f65530, %f65531, %f14813;
	// end inline asm
	// begin inline asm
	fma.rn.f32 %f14829, %f65534, %f65535, %f14825;
	// end inline asm
	// begin inline asm
	fma.rn.f32 %f14833, %f65530, %f65535, %f14821;
	// end inline asm
	// begin inline asm
	fma.rn.f32 %f14837, %f65526, %f65531, %f14833;
	// end inline asm
	// begin inline asm
	fma.rn.f32 %f14841, %f65530, %f65531, %f14829;
	// end inline asm
	// begin inline asm
	fma.rn.f32 %f14845, %f65534, %f65535, %f14841;
	// end inline asm
	// begin inline asm
	fma.rn.f32 %f14849, %f65530, %f65535, %f14837;
	// end inline asm
	// begin inline asm
	fma.rn.f32 %f14853, %f65526, %f65531, %f14849;
	// end inline asm
	// begin inline asm
	fma.rn.f32 %f14857, %f65530, %f65531, %f14845;
	// end inline asm
	// begin inline asm
	fma.rn.f32 %f14861, %f65534, %f65535, %f14857;
	// end inline asm
	// begin inline asm
	fma.rn.f32 %f14865, %f65530, %f65535, %f14853;
	// end inline asm
	// begin inline asm
	fma.rn.f32 %f14869, %f65526, %f65531, %f14865;
	// end inline asm
	// begin inline asm
	fma.rn.f32 %f14873, %f65530, %f65531, %f14861;
	// end inline asm
	// begin inline asm
	fma.rn.f32 %f14877, %f65534, %f65535, %f14873;
	// end inline asm
	// begin inline asm
	fma.rn.f32 %f14881, %f65530, %f65535, %f14869;
	// end inline asm
	// begin inline asm
	fma.rn.f32 %f14885, %f65526, %f65531, %f14881;
	// end inline asm
	// begin inline asm
	fma.rn.f32 %f14889, %f65530, %f65531, %f14877;
	// end inline asm
	// begin inline asm
	fma.rn.f32 %f14893, %f65534, %f65535, %f14889;
	// end inline asm
	// begin inline asm
	fma.rn.f32 %f14897, %f65530, %f65535, %f14885;
	// end inline asm
	// begin inline asm
	fma.rn.f32 %f14901, %f65526, %f65531, %f14897;
	// end inline asm
	// begin inline asm
	fma.rn.f32 %f14905, %f65530, %f65531, %f14893;
	// end inline asm
	// begin inline asm
	fma.rn.f32 %f14909, %f65534, %f65535, %f14905;
	// end inline asm
	// begin inline asm
	fma.rn.f32 %f14913, %f65530, %f65535, %f14901;
	// end inline asm
	// begin inline asm
	fma.rn.f32 %f14917, %f65526, %f65531, %f14913;
	// end inline asm
	// begin inline asm
	fma.rn.f32 %f14921, %f65530, %f65531, %f14909;
	// end inline asm
	// begin inline asm
	fma.rn.f32 %f14925, %f65534, %f65535, %f14921;
	// end inline asm
	// begin inline asm
	fma.rn.f32 %f14929, %f65530, %f65535, %f14917;
	// end inline asm
	// begin inline asm
	fma.rn.f32 %f14933, %f65526, %f65531, %f14929;
	// end inline asm
	// begin inline asm
	fma.rn.f32 %f14937, %f65530, %f65531, %f14925;
	// end inline asm
	// begin inline asm
	fma.rn.f32 %f14941, %f65534, %f65535, %f14937;
	// end inline asm
	// begin inline asm
	fma.rn.f32 %f14945, %f65530, %f65535, %f14933;
	// end inline asm
	// begin inline asm
	fma.rn.f32 %f14949, %f65526, %f65531, %f14945;
	// end inline asm
	// begin inline asm
	fma.rn.f32 %f14953, %f65530, %f65531, %f14941;
	// end inline asm
	// begin inline asm
	fma.rn.f32 %f14957, %f65534, %f65535, %f14953;
	// end inline asm
	// begin inline asm
	fma.rn.f32 %f14961, %f65530, %f65535, %f14949;
	// end inline asm
	// begin inline asm
	fma.rn.f32 %f14965, %f65526, %f65531, %f14961;
	// end inline asm
	// begin inline asm
	fma.rn.f32 %f14969, %f65530, %f65531, %f14957;
	// end inline asm
	// begin inline asm
	fma.rn.f32 %f14973, %f65534, %f65535, %f14969;
	// end inline asm
	// begin inline asm
	fma.rn.f32 %f14977, %f65530, %f65535, %f14965;
	// end inline asm
	// begin inline asm
	fma.rn.f32 %f14981, %f65526, %f65531, %f14977;
	// end inline asm
	// begin inline asm
	fma.rn.f32 %f14985, %f65530, %f65531, %f14973;
	// end inline asm
	// begin inline asm
	fma.rn.f32 %f14989, %f65534, %f65535, %f14985;
	// end inline asm
	// begin inline asm
	fma.rn.f32 %f14993, %f65530, %f65535, %f14981;
	// end inline asm
	// begin inline asm
	fma.rn.f32 %f14997, %f65526, %f65531, %f14993;
	// end inline asm
	// begin inline asm
	fma.rn.f32 %f15001, %f65530, %f65531, %f14989;
	// end inline asm
	// begin inline asm
	fma.rn.f32 %f15005, %f65534, %f65535, %f15001;
	// end inline asm
	// begin inline asm
	fma.rn.f32 %f15009, %f65530, %f65535, %f14997;
	// end inline asm
	// begin inline asm
	fma.rn.f32 %f15013, %f65526, %f65531, %f15009;
	// end inline asm
	// begin inline asm
	fma.rn.f32 %f15017, %f65530, %f65531, %f15005;
	// end inline asm
	// begin inline asm
	fma.rn.f32 %f15021, %f65534, %f65535, %f15017;
	// end inline asm
	// begin inline asm
	fma.rn.f32 %f15025, %f65530, %f65535, %f15013;
	// end inline asm
	// begin inline asm
	fma.rn.f32 %f15029, %f65526, %f65531, %f15025;
	// end inline asm
	// begin inline asm
	fma.rn.f32 %f15033, %f65530, %f65531, %f15021;
	// end inline asm
	// begin inline asm
	fma.rn.f32 %f15037, %f65534, %f65535, %f15033;
	// end inline asm
	// begin inline asm
	fma.rn.f32 %f15041, %f65530, %f65535, %f15029;
	// end inline asm
	// begin inline asm
	fma.rn.f32 %f15045, %f65526, %f65531, %f15041;
	// end inline asm
	// begin inline asm
	fma.rn.f32 %f15049, %f65530, %f65531, %f15037;
	// end inline asm
	// begin inline asm
	fma.rn.f32 %f15053, %f65534, %f65535, %f15049;
	// end inline asm
	// begin inline asm
	fma.rn.f32 %f15057, %f65530, %f65535, %f15045;
	// end inline asm
	// begin inline asm
	fma.rn.f32 %f15061, %f65526, %f65531, %f15057;
	// end inline asm
	// begin inline asm
	fma.rn.f32 %f15065, %f65530, %f65531, %f15053;
	// end inline asm
	// begin inline asm
	fma.rn.f32 %f15069, %f65534, %f65535, %f15065;
	// end inline asm
	// begin inline asm
	fma.rn.f32 %f15073, %f65530, %f65535, %f15061;
	// end inline asm
	// begin inline asm
	fma.rn.f32 %f15077, %f65526, %f65531, %f15073;
	// end inline asm
	// begin inline asm
	fma.rn.f32 %f15081, %f65530, %f65531, %f15069;
	// end inline asm
	// begin inline asm
	fma.rn.f32 %f15085, %f65534, %f65535, %f15081;
	// end inline asm
	// begin inline asm
	fma.rn.f32 %f15089, %f65530, %f65535, %f15077;
	// end inline asm
	// begin inline asm
	fma.rn.f32 %f15093, %f65526, %f65531, %f15089;
	// end inline asm
	// begin inline asm
	fma.rn.f32 %f15097, %f65530, %f65531, %f15085;
	// end inline asm
	// begin inline asm
	fma.rn.f32 %f15101, %f65534, %f65535, %f15097;
	// end inline asm
	// begin inline asm
	fma.rn.f32 %f15105, %f65530, %f65535, %f15093;
	// end inline asm
	// begin inline asm
	fma.rn.f32 %f15109, %f65526, %f65531, %f15105;
	// end inline asm
	// begin inline asm
	fma.rn.f32 %f15113, %f65530, %f65531, %f15101;
	// end inline asm
	// begin inline asm
	fma.rn.f32 %f15117, %f65534, %f65535, %f15113;
	// end inline asm
	// begin inline asm
	fma.rn.f32 %f15121, %f65530, %f65535, %f15109;
	// end inline asm
	// begin inline asm
	fma.rn.f32 %f15125, %f65526, %f65531, %f15121;
	// end inline asm
	// begin inline asm
	fma.rn.f32 %f15129, %f65530, %f65531, %f15117;
	// end inline asm
	// begin inline asm
	fma.rn.f32 %f15133, %f65534, %f65535, %f15129;
	// end inline asm
	// begin inline asm
	fma.rn.f32 %f15137, %f65530, %f65535, %f15125;
	// end inline asm
	// begin inline asm
	fma.rn.f32 %f15141, %f65526, %f65531, %f15137;
	// end inline asm
	// begin inline asm
	fma.rn.f32 %f15145, %f65530, %f65531, %f15133;
	// end inline asm
	// begin inline asm
	fma.rn.f32 %f15149, %f65534, %f65535, %f15145;
	// end inline asm
	// begin inline asm
	fma.rn.f32 %f15153, %f65530, %f65535, %f15141;
	// end inline asm
	// begin inline asm
	fma.rn.f32 %f15157, %f65526, %f65531, %f15153;
	// end inline asm
	// begin inline asm
	fma.rn.f32 %f15161, %f65530, %f65531, %f15149;
	// end inline asm
	// begin inline asm
	fma.rn.f32 %f15165, %f65534, %f65535, %f15161;
	// end inline asm
	// begin inline asm
	fma.rn.f32 %f15169, %f65530, %f65535, %f15157;
	// end inline asm
	// begin inline asm
	fma.rn.f32 %f15173, %f65526, %f65531, %f15169;
	// end inline asm
	// begin inline asm
	fma.rn.f32 %f15177, %f65530, %f65531, %f15165;
	// end inline asm
	// begin inline asm
	fma.rn.f32 %f15181, %f65534, %f65535, %f15177;
	// end inline asm
	// begin inline asm
	fma.rn.f32 %f15185, %f65530, %f65535, %f15173;
	// end inline asm
	// begin inline asm
	fma.rn.f32 %f15189, %f65526, %f65531, %f15185;
	// end inline asm
	// begin inline asm
	fma.rn.f32 %f15193, %f65530, %f65531, %f15181;
	// end inline asm
	// begin inline asm
	fma.rn.f32 %f15197, %f65534, %f65535, %f15193;
	// end inline asm
	// begin inline asm
	fma.rn.f32 %f15201, %f65530, %f65535, %f15189;
	// end inline asm
	// begin inline asm
	fma.rn.f32 %f15205, %f65526, %f65531, %f15201;
	// end inline asm
	// begin inline asm
	fma.rn.f32 %f15209, %f65530, %f65531, %f15197;
	// end inline asm
	// begin inline asm
	fma.rn.f32 %f15213, %f65534, %f65535, %f15209;
	// end inline asm
	// begin inline asm
	fma.rn.f32 %f15217, %f65530, %f65535, %f15205;
	// end inline asm
	// begin inline asm
	fma.rn.f32 %f15221, %f65526, %f65531, %f15217;
	// end inline asm
	// begin inline asm
	fma.rn.f32 %f15225, %f65530, %f65531, %f15213;
	// end inline asm
	// begin inline asm
	fma.rn.f32 %f15229, %f65534, %f65535, %f15225;
	// end inline asm
	// begin inline asm
	fma.rn.f32 %f15233, %f65530, %f65535, %f15221;
	// end inline asm
	// begin inline asm
	fma.rn.f32 %f15237, %f65526, %f65531, %f15233;
	// end inline asm
	// begin inline asm
	fma.rn.f32 %f15241, %f65530, %f65531, %f15229;
	// end inline asm
	// begin inline asm
	fma.rn.f32 %f15245, %f65534, %f65535, %f15241;
	// end inline asm
	// begin inline asm
	fma.rn.f32 %f15249, %f65530, %f65535, %f15237;
	// end inline asm
	// begin inline asm
	fma.rn.f32 %f15253, %f65526, %f65531, %f15249;
	// end inline asm
	// begin inline asm
	fma.rn.f32 %f15257, %f65530, %f65531, %f15245;
	// end inline asm
	// begin inline asm
	fma.rn.f32 %f15261, %f65534, %f65535, %f15257;
	// end inline asm
	// begin inline asm
	fma.rn.f32 %f15265, %f65530, %f65535, %f15253;
	// end inline asm
	// begin inline asm
	fma.rn.f32 %f15269, %f65526, %f65531, %f15265;
	// end inline asm
	// begin inline asm
	fma.rn.f32 %f15273, %f65530, %f65531, %f15261;
	// end inline asm
	// begin inline asm
	fma.rn.f32 %f15277, %f65534, %f65535, %f15273;
	// end inline asm
	// begin inline asm
	fma.rn.f32 %f15281, %f65530, %f65535, %f15269;
	// end inline asm
	// begin inline asm
	fma.rn.f32 %f15285, %f65526, %f65531, %f15281;
	// end inline asm
	// begin inline asm
	fma.rn.f32 %f15289, %f65530, %f65531, %f15277;
	// end inline asm
	// begin inline asm
	fma.rn.f32 %f15293, %f65534, %f65535, %f15289;
	// end inline asm
	// begin inline asm
	fma.rn.f32 %f15297, %f65530, %f65535, %f15285;
	// end inline asm
	// begin inline asm
	fma.rn.f32 %f15301, %f65526, %f65531, %f15297;
	// end inline asm
	// begin inline asm
	fma.rn.f32 %f15305, %f65530, %f65531, %f15293;
	// end inline asm
	// begin inline asm
	fma.rn.f32 %f15309, %f65534, %f65535, %f15305;
	// end inline asm
	// begin inline asm
	fma.rn.f32 %f15313, %f65530, %f65535, %f15301;
	// end inline asm
	// begin inline asm
	fma.rn.f32 %f15317, %f65526, %f65531, %f15313;
	// end inline asm
	// begin inline asm
	fma.rn.f32 %f15321, %f65530, %f65531, %f15309;
	// end inline asm
	// begin inline asm
	fma.rn.f32 %f15325, %f65534, %f65535, %f15321;
	// end inline asm
	// begin inline asm
	fma.rn.f32 %f15329, %f65530, %f65535, %f15317;
	// end inline asm
	// begin inline asm
	fma.rn.f32 %f15333, %f65526, %f65531, %f15329;
	// end inline asm
	// begin inline asm
	fma.rn.f32 %f15337, %f65530, %f65531, %f15325;
	// end inline asm
	// begin inline asm
	fma.rn.f32 %f15341, %f65534, %f65535, %f15337;
	// end inline asm
	// begin inline asm
	fma.rn.f32 %f15345, %f65530, %f65535, %f15333;
	// end inline asm
	// begin inline asm
	fma.rn.f32 %f15349, %f65526, %f65531, %f15345;
	// end inline asm
	// begin inline asm
	fma.rn.f32 %f15353, %f65530, %f65531, %f15341;
	// end inline asm
	// begin inline asm
	fma.rn.f32 %f15357, %f65534, %f65535, %f15353;
	// end inline asm
	// begin inline asm
	fma.rn.f32 %f15361, %f65530, %f65535, %f15349;
	// end inline asm
	// begin inline asm
	fma.rn.f32 %f15365, %f65526, %f65531, %f15361;
	// end inline asm
	// begin inline asm
	fma.rn.f32 %f15369, %f65530, %f65531, %f15357;
	// end inline asm
	// begin inline asm
	fma.rn.f32 %f15373, %f65534, %f65535, %f15369;
	// end inline asm
	// begin inline asm
	fma.rn.f32 %f15377, %f65530, %f65535, %f15365;
	// end inline asm
	// begin inline asm
	fma.rn.f32 %f15381, %f65526, %f65531, %f15377;
	// end inline asm
	// begin inline asm
	fma.rn.f32 %f15385, %f65530, %f65531, %f15373;
	// end inline asm
	// begin inline asm
	fma.rn.f32 %f15389, %f65534, %f65535, %f15385;
	// end inline asm
	// begin inline asm
	fma.rn.f32 %f15393, %f65530, %f65535, %f15381;
	// end inline asm
	// begin inline asm
	fma.rn.f32 %f15397, %f65526, %f65531, %f15393;
	// end inline asm
	// begin inline asm
	fma.rn.f32 %f15401, %f65530, %f65531, %f15389;
	// end inline asm
	// begin inline asm
	fma.rn.f32 %f15405, %f65534, %f65535, %f15401;
	// end inline asm
	// begin inline asm
	fma.rn.f32 %f15409, %f65530, %f65535, %f15397;
	// end inline asm
	// begin inline asm
	fma.rn.f32 %f15413, %f65526, %f65531, %f15409;
	// end inline asm
	// begin inline asm
	fma.rn.f32 %f15417, %f65530, %f65531, %f15405;
	// end inline asm
	// begin inline asm
	fma.rn.f32 %f15421, %f65534, %f65535, %f15417;
	// end inline asm
	// begin inline asm
	fma.rn.f32 %f15425, %f65530, %f65535, %f15413;
	// end inline asm
	// begin inline asm
	fma.rn.f32 %f15429, %f65526, %f65531, %f15425;
	// end inline asm
	// begin inline asm
	fma.rn.f32 %f15433, %f65530, %f65531, %f15421;
	// end inline asm
	// begin inline asm
	fma.rn.f32 %f15437, %f65534, %f65535, %f15433;
	// end inline asm
	// begin inline asm
	fma.rn.f32 %f15441, %f65530, %f65535, %f15429;
	// end inline asm
	// begin inline asm
	fma.rn.f32 %f15445, %f65526, %f65531, %f15441;
	// end inline asm
	// begin inline asm
	fma.rn.f32 %f15449, %f65530, %f65531, %f15437;
	// end inline asm
	// begin inline asm
	fma.rn.f32 %f15453, %f65534, %f65535, %f15449;
	// end inline asm
	// begin inline asm
	fma.rn.f32 %f15457, %f65530, %f65535, %f15445;
	// end inline asm
	// begin inline asm
	fma.rn.f32 %f15461, %f65526, %f65531, %f15457;
	// end inline asm
	// begin inline asm
	fma.rn.f32 %f15465, %f65530, %f65531, %f15453;
	// end inline asm
	// begin inline asm
	fma.rn.f32 %f15469, %f65534, %f65535, %f15465;
	// end inline asm
	// begin inline asm
	fma.rn.f32 %f15473, %f65530, %f65535, %f15461;
	// end inline asm
	// begin inline asm
	fma.rn.f32 %f15477, %f65526, %f65531, %f15473;
	// end inline asm
	// begin inline asm
	fma.rn.f32 %f15481, %f65530, %f65531, %f15469;
	// end inline asm
	// begin inline asm
	fma.rn.f32 %f15485, %f65534, %f65535, %f15481;
	// end inline asm
	// begin inline asm
	fma.rn.f32 %f15489, %f65530, %f65535, %f15477;
	// end inline asm
	// begin inline asm
	fma.rn.f32 %f15493, %f65526, %f65531, %f15489;
	// end inline asm
	// begin inline asm
	fma.rn.f32 %f15497, %f65530, %f65531, %f15485;
	// end inline asm
	// begin inline asm
	fma.rn.f32 %f15501, %f65534, %f65535, %f15497;
	// end inline asm
	// begin inline asm
	fma.rn.f32 %f15505, %f65530, %f65535, %f15493;
	// end inline asm
	// begin inline asm
	fma.rn.f32 %f15509, %f65526, %f65531, %f15505;
	// end inline asm
	// begin inline asm
	fma.rn.f32 %f15513, %f65530, %f65531, %f15501;
	// end inline asm
	// begin inline asm
	fma.rn.f32 %f15517, %f65534, %f65535, %f15513;
	// end inline asm
	// begin inline asm
	fma.rn.f32 %f15521, %f65530, %f65535, %f15509;
	// end inline asm
	// begin inline asm
	fma.rn.f32 %f15525, %f65526, %f65531, %f15521;
	// end inline asm
	// begin inline asm
	fma.rn.f32 %f15529, %f65530, %f65531, %f15517;
	// end inline asm
	// begin inline asm
	fma.rn.f32 %f15533, %f65534, %f65535, %f15529;
	// end inline asm
	// begin inline asm
	fma.rn.f32 %f15537, %f65530, %f65535, %f15525;
	// end inline asm
	// begin inline asm
	fma.rn.f32 %f15541, %f65526, %f65531, %f15537;
	// end inline asm
	// begin inline asm
	fma.rn.f32 %f15545, %f65530, %f65531, %f15533;
	// end inline asm
	// begin inline asm
	fma.rn.f32 %f15549, %f65534, %f65535, %f15545;
	// end inline asm
	// begin inline asm
	fma.rn.f32 %f15553, %f65530, %f65535, %f15541;
	// end inline asm
	// begin inline asm
	fma.rn.f32 %f15557, %f65526, %f65531, %f15553;
	// end inline asm
	// begin inline asm
	fma.rn.f32 %f15561, %f65530, %f65531, %f15549;
	// end inline asm
	// begin inline asm
	fma.rn.f32 %f15565, %f65534, %f65535, %f15561;
	// end inline asm
	// begin inline asm
	fma.rn.f32 %f15569, %f65530, %f65535, %f15557;
	// end inline asm
	// begin inline asm
	fma.rn.f32 %f15573, %f65526, %f65531, %f15569;
	// end inline asm
	// begin inline asm
	fma.rn.f32 %f15577, %f65530, %f65531, %f15565;
	// end inline asm
	// begin inline asm
	fma.rn.f32 %f15581, %f65534, %f65535, %f15577;
	// end inline asm
	// begin inline asm
	fma.rn.f32 %f15585, %f65530, %f65535, %f15573;
	// end inline asm
	// begin inline asm
	fma.rn.f32 %f15589, %f65526, %f65531, %f15585;
	// end inline asm
	// begin inline asm
	fma.rn.f32 %f15593, %f65530, %f65531, %f15581;
	// end inline asm
	// begin inline asm
	fma.rn.f32 %f15597, %f65534, %f65535, %f15593;
	// end inline asm
	// begin inline asm
	fma.rn.f32 %f15601, %f65530, %f65535, %f15589;
	// end inline asm
	// begin inline asm
	fma.rn.f32 %f15605, %f65526, %f65531, %f15601;
	// end inline asm
	// begin inline asm
	fma.rn.f32 %f15609, %f65530, %f65531, %f15597;
	// end inline asm
	// begin inline asm
	fma.rn.f32 %f15613, %f65534, %f65535, %f15609;
	// end inline asm
	// begin inline asm
	fma.rn.f32 %f15617, %f65530, %f65535, %f15605;
	// end inline asm
	// begin inline asm
	fma.rn.f32 %f15621, %f65526, %f65531, %f15617;
	// end inline asm
	// begin inline asm
	fma.rn.f32 %f15625, %f65530, %f65531, %f15613;
	// end inline asm
	// begin inline asm
	fma.rn.f32 %f15629, %f65534, %f65535, %f15625;
	// end inline asm
	// begin inline asm
	fma.rn.f32 %f15633, %f65530, %f65535, %f15621;
	// end inline asm
	// begin inline asm
	fma.rn.f32 %f15637, %f65526, %f65531, %f15633;
	// end inline asm
	// begin inline asm
	fma.rn.f32 %f15641, %f65530, %f65531, %f15629;
	// end inline asm
	// begin inline asm
	fma.rn.f32 %f15645, %f65534, %f65535, %f15641;
	// end inline asm
	// begin inline asm
	fma.rn.f32 %f15649, %f65530, %f65535, %f15637;
	// end inline asm
	// begin inline asm
	fma.rn.f32 %f15653, %f65526, %f65531, %f15649;
	// end inline asm
	// begin inline asm
	fma.rn.f32 %f15657, %f65530, %f65531, %f15645;
	// end inline asm
	// begin inline asm
	fma.rn.f32 %f15661, %f65534, %f65535, %f15657;
	// end inline asm
	// begin inline asm
	fma.rn.f32 %f15665, %f65530, %f65535, %f15653;
	// end inline asm
	// begin inline asm
	fma.rn.f32 %f15669, %f65526, %f65531, %f15665;
	// end inline asm
	// begin inline asm
	fma.rn.f32 %f15673, %f65530, %f65531, %f15661;
	// end inline asm
	// begin inline asm
	fma.rn.f32 %f15677, %f65534, %f65535, %f15673;
	// end inline asm
	// begin inline asm
	fma.rn.f32 %f15681, %f65530, %f65535, %f15669;
	// end inline asm
	// begin inline asm
	fma.rn.f32 %f15685, %f65526, %f65531, %f15681;
	// end inline asm
	// begin inline asm
	fma.rn.f32 %f15689, %f65530, %f65531, %f15677;
	// end inline asm
	// begin inline asm
	fma.rn.f32 %f15693, %f65534, %f65535, %f15689;
	// end inline asm
	// begin inline asm
	fma.rn.f32 %f15697, %f65530, %f65535, %f15685;
	// end inline asm
	// begin inline asm
	fma.rn.f32 %f15701, %f65526, %f65531, %f15697;
	// end inline asm
	// begin inline asm
	fma.rn.f32 %f15705, %f65530, %f65531, %f15693;
	// end inline asm
	// begin inline asm
	fma.rn.f32 %f15709, %f65534, %f65535, %f15705;
	// end inline asm
	// begin inline asm
	fma.rn.f32 %f15713, %f65530, %f65535, %f15701;
	// end inline asm
	// begin inline asm
	fma.rn.f32 %f15717, %f65526, %f65531, %f15713;
	// end inline asm
	// begin inline asm
	fma.rn.f32 %f15721, %f65530, %f65531, %f15709;
	// end inline asm
	// begin inline asm
	fma.rn.f32 %f15725, %f65534, %f65535, %f15721;
	// end inline asm
	// begin inline asm
	fma.rn.f32 %f15729, %f65530, %f65535, %f15717;
	// end inline asm
	// begin inline asm
	fma.rn.f32 %f15733, %f65526, %f65531, %f15729;
	// end inline asm
	// begin inline asm
	fma.rn.f32 %f15737, %f65530, %f65531, %f15725;
	// end inline asm
	// begin inline asm
	fma.rn.f32 %f15741, %f65534, %f65535, %f15737;
	// end inline asm
	// begin inline asm
	fma.rn.f32 %f15745, %f65530, %f65535, %f15733;
	// end inline asm
	// begin inline asm
	fma.rn.f32 %f15749, %f65526, %f65531, %f15745;
	// end inline asm
	// begin inline asm
	fma.rn.f32 %f15753, %f65530, %f65531, %f15741;
	// end inline asm
	// begin inline asm
	fma.rn.f32 %f15757, %f65534, %f65535, %f15753;
	// end inline asm
	// begin inline asm
	fma.rn.f32 %f15761, %f65530, %f65535, %f15749;
	// end inline asm
	// begin inline asm
	fma.rn.f32 %f15765, %f65526, %f65531, %f15761;
	// end inline asm
	// begin inline asm
	fma.rn.f32 %f15769, %f65530, %f65531, %f15757;
	// end inline asm
	// begin inline asm
	fma.rn.f32 %f15773, %f65534, %f65535, %f15769;
	// end inline asm
	// begin inline asm
	fma.rn.f32 %f15777, %f65530, %f65535, %f15765;
	// end inline asm
	// begin inline asm
	fma.rn.f32 %f15781, %f65526, %f65531, %f15777;
	// end inline asm
	// begin inline asm
	fma.rn.f32 %f15785, %f65530, %f65531, %f15773;
	// end inline asm
	// begin inline asm
	fma.rn.f32 %f15789, %f65534, %f65535, %f15785;
	// end inline asm
	// begin inline asm
	fma.rn.f32 %f15793, %f65530, %f65535, %f15781;
	// end inline asm
	// begin inline asm
	fma.rn.f32 %f15797, %f65526, %f65531, %f15793;
	// end inline asm
	// begin inline asm
	fma.rn.f32 %f15801, %f65530, %f65531, %f15789;
	// end inline asm
	// begin inline asm
	fma.rn.f32 %f15805, %f65534, %f65535, %f15801;
	// end inline asm
	// begin inline asm
	fma.rn.f32 %f15809, %f65530, %f65535, %f15797;
	// end inline asm
	// begin inline asm
	fma.rn.f32 %f15813, %f65526, %f65531, %f15809;
	// end inline asm
	// begin inline asm
	fma.rn.f32 %f15817, %f65530, %f65531, %f15805;
	// end inline asm
	// begin inline asm
	fma.rn.f32 %f15821, %f65534, %f65535, %f15817;
	// end inline asm
	// begin inline asm
	fma.rn.f32 %f15825, %f65530, %f65535, %f15813;
	// end inline asm
	// begin inline asm
	fma.rn.f32 %f15829, %f65526, %f65531, %f15825;
	// end inline asm
	// begin inline asm
	fma.rn.f32 %f15833, %f65530, %f65531, %f15821;
	// end inline asm
	// begin inline asm
	fma.rn.f32 %f15837, %f65534, %f65535, %f15833;
	// end inline asm
	// begin inline asm
	fma.rn.f32 %f15841, %f65530, %f65535, %f15829;
	// end inline asm
	// begin inline asm
	fma.rn.f32 %f15845, %f65526, %f65531, %f15841;
	// end inline asm
	// begin inline asm
	fma.rn.f32 %f15849, %f65530, %f65531, %f15837;
	// end inline asm
	// begin inline asm
	fma.rn.f32 %f15853, %f65534, %f65535, %f15849;
	// end inline asm
	// begin inline asm
	fma.rn.f32 %f15857, %f65530, %f65535, %f15845;
	// end inline asm
	// begin inline asm
	fma.rn.f32 %f15861, %f65526, %f65531, %f15857;
	// end inline asm
	// begin inline asm
	fma.rn.f32 %f15865, %f65530, %f65531, %f15853;
	// end inline asm
	// begin inline asm
	fma.rn.f32 %f15869, %f65534, %f65535, %f15865;
	// end inline asm
	// begin inline asm
	fma.rn.f32 %f15873, %f65530, %f65535, %f15861;
	// end inline asm
	// begin inline asm
	fma.rn.f32 %f15877, %f65526, %f65531, %f15873;
	// end inline asm
	// begin inline asm
	fma.rn.f32 %f15881, %f65530, %f65531, %f15869;
	// end inline asm
	// begin inline asm
	fma.rn.f32 %f15885, %f65534, %f65535, %f15881;
	// end inline asm
	// begin inline asm
	fma.rn.f32 %f15889, %f65530, %f65535, %f15877;
	// end inline asm
	// begin inline asm
	fma.rn.f32 %f15893, %f65526, %f65531, %f15889;
	// end inline asm
	// begin inline asm
	fma.rn.f32 %f15897, %f65530, %f65531, %f15885;
	// end inline asm
	// begin inline asm
	fma.rn.f32 %f15901, %f65534, %f65535, %f15897;
	// end inline asm
	// begin inline asm
	fma.rn.f32 %f15905, %f65530, %f65535, %f15893;
	// end inline asm
	// begin inline asm
	fma.rn.f32 %f15909, %f65526, %f65531, %f15905;
	// end inline asm
	// begin inline asm
	fma.rn.f32 %f15913, %f65530, %f65531, %f15901;
	// end inline asm
	// begin inline asm
	fma.rn.f32 %f15917, %f65534, %f65535, %f15913;
	// end inline asm
	// begin inline asm
	fma.rn.f32 %f15921, %f65530, %f65535, %f15909;
	// end inline asm
	// begin inline asm
	fma.rn.f32 %f15925, %f65526, %f65531, %f15921;
	// end inline asm
	// begin inline asm
	fma.rn.f32 %f15929, %f65530, %f65531, %f15917;
	// end inline asm
	// begin inline asm
	fma.rn.f32 %f15933, %f65534, %f65535, %f15929;
	// end inline asm
	// begin inline asm
	fma.rn.f32 %f15937, %f65530, %f65535, %f15925;
	// end inline asm
	// begin inline asm
	fma.rn.f32 %f15941, %f65526, %f65531, %f15937;
	// end inline asm
	// begin inline asm
	fma.rn.f32 %f15945, %f65530, %f65531, %f15933;
	// end inline asm
	// begin inline asm
	fma.rn.f32 %f15949, %f65534, %f65535, %f15945;
	// end inline asm
	// begin inline asm
	fma.rn.f32 %f15953, %f65530, %f65535, %f15941;
	// end inline asm
	// begin inline asm
	fma.rn.f32 %f15957, %f65526, %f65531, %f15953;
	// end inline asm
	// begin inline asm
	fma.rn.f32 %f15961, %f65530, %f65531, %f15949;
	// end inline asm
	// begin inline asm
	fma.rn.f32 %f15965, %f65534, %f65535, %f15961;
	// end inline asm
	// begin inline asm
	fma.rn.f32 %f15969, %f65530, %f65535, %f15957;
	// end inline asm
	// begin inline asm
	fma.rn.f32 %f15973, %f65526, %f65531, %f15969;
	// end inline asm
	// begin inline asm
	fma.rn.f32 %f15977, %f65530, %f65531, %f15965;
	// end inline asm
	// begin inline asm
	fma.rn.f32 %f15981, %f65534, %f65535, %f15977;
	// end inline asm
	// begin inline asm
	fma.rn.f32 %f15985, %f65530, %f65535, %f15973;
	// end inline asm
	// begin inline asm
	fma.rn.f32 %f15989, %f65526, %f65531, %f15985;
	// end inline asm
	// begin inline asm
	fma.rn.f32 %f15993, %f65530, %f65531, %f15981;
	// end inline asm
	// begin inline asm
	fma.rn.f32 %f15997, %f65534, %f65535, %f15993;
	// end inline asm
	// begin inline asm
	fma.rn.f32 %f16001, %f65530, %f65535, %f15989;
	// end inline asm
	// begin inline asm
	fma.rn.f32 %f16005, %f65526, %f65531, %f16001;
	// end inline asm
	// begin inline asm
	fma.rn.f32 %f16009, %f65530, %f65531, %f15997;
	// end inline asm
	// begin inline asm
	fma.rn.f32 %f16013, %f65534, %f65535, %f16009;
	// end inline asm
	// begin inline asm
	fma.rn.f32 %f16017, %f65530, %f65535, %f16005;
	// end inline asm
	// begin inline asm
	fma.rn.f32 %f16021, %f65526, %f65531, %f16017;
	// end inline asm
	// begin inline asm
	fma.rn.f32 %f16025, %f65530, %f65531, %f16013;
	// end inline asm
	// begin inline asm
	fma.rn.f32 %f16029, %f65534, %f65535, %f16025;
	// end inline asm
	// begin inline asm
	fma.rn.f32 %f16033, %f65530, %f65535, %f16021;
	// end inline asm
	// begin inline asm
	fma.rn.f32 %f16037, %f65526, %f65531, %f16033;
	// end inline asm
	// begin inline asm
	fma.rn.f32 %f16041, %f65530, %f65531, %f16029;
	// end inline asm
	// begin inline asm
	fma.rn.f32 %f16045, %f65534, %f65535, %f16041;
	// end inline asm
	// begin inline asm
	fma.rn.f32 %f16049, %f65530, %f65535, %f16037;
	// end inline asm
	// begin inline asm
	fma.rn.f32 %f16053, %f65526, %f65531, %f16049;
	// end inline asm
	// begin inline asm
	fma.rn.f32 %f16057, %f65530, %f65531, %f16045;
	// end inline asm
	// begin inline asm
	fma.rn.f32 %f16061, %f65534, %f65535, %f16057;
	// end inline asm
	// begin inline asm
	fma.rn.f32 %f16065, %f65530, %f65535, %f16053;
	// end inline asm
	// begin inline asm
	fma.rn.f32 %f16069, %f65526, %f65531, %f16065;
	// end inline asm
	// begin inline asm
	fma.rn.f32 %f16073, %f65530, %f65531, %f16061;
	// end inline asm
	// begin inline asm
	fma.rn.f32 %f16077, %f65534, %f65535, %f16073;
	// end inline asm
	// begin inline asm
	fma.rn.f32 %f16081, %f65530, %f65535, %f16069;
	// end inline asm
	// begin inline asm
	fma.rn.f32 %f16085, %f65526, %f65531, %f16081;
	// end inline asm
	// begin inline asm
	fma.rn.f32 %f16089, %f65530, %f65531, %f16077;
	// end inline asm
	// begin inline asm
	fma.rn.f32 %f16093, %f65534, %f65535, %f16089;
	// end inline asm
	// begin inline asm
	fma.rn.f32 %f16097, %f65530, %f65535, %f16085;
	// end inline asm
	// begin inline asm
	fma.rn.f32 %f16101, %f65526, %f65531, %f16097;
	// end inline asm
	// begin inline asm
	fma.rn.f32 %f16105, %f65530, %f65531, %f16093;
	// end inline asm
	// begin inline asm
	fma.rn.f32 %f16109, %f65534, %f65535, %f16105;
	// end inline asm
	// begin inline asm
	fma.rn.f32 %f16113, %f65530, %f65535, %f16101;
	// end inline asm
	// begin inline asm
	fma.rn.f32 %f16117, %f65526, %f65531, %f16113;
	// end inline asm
	// begin inline asm
	fma.rn.f32 %f16121, %f65530, %f65531, %f16109;
	// end inline asm
	// begin inline asm
	fma.rn.f32 %f16125, %f65534, %f65535, %f16121;
	// end inline asm
	// begin inline asm
	fma.rn.f32 %f16129, %f65530, %f65535, %f16117;
	// end inline asm
	// begin inline asm
	fma.rn.f32 %f16133, %f65526, %f65531, %f16129;
	// end inline asm
	// begin inline asm
	fma.rn.f32 %f16137, %f65530, %f65531, %f16125;
	// end inline asm
	// begin inline asm
	fma.rn.f32 %f16141, %f65534, %f65535, %f16137;
	// end inline asm
	// begin inline asm
	fma.rn.f32 %f16145, %f65530, %f65535, %f16133;
	// end inline asm
	// begin inline asm
	fma.rn.f32 %f16149, %f65526, %f65531, %f16145;
	// end inline asm
	// begin inline asm
	fma.rn.f32 %f16153, %f65530, %f65531, %f16141;
	// end inline asm
	// begin inline asm
	fma.rn.f32 %f16157, %f65534, %f65535, %f16153;
	// end inline asm
	// begin inline asm
	fma.rn.f32 %f16161, %f65530, %f65535, %f16149;
	// end inline asm
	// begin inline asm
	fma.rn.f32 %f16165, %f65526, %f65531, %f16161;
	// end inline asm
	// begin inline asm
	fma.rn.f32 %f16169, %f65530, %f65531, %f16157;
	// end inline asm
	// begin inline asm
	fma.rn.f32 %f16173, %f65534, %f65535, %f16169;
	// end inline asm
	// begin inline asm
	fma.rn.f32 %f16177, %f65530, %f65535, %f16165;
	// end inline asm
	// begin inline asm
	fma.rn.f32 %f16181, %f65526, %f65531, %f16177;
	// end inline asm
	// begin inline asm
	fma.rn.f32 %f16185, %f65530, %f65531, %f16173;
	// end inline asm
	// begin inline asm
	fma.rn.f32 %f16189, %f65534, %f65535, %f16185;
	// end inline asm
	// begin inline asm
	fma.rn.f32 %f16193, %f65530, %f65535, %f16181;
	// end inline asm
	// begin inline asm
	fma.rn.f32 %f16197, %f65526, %f65531, %f16193;
	// end inline asm
	// begin inline asm
	fma.rn.f32 %f16201, %f65530, %f65531, %f16189;
	// end inline asm
	// begin inline asm
	fma.rn.f32 %f16205, %f65534, %f65535, %f16201;
	// end inline asm
	// begin inline asm
	fma.rn.f32 %f16209, %f65530, %f65535, %f16197;
	// end inline asm
	// begin inline asm
	fma.rn.f32 %f16213, %f65526, %f65531, %f16209;
	// end inline asm
	// begin inline asm
	fma.rn.f32 %f16217, %f65530, %f65531, %f16205;
	// end inline asm
	// begin inline asm
	fma.rn.f32 %f16221, %f65534, %f65535, %f16217;
	// end inline asm
	// begin inline asm
	fma.rn.f32 %f16225, %f65530, %f65535, %f16213;
	// end inline asm
	// begin inline asm
	fma.rn.f32 %f16229, %f65526, %f65531, %f16225;
	// end inline asm
	// begin inline asm
	fma.rn.f32 %f16233, %f65530, %f65531, %f16221;
	// end inline asm
	// begin inline asm
	fma.rn.f32 %f16237, %f65534, %f65535, %f16233;
	// end inline asm
	// begin inline asm
	fma.rn.f32 %f16241, %f65530, %f65535, %f16229;
	// end inline asm
	// begin inline asm
	fma.rn.f32 %f16245, %f65526, %f65531, %f16241;
	// end inline asm
	// begin inline asm
	fma.rn.f32 %f16249, %f65530, %f65531, %f16237;
	// end inline asm
	// begin inline asm
	fma.rn.f32 %f16253, %f65534, %f65535, %f16249;
	// end inline asm
	// begin inline asm
	fma.rn.f32 %f16257, %f65530, %f65535, %f16245;
	// end inline asm
	// begin inline asm
	fma.rn.f32 %f16261, %f65526, %f65531, %f16257;
	// end inline asm
	// begin inline asm
	fma.rn.f32 %f16265, %f65530, %f65531, %f16253;
	// end inline asm
	// begin inline asm
	fma.rn.f32 %f16269, %f65534, %f65535, %f16265;
	// end inline asm
	// begin inline asm
	fma.rn.f32 %f16273, %f65530, %f65535, %f16261;
	// end inline asm
	// begin inline asm
	fma.rn.f32 %f16277, %f65526, %f65531, %f16273;
	// end inline asm
	// begin inline asm
	fma.rn.f32 %f16281, %f65530, %f65531, %f16269;
	// end inline asm
	// begin inline asm
	fma.rn.f32 %f16285, %f65534, %f65535, %f16281;
	// end inline asm
	// begin inline asm
	fma.rn.f32 %f16289, %f65530, %f65535, %f16277;
	// end inline asm
	// begin inline asm
	fma.rn.f32 %f16293, %f65526, %f65531, %f16289;
	// end inline asm
	// begin inline asm
	fma.rn.f32 %f16297, %f65530, %f65531, %f16285;
	// end inline asm
	// begin inline asm
	fma.rn.f32 %f16301, %f65534, %f65535, %f16297;
	// end inline asm
	// begin inline asm
	fma.rn.f32 %f16305, %f65530, %f65535, %f16293;
	// end inline asm
	// begin inline asm
	fma.rn.f32 %f16309, %f65526, %f65531, %f16305;
	// end inline asm
	// begin inline asm
	fma.rn.f32 %f16313, %f65530, %f65531, %f16301;
	// end inline asm
	// begin inline asm
	fma.rn.f32 %f16317, %f65534, %f65535, %f16313;
	// end inline asm
	// begin inline asm
	fma.rn.f32 %f16321, %f65530, %f65535, %f16309;
	// end inline asm
	// begin inline asm
	fma.rn.f32 %f16325, %f65526, %f65531, %f16321;
	// end inline asm
	// begin inline asm
	fma.rn.f32 %f16329, %f65530, %f65531, %f16317;
	// end inline asm
	// begin inline asm
	fma.rn.f32 %f16333, %f65534, %f65535, %f16329;
	// end inline asm
	// begin inline asm
	fma.rn.f32 %f16337, %f65530, %f65535, %f16325;
	// end inline asm
	// begin inline asm
	fma.rn.f32 %f16341, %f65526, %f65531, %f16337;
	// end inline asm
	// begin inline asm
	fma.rn.f32 %f16345, %f65530, %f65531, %f16333;
	// end inline asm
	// begin inline asm
	fma.rn.f32 %f16349, %f65534, %f65535, %f16345;
	// end inline asm
	// begin inline asm
	fma.rn.f32 %f16353, %f65530, %f65535, %f16341;
	// end inline asm
	// begin inline asm
	fma.rn.f32 %f16357, %f65526, %f65531, %f16353;
	// end inline asm
	// begin inline asm
	fma.rn.f32 %f16361, %f65530, %f65531, %f16349;
	// end inline asm
	// begin inline asm
	fma.rn.f32 %f16365, %f65534, %f65535, %f16361;
	// end inline asm
	// begin inline asm
	fma.rn.f32 %f16369, %f65530, %f65535, %f16357;
	// end inline asm
	// begin inline asm
	fma.rn.f32 %f16373, %f65526, %f65531, %f16369;
	// end inline asm
	// begin inline asm
	fma.rn.f32 %f16377, %f65530, %f65531, %f16365;
	// end inline asm
	// begin inline asm
	fma.rn.f32 %f16381, %f65534, %f65535, %f16377;
	// end inline asm
	// begin inline asm
	fma.rn.f32 %f16385, %f65530, %f65535, %f16373;
	// end inline asm
	// begin inline asm
	fma.rn.f32 %f16389, %f65526, %f65531, %f16385;
	// end inline asm
	// begin inline asm
	fma.rn.f32 %f16393, %f65530, %f65531, %f16381;
	// end inline asm
	// begin inline asm
	fma.rn.f32 %f16397, %f65534, %f65535, %f16393;
	// end inline asm
	// begin inline asm
	fma.rn.f32 %f16401, %f65530, %f65535, %f16389;
	// end inline asm
	// begin inline asm
	fma.rn.f32 %f16405, %f65526, %f65531, %f16401;
	// end inline asm
	// begin inline asm
	fma.rn.f32 %f16409, %f65530, %f65531, %f16397;
	// end inline asm
	// begin inline asm
	fma.rn.f32 %f16413, %f65534, %f65535, %f16409;
	// end inline asm
	// begin inline asm
	fma.rn.f32 %f16417, %f65530, %f65535, %f16405;
	// end inline asm
	// begin inline asm
	fma.rn.f32 %f16421, %f65526, %f65531, %f16417;
	// end inline asm
	// begin inline asm
	fma.rn.f32 %f16425, %f65530, %f65531, %f16413;
	// end inline asm
	// begin inline asm
	fma.rn.f32 %f16429, %f65534, %f65535, %f16425;
	// end inline asm
	// begin inline asm
	fma.rn.f32 %f16433, %f65530, %f65535, %f16421;
	// end inline asm
	// begin inline asm
	fma.rn.f32 %f16437, %f65526, %f65531, %f16433;
	// end inline asm
	// begin inline asm
	fma.rn.f32 %f16441, %f65530, %f65531, %f16429;
	// end inline asm
	// begin inline asm
	fma.rn.f32 %f16445, %f65534, %f65535, %f16441;
	// end inline asm
	// begin inline asm
	fma.rn.f32 %f16449, %f65530, %f65535, %f16437;
	// end inline asm
	// begin inline asm
	fma.rn.f32 %f16453, %f65526, %f65531, %f16449;
	// end inline asm
	// begin inline asm
	fma.rn.f32 %f16457, %f65530, %f65531, %f16445;
	// end inline asm
	// begin inline asm
	fma.rn.f32 %f16461, %f65534, %f65535, %f16457;
	// end inline asm
	// begin inline asm
	fma.rn.f32 %f16465, %f65530, %f65535, %f16453;
	// end inline asm
	// begin inline asm
	fma.rn.f32 %f16469, %f65526, %f65531, %f16465;
	// end inline asm
	// begin inline asm
	fma.rn.f32 %f16473, %f65530, %f65531, %f16461;
	// end inline asm
	// begin inline asm
	fma.rn.f32 %f16477, %f65534, %f65535, %f16473;
	// end inline asm
	// begin inline asm
	fma.rn.f32 %f16481, %f65530, %f65535, %f16469;
	// end inline asm
	// begin inline asm
	fma.rn.f32 %f16485, %f65526, %f65531, %f16481;
	// end inline asm
	// begin inline asm
	fma.rn.f32 %f16489, %f65530, %f65531, %f16477;
	// end inline asm
	// begin inline asm
	fma.rn.f32 %f16493, %f65534, %f65535, %f16489;
	// end inline asm
	// begin inline asm
	fma.rn.f32 %f16497, %f65530, %f65535, %f16485;
	// end inline asm
	// begin inline asm
	fma.rn.f32 %f16501, %f65526, %f65531, %f16497;
	// end inline asm
	// begin inline asm
	fma.rn.f32 %f16505, %f65530, %f65531, %f16493;
	// end inline asm
	// begin inline asm
	fma.rn.f32 %f16509, %f65534, %f65535, %f16505;
	// end inline asm
	// begin inline asm
	fma.rn.f32 %f16513, %f65530, %f65535, %f16501;
	// end inline asm
	// begin inline asm
	fma.rn.f32 %f16517, %f65526, %f65531, %f16513;
	// end inline asm
	// begin inline asm
	fma.rn.f32 %f16521, %f65530, %f65531, %f16509;
	// end inline asm
	// begin inline asm
	fma.rn.f32 %f16525, %f65534, %f65535, %f16521;
	// end inline asm
	// begin inline asm
	fma.rn.f32 %f16529, %f65530, %f65535, %f16517;
	// end inline asm
	// begin inline asm
	fma.rn.f32 %f16533, %f65526, %f65531, %f16529;
	// end inline asm
	// begin inline asm
	fma.rn.f32 %f16537, %f65530, %f65531, %f16525;
	// end inline asm
	// begin inline asm
	fma.rn.f32 %f16541, %f65534, %f65535, %f16537;
	// end inline asm
	// begin inline asm
	fma.rn.f32 %f16545, %f65530, %f65535, %f16533;
	// end inline asm
	// begin inline asm
	fma.rn.f32 %f16549, %f65526, %f65531, %f16545;
	// end inline asm
	// begin inline asm
	fma.rn.f32 %f16553, %f65530, %f65531, %f16541;
	// end inline asm
	// begin inline asm
	fma.rn.f32 %f16557, %f65534, %f65535, %f16553;
	// end inline asm
	// begin inline asm
	fma.rn.f32 %f16561, %f65530, %f65535, %f16549;
	// end inline asm
	// begin inline asm
	fma.rn.f32 %f16565, %f65526, %f65531, %f16561;
	// end inline asm
	// begin inline asm
	fma.rn.f32 %f16569, %f65530, %f65531, %f16557;
	// end inline asm
	// begin inline asm
	fma.rn.f32 %f16573, %f65534, %f65535, %f16569;
	// end inline asm
	// begin inline asm
	fma.rn.f32 %f16577, %f65530, %f65535, %f16565;
	// end inline asm
	// begin inline asm
	fma.rn.f32 %f16581, %f65526, %f65531, %f16577;
	// end inline asm
	// begin inline asm
	fma.rn.f32 %f16585, %f65530, %f65531, %f16573;
	// end inline asm
	// begin inline asm
	fma.rn.f32 %f16589, %f65534, %f65535, %f16585;
	// end inline asm
	// begin inline asm
	fma.rn.f32 %f16593, %f65530, %f65535, %f16581;
	// end inline asm
	// begin inline asm
	fma.rn.f32 %f16597, %f65526, %f65531, %f16593;
	// end inline asm
	// begin inline asm
	fma.rn.f32 %f16601, %f65530, %f65531, %f16589;
	// end inline asm
	// begin inline asm
	fma.rn.f32 %f16605, %f65534, %f65535, %f16601;
	// end inline asm
	// begin inline asm
	fma.rn.f32 %f16609, %f65530, %f65535, %f16597;
	// end inline asm
	// begin inline asm
	fma.rn.f32 %f16613, %f65526, %f65531, %f16609;
	// end inline asm
	// begin inline asm
	fma.rn.f32 %f16617, %f65530, %f65531, %f16605;
	// end inline asm
	// begin inline asm
	fma.rn.f32 %f16621, %f65534, %f65535, %f16617;
	// end inline asm
	// begin inline asm
	fma.rn.f32 %f16625, %f65530, %f65535, %f16613;
	// end inline asm
	// begin inline asm
	fma.rn.f32 %f16629, %f65526, %f65531, %f16625;
	// end inline asm
	// begin inline asm
	fma.rn.f32 %f16633, %f65530, %f65531, %f16621;
	// end inline asm
	// begin inline asm
	fma.rn.f32 %f16637, %f65534, %f65535, %f16633;
	// end inline asm
	// begin inline asm
	fma.rn.f32 %f16641, %f65530, %f65535, %f16629;
	// end inline asm
	// begin inline asm
	fma.rn.f32 %f16645, %f65526, %f65531, %f16641;
	// end inline asm
	// begin inline asm
	fma.rn.f32 %f16649, %f65530, %f65531, %f16637;
	// end inline asm
	// begin inline asm
	fma.rn.f32 %f16653, %f65534, %f65535, %f16649;
	// end inline asm
	// begin inline asm
	fma.rn.f32 %f16657, %f65530, %f65535, %f16645;
	// end inline asm
	// begin inline asm
	fma.rn.f32 %f16661, %f65526, %f65531, %f16657;
	// end inline asm
	// begin inline asm
	fma.rn.f32 %f16665, %f65530, %f65531, %f16653;
	// end inline asm
	// begin inline asm
	fma.rn.f32 %f16669, %f65534, %f65535, %f16665;
	// end inline asm
	// begin inline asm
	fma.rn.f32 %f16673, %f65530, %f65535, %f16661;
	// end inline asm
	// begin inline asm
	fma.rn.f32 %f16677, %f65526, %f65531, %f16673;
	// end inline asm
	// begin inline asm
	fma.rn.f32 %f16681, %f65530, %f65531, %f16669;
	// end inline asm
	// begin inline asm
	fma.rn.f32 %f16685, %f65534, %f65535, %f16681;
	// end inline asm
	// begin inline asm
	fma.rn.f32 %f16689, %f65530, %f65535, %f16677;
	// end inline asm
	// begin inline asm
	fma.rn.f32 %f16693, %f65526, %f65531, %f16689;
	// end inline asm
	// begin inline asm
	fma.rn.f32 %f16697, %f65530, %f65531, %f16685;
	// end inline asm
	// begin inline asm
	fma.rn.f32 %f16701, %f65534, %f65535, %f16697;
	// end inline asm
	// begin inline asm
	fma.rn.f32 %f16705, %f65530, %f65535, %f16693;
	// end inline asm
	// begin inline asm
	fma.rn.f32 %f16709, %f65526, %f65531, %f16705;
	// end inline asm
	// begin inline asm
	fma.rn.f32 %f16713, %f65530, %f65531, %f16701;
	// end inline asm
	// begin inline asm
	fma.rn.f32 %f16717, %f65534, %f65535, %f16713;
	// end inline asm
	// begin inline asm
	fma.rn.f32 %f16721, %f65530, %f65535, %f16709;
	// end inline asm
	// begin inline asm
	fma.rn.f32 %f16725, %f65526, %f65531, %f16721;
	// end inline asm
	// begin inline asm
	fma.rn.f32 %f16729, %f65530, %f65531, %f16717;
	// end inline asm
	// begin inline asm
	fma.rn.f32 %f16733, %f65534, %f65535, %f16729;
	// end inline asm
	// begin inline asm
	fma.rn.f32 %f16737, %f65530, %f65535, %f16725;
	// end inline asm
	// begin inline asm
	fma.rn.f32 %f16741, %f65526, %f65531, %f16737;
	// end inline asm
	// begin inline asm
	fma.rn.f32 %f16745, %f65530, %f65531, %f16733;
	// end inline asm
	// begin inline asm
	fma.rn.f32 %f16749, %f65534, %f65535, %f16745;
	// end inline asm
	// begin inline asm
	fma.rn.f32 %f16753, %f65530, %f65535, %f16741;
	// end inline asm
	// begin inline asm
	fma.rn.f32 %f16757, %f65526, %f65531, %f16753;
	// end inline asm
	// begin inline asm
	fma.rn.f32 %f16761, %f65530, %f65531, %f16749;
	// end inline asm
	// begin inline asm
	fma.rn.f32 %f16765, %f65534, %f65535, %f16761;
	// end inline asm
	// begin inline asm
	fma.rn.f32 %f16769, %f65530, %f65535, %f16757;
	// end inline asm
	// begin inline asm
	fma.rn.f32 %f16773, %f65526, %f65531, %f16769;
	// end inline asm
	// begin inline asm
	fma.rn.f32 %f16777, %f65530, %f65531, %f16765;
	// end inline asm
	// begin inline asm
	fma.rn.f32 %f16781, %f65534, %f65535, %f16777;
	// end inline asm
	// begin inline asm
	fma.rn.f32 %f16785, %f65530, %f65535, %f16773;
	// end inline asm
	// begin inline asm
	fma.rn.f32 %f16789, %f65526, %f65531, %f16785;
	// end inline asm
	// begin inline asm
	fma.rn.f32 %f16793, %f65530, %f65531, %f16781;
	// end inline asm
	// begin inline asm
	fma.rn.f32 %f16797, %f65534, %f65535, %f16793;
	// end inline asm
	// begin inline asm
	fma.rn.f32 %f16801, %f65530, %f65535, %f16789;
	// end inline asm
	// begin inline asm
	fma.rn.f32 %f16805, %f65526, %f65531, %f16801;
	// end inline asm
	// begin inline asm
	fma.rn.f32 %f16809, %f65530, %f65531, %f16797;
	// end inline asm
	// begin inline asm
	fma.rn.f32 %f16813, %f65534, %f65535, %f16809;
	// end inline asm
	// begin inline asm
	fma.rn.f32 %f16817, %f65530, %f65535, %f16805;
	// end inline asm
	// begin inline asm
	fma.rn.f32 %f16821, %f65526, %f65531, %f16817;
	// end inline asm
	// begin inline asm
	fma.rn.f32 %f16825, %f65530, %f65531, %f16813;
	// end inline asm
	// begin inline asm
	fma.rn.f32 %f16829, %f65534, %f65535, %f16825;
	// end inline asm
	// begin inline asm
	fma.rn.f32 %f16833, %f65530, %f65535, %f16821;
	// end inline asm
	// begin inline asm
	fma.rn.f32 %f16837, %f65526, %f65531, %f16833;
	// end inline asm
	// begin inline asm
	fma.rn.f32 %f16841, %f65530, %f65531, %f16829;
	// end inline asm
	// begin inline asm
	fma.rn.f32 %f16845, %f65534, %f65535, %f16841;
	// end inline asm
	// begin inline asm
	fma.rn.f32 %f16849, %f65530, %f65535, %f16837;
	// end inline asm
	// begin inline asm
	fma.rn.f32 %f16853, %f65526, %f65531, %f16849;
	// end inline asm
	// begin inline asm
	fma.rn.f32 %f16857, %f65530, %f65531, %f16845;
	// end inline asm
	// begin inline asm
	fma.rn.f32 %f16861, %f65534, %f65535, %f16857;
	// end inline asm
	// begin inline asm
	fma.rn.f32 %f16865, %f65530, %f65535, %f16853;
	// end inline asm
	// begin inline asm
	fma.rn.f32 %f16869, %f65526, %f65531, %f16865;
	// end inline asm
	// begin inline asm
	fma.rn.f32 %f16873, %f65530, %f65531, %f16861;
	// end inline asm
	// begin inline asm
	fma.rn.f32 %f16877, %f65534, %f65535, %f16873;
	// end inline asm
	// begin inline asm
	fma.rn.f32 %f16881, %f65530, %f65535, %f16869;
	// end inline asm
	// begin inline asm
	fma.rn.f32 %f16885, %f65526, %f65531, %f16881;
	// end inline asm
	// begin inline asm
	fma.rn.f32 %f16889, %f65530, %f65531, %f16877;
	// end inline asm
	// begin inline asm
	fma.rn.f32 %f16893, %f65534, %f65535, %f16889;
	// end inline asm
	// begin inline asm
	fma.rn.f32 %f16897, %f65530, %f65535, %f16885;
	// end inline asm
	// begin inline asm
	fma.rn.f32 %f16901, %f65526, %f65531, %f16897;
	// end inline asm
	// begin inline asm
	fma.rn.f32 %f16905, %f65530, %f65531, %f16893;
	// end inline asm
	// begin inline asm
	fma.rn.f32 %f16909, %f65534, %f65535, %f16905;
	// end inline asm
	// begin inline asm
	fma.rn.f32 %f16913, %f65530, %f65535, %f16901;
	// end inline asm
	// begin inline asm
	fma.rn.f32 %f16917, %f65526, %f65531, %f16913;
	// end inline asm
	// begin inline asm
	fma.rn.f32 %f16921, %f65530, %f65531, %f16909;
	// end inline asm
	// begin inline asm
	fma.rn.f32 %f16925, %f65534, %f65535, %f16921;
	// end inline asm
	// begin inline asm
	fma.rn.f32 %f16929, %f65530, %f65535, %f16917;
	// end inline asm
	// begin inline asm
	fma.rn.f32 %f16933, %f65526, %f65531, %f16929;
	// end inline asm
	// begin inline asm
	fma.rn.f32 %f16937, %f65530, %f65531, %f16925;
	// end inline asm
	// begin inline asm
	fma.rn.f32 %f16941, %f65534, %f65535, %f16937;
	// end inline asm
	// begin inline asm
	fma.rn.f32 %f16945, %f65530, %f65535, %f16933;
	// end inline asm
	// begin inline asm
	fma.rn.f32 %f16949, %f65526, %f65531, %f16945;
	// end inline asm
	// begin inline asm
	fma.rn.f32 %f16953, %f65530, %f65531, %f16941;
	// end inline asm
	// begin inline asm
	fma.rn.f32 %f16957, %f65534, %f65535, %f16953;
	// end inline asm
	// begin inline asm
	fma.rn.f32 %f16961, %f65530, %f65535, %f16949;
	// end inline asm
	// begin inline asm
	fma.rn.f32 %f16965, %f65526, %f65531, %f16961;
	// end inline asm
	// begin inline asm
	fma.rn.f32 %f16969, %f65530, %f65531, %f16957;
	// end inline asm
	// begin inline asm
	fma.rn.f32 %f16973, %f65534, %f65535, %f16969;
	// end inline asm
	// begin inline asm
	fma.rn.f32 %f16977, %f65530, %f65535, %f16965;
	// end inline asm
	// begin inline asm
	fma.rn.f32 %f16981, %f65526, %f65531, %f16977;
	// end inline asm
	// begin inline asm
	fma.rn.f32 %f16985, %f65530, %f65531, %f16973;
	// end inline asm
	// begin inline asm
	fma.rn.f32 %f16989, %f65534, %f65535, %f16985;
	// end inline asm
	// begin inline asm
	fma.rn.f32 %f16993, %f65530, %f65535, %f16981;
	// end inline asm
	// begin inline asm
	fma.rn.f32 %f16997, %f65526, %f65531, %f16993;
	// end inline asm
	// begin inline asm
	fma.rn.f32 %f17001, %f65530, %f65531, %f16989;
	// end inline asm
	// begin inline asm
	fma.rn.f32 %f17005, %f65534, %f65535, %f17001;
	// end inline asm
	// begin inline asm
	fma.rn.f32 %f17009, %f65530, %f65535, %f16997;
	// end inline asm
	// begin inline asm
	fma.rn.f32 %f17013, %f65526, %f65531, %f17009;
	// end inline asm
	// begin inline asm
	fma.rn.f32 %f17017, %f65530, %f65531, %f17005;
	// end inline asm
	// begin inline asm
	fma.rn.f32 %f17021, %f65534, %f65535, %f17017;
	// end inline asm
	// begin inline asm
	fma.rn.f32 %f17025, %f65530, %f65535, %f17013;
	// end inline asm
	// begin inline asm
	fma.rn.f32 %f17029, %f65526, %f65531, %f17025;
	// end inline asm
	// begin inline asm
	fma.rn.f32 %f17033, %f65530, %f65531, %f17021;
	// end inline asm
	// begin inline asm
	fma.rn.f32 %f17037, %f65534, %f65535, %f17033;
	// end inline asm
	// begin inline asm
	fma.rn.f32 %f17041, %f65530, %f65535, %f17029;
	// end inline asm
	// begin inline asm
	fma.rn.f32 %f17045, %f65526, %f65531, %f17041;
	// end inline asm
	// begin inline asm
	fma.rn.f32 %f17049, %f65530, %f65531, %f17037;
	// end inline asm
	// begin inline asm
	fma.rn.f32 %f17053, %f65534, %f65535, %f17049;
	// end inline asm
	// begin inline asm
	fma.rn.f32 %f17057, %f65530, %f65535, %f17045;
	// end inline asm
	// begin inline asm
	fma.rn.f32 %f17061, %f65526, %f65531, %f17057;
	// end inline asm
	// begin inline asm
	fma.rn.f32 %f17065, %f65530, %f65531, %f17053;
	// end inline asm
	// begin inline asm
	fma.rn.f32 %f17069, %f65534, %f65535, %f17065;
	// end inline asm
	// begin inline asm
	fma.rn.f32 %f17073, %f65530, %f65535, %f17061;
	// end inline asm
	// begin inline asm
	fma.rn.f32 %f17077, %f65526, %f65531, %f17073;
	// end inline asm
	// begin inline asm
	fma.rn.f32 %f17081, %f65530, %f65531, %f17069;
	// end inline asm
	// begin inline asm
	fma.rn.f32 %f17085, %f65534, %f65535, %f17081;
	// end inline asm
	// begin inline asm
	fma.rn.f32 %f17089, %f65530, %f65535, %f17077;
	// end inline asm
	// begin inline asm
	fma.rn.f32 %f17093, %f65526, %f65531, %f17089;
	// end inline asm
	// begin inline asm
	fma.rn.f32 %f17097, %f65530, %f65531, %f17085;
	// end inline asm
	// begin inline asm
	fma.rn.f32 %f17101, %f65534, %f65535, %f17097;
	// end inline asm
	// begin inline asm
	fma.rn.f32 %f17105, %f65530, %f65535, %f17093;
	// end inline asm
	// begin inline asm
	fma.rn.f32 %f17109, %f65526, %f65531, %f17105;
	// end inline asm
	// begin inline asm
	fma.rn.f32 %f17113, %f65530, %f65531, %f17101;
	// end inline asm
	// begin inline asm
	fma.rn.f32 %f17117, %f65534, %f65535, %f17113;
	// end inline asm
	// begin inline asm
	fma.rn.f32 %f17121, %f65530, %f65535, %f17109;
	// end inline asm
	// begin inline asm
	fma.rn.f32 %f17125, %f65526, %f65531, %f17121;
	// end inline asm
	// begin inline asm
	fma.rn.f32 %f17129, %f65530, %f65531, %f17117;
	// end inline asm
	// begin inline asm
	fma.rn.f32 %f17133, %f65534, %f65535, %f17129;
	// end inline asm
	// begin inline asm
	fma.rn.f32 %f17137, %f65530, %f65535, %f17125;
	// end inline asm
	// begin inline asm
	fma.rn.f32 %f17141, %f65526, %f65531, %f17137;
	// end inline asm
	// begin inline asm
	fma.rn.f32 %f17145, %f65530, %f65531, %f17133;
	// end inline asm
	// begin inline asm
	fma.rn.f32 %f17149, %f65534, %f65535, %f17145;
	// end inline asm
	// begin inline asm
	fma.rn.f32 %f17153, %f65530, %f65535, %f17141;
	// end inline asm
	// begin inline asm
	fma.rn.f32 %f17157, %f65526, %f65531, %f17153;
	// end inline asm
	// begin inline asm
	fma.rn.f32 %f17161, %f65530, %f65531, %f17149;
	// end inline asm
	// begin inline asm
	fma.rn.f32 %f17165, %f65534, %f65535, %f17161;
	// end inline asm
	// begin inline asm
	fma.rn.f32 %f17169, %f65530, %f65535, %f17157;
	// end inline asm
	// begin inline asm
	fma.rn.f32 %f17173, %f65526, %f65531, %f17169;
	// end inline asm
	// begin inline asm
	fma.rn.f32 %f17177, %f65530, %f65531, %f17165;
	// end inline asm
	// begin inline asm
	fma.rn.f32 %f17181, %f65534, %f65535, %f17177;
	// end inline asm
	// begin inline asm
	fma.rn.f32 %f17185, %f65530, %f65535, %f17173;
	// end inline asm
	// begin inline asm
	fma.rn.f32 %f17189, %f65526, %f65531, %f17185;
	// end inline asm
	// begin inline asm
	fma.rn.f32 %f17193, %f65530, %f65531, %f17181;
	// end inline asm
	// begin inline asm
	fma.rn.f32 %f17197, %f65534, %f65535, %f17193;
	// end inline asm
	// begin inline asm
	fma.rn.f32 %f17201, %f65530, %f65535, %f17189;
	// end inline asm
	// begin inline asm
	fma.rn.f32 %f17205, %f65526, %f65531, %f17201;
	// end inline asm
	// begin inline asm
	fma.rn.f32 %f17209, %f65530, %f65531, %f17197;
	// end inline asm
	// begin inline asm
	fma.rn.f32 %f17213, %f65534, %f65535, %f17209;
	// end inline asm
	// begin inline asm
	fma.rn.f32 %f17217, %f65530, %f65535, %f17205;
	// end inline asm
	// begin inline asm
	fma.rn.f32 %f17221, %f65526, %f65531, %f17217;
	// end inline asm
	// begin inline asm
	fma.rn.f32 %f17225, %f65530, %f65531, %f17213;
	// end inline asm
	// begin inline asm
	fma.rn.f32 %f17229, %f65534, %f65535, %f17225;
	// end inline asm
	// begin inline asm
	fma.rn.f32 %f17233, %f65530, %f65535, %f17221;
	// end inline asm
	// begin inline asm
	fma.rn.f32 %f17237, %f65526, %f65531, %f17233;
	// end inline asm
	// begin inline asm
	fma.rn.f32 %f17241, %f65530, %f65531, %f17229;
	// end inline asm
	// begin inline asm
	fma.rn.f32 %f17245, %f65534, %f65535, %f17241;
	// end inline asm
	// begin inline asm
	fma.rn.f32 %f17249, %f65530, %f65535, %f17237;
	// end inline asm
	// begin inline asm
	fma.rn.f32 %f17253, %f65526, %f65531, %f17249;
	// end inline asm
	// begin inline asm
	fma.rn.f32 %f17257, %f65530, %f65531, %f17245;
	// end inline asm
	// begin inline asm
	fma.rn.f32 %f17261, %f65534, %f65535, %f17257;
	// end inline asm
	// begin inline asm
	fma.rn.f32 %f17265, %f65530, %f65535, %f17253;
	// end inline asm
	// begin inline asm
	fma.rn.f32 %f17269, %f65526, %f65531, %f17265;
	// end inline asm
	// begin inline asm
	fma.rn.f32 %f17273, %f65530, %f65531, %f17261;
	// end inline asm
	// begin inline asm
	fma.rn.f32 %f17277, %f65534, %f65535, %f17273;
	// end inline asm
	// begin inline asm
	fma.rn.f32 %f17281, %f65530, %f65535, %f17269;
	// end inline asm
	// begin inline asm
	fma.rn.f32 %f17285, %f65526, %f65531, %f17281;
	// end inline asm
	// begin inline asm
	fma.rn.f32 %f17289, %f65530, %f65531, %f17277;
	// end inline asm
	// begin inline asm
	fma.rn.f32 %f17293, %f65534, %f65535, %f17289;
	// end inline asm
	// begin inline asm
	fma.rn.f32 %f17297, %f65530, %f65535, %f17285;
	// end inline asm
	// begin inline asm
	fma.rn.f32 %f17301, %f65526, %f65531, %f17297;
	// end inline asm
	// begin inline asm
	fma.rn.f32 %f17305, %f65530, %f65531, %f17293;
	// end inline asm
	// begin inline asm
	fma.rn.f32 %f17309, %f65534, %f65535, %f17305;
	// end inline asm
	// begin inline asm
	fma.rn.f32 %f17313, %f65530, %f65535, %f17301;
	// end inline asm
	// begin inline asm
	fma.rn.f32 %f17317, %f65526, %f65531, %f17313;
	// end inline asm
	// begin inline asm
	fma.rn.f32 %f17321, %f65530, %f65531, %f17309;
	// end inline asm
	// begin inline asm
	fma.rn.f32 %f17325, %f65534, %f65535, %f17321;
	// end inline asm
	// begin inline asm
	fma.rn.f32 %f17329, %f65530, %f65535, %f17317;
	// end inline asm
	// begin inline asm
	fma.rn.f32 %f17333, %f65526, %f65531, %f17329;
	// end inline asm
	// begin inline asm
	fma.rn.f32 %f17337, %f65530, %f65531, %f17325;
	// end inline asm
	// begin inline asm
	fma.rn.f32 %f17341, %f65534, %f65535, %f17337;
	// end inline asm
	// begin inline asm
	fma.rn.f32 %f17345, %f65530, %f65535, %f17333;
	// end inline asm
	// begin inline asm
	fma.rn.f32 %f17349, %f65526, %f65531, %f17345;
	// end inline asm
	// begin inline asm
	fma.rn.f32 %f17353, %f65530, %f65531, %f17341;
	// end inline asm
	// begin inline asm
	fma.rn.f32 %f17357, %f65534, %f65535, %f17353;
	// end inline asm
	// begin inline asm
	fma.rn.f32 %f17361, %f65530, %f65535, %f17349;
	// end inline asm
	// begin inline asm
	fma.rn.f32 %f17365, %f65526, %f65531, %f17361;
	// end inline asm
	// begin inline asm
	fma.rn.f32 %f17369, %f65530, %f65531, %f17357;
	// end inline asm
	// begin inline asm
	fma.rn.f32 %f17373, %f65534, %f65535, %f17369;
	// end inline asm
	// begin inline asm
	fma.rn.f32 %f17377, %f65530, %f65535, %f17365;
	// end inline asm
	// begin inline asm
	fma.rn.f32 %f17381, %f65526, %f65531, %f17377;
	// end inline asm
	// begin inline asm
	fma.rn.f32 %f17385, %f65530, %f65531, %f17373;
	// end inline asm
	// begin inline asm
	fma.rn.f32 %f17389, %f65534, %f65535, %f17385;
	// end inline asm
	// begin inline asm
	fma.rn.f32 %f17393, %f65530, %f65535, %f17381;
	// end inline asm
	// begin inline asm
	fma.rn.f32 %f17397, %f65526, %f65531, %f17393;
	// end inline asm
	// begin inline asm
	fma.rn.f32 %f17401, %f65530, %f65531, %f17389;
	// end inline asm
	// begin inline asm
	fma.rn.f32 %f17405, %f65534, %f65535, %f17401;
	// end inline asm
	// begin inline asm
	fma.rn.f32 %f17409, %f65530, %f65535, %f17397;
	// end inline asm
	// begin inline asm
	fma.rn.f32 %f17413, %f65526, %f65531, %f17409;
	// end inline asm
	// begin inline asm
	fma.rn.f32 %f17417, %f65530, %f65531, %f17405;
	// end inline asm
	// begin inline asm
	fma.rn.f32 %f17421, %f65534, %f65535, %f17417;
	// end inline asm
	// begin inline asm
	fma.rn.f32 %f17425, %f65530, %f65535, %f17413;
	// end inline asm
	// begin inline asm
	fma.rn.f32 %f17429, %f65526, %f65531, %f17425;
	// end inline asm
	// begin inline asm
	fma.rn.f32 %f17433, %f65530, %f65531, %f17421;
	// end inline asm
	// begin inline asm
	fma.rn.f32 %f17437, %f65534, %f65535, %f17433;
	// end inline asm
	// begin inline asm
	fma.rn.f32 %f17441, %f65530, %f65535, %f17429;
	// end inline asm
	// begin inline asm
	fma.rn.f32 %f17445, %f65526, %f65531, %f17441;
	// end inline asm
	// begin inline asm
	fma.rn.f32 %f17449, %f65530, %f65531, %f17437;
	// end inline asm
	// begin inline asm
	fma.rn.f32 %f17453, %f65534, %f65535, %f17449;
	// end inline asm
	// begin inline asm
	fma.rn.f32 %f17457, %f65530, %f65535, %f17445;
	// end inline asm
	// begin inline asm
	fma.rn.f32 %f17461, %f65526, %f65531, %f17457;
	// end inline asm
	// begin inline asm
	fma.rn.f32 %f17465, %f65530, %f65531, %f17453;
	// end inline asm
	// begin inline asm
	fma.rn.f32 %f17469, %f65534, %f65535, %f17465;
	// end inline asm
	// begin inline asm
	fma.rn.f32 %f17473, %f65530, %f65535, %f17461;
	// end inline asm
	// begin inline asm
	fma.rn.f32 %f17477, %f65526, %f65531, %f17473;
	// end inline asm
	// begin inline asm
	fma.rn.f32 %f17481, %f65530, %f65531, %f17469;
	// end inline asm
	// begin inline asm
	fma.rn.f32 %f17485, %f65534, %f65535, %f17481;
	// end inline asm
	// begin inline asm
	fma.rn.f32 %f17489, %f65530, %f65535, %f17477;
	// end inline asm
	// begin inline asm
	fma.rn.f32 %f17493, %f65526, %f65531, %f17489;
	// end inline asm
	// begin inline asm
	fma.rn.f32 %f17497, %f65530, %f65531, %f17485;
	// end inline asm
	// begin inline asm
	fma.rn.f32 %f17501, %f65534, %f65535, %f17497;
	// end inline asm
	// begin inline asm
	fma.rn.f32 %f17505, %f65530, %f65535, %f17493;
	// end inline asm
	// begin inline asm
	fma.rn.f32 %f17509, %f65526, %f65531, %f17505;
	// end inline asm
	// begin inline asm
	fma.rn.f32 %f17513, %f65530, %f65531, %f17501;
	// end inline asm
	// begin inline asm
	fma.rn.f32 %f17517, %f65534, %f65535, %f17513;
	// end inline asm
	// begin inline asm
	fma.rn.f32 %f17521, %f65530, %f65535, %f17509;
	// end inline asm
	// begin inline asm
	fma.rn.f32 %f17525, %f65526, %f65531, %f17521;
	// end inline asm
	// begin inline asm
	fma.rn.f32 %f17529, %f65530, %f65531, %f17517;
	// end inline asm
	// begin inline asm
	fma.rn.f32 %f17533, %f65534, %f65535, %f17529;
	// end inline asm
	// begin inline asm
	fma.rn.f32 %f17537, %f65530, %f65535, %f17525;
	// end inline asm
	// begin inline asm
	fma.rn.f32 %f17541, %f65526, %f65531, %f17537;
	// end inline asm
	// begin inline asm
	fma.rn.f32 %f17545, %f65530, %f65531, %f17533;
	// end inline asm
	// begin inline asm
	fma.rn.f32 %f17549, %f65534, %f65535, %f17545;
	// end inline asm
	// begin inline asm
	fma.rn.f32 %f17553, %f65530, %f65535, %f17541;
	// end inline asm
	// begin inline asm
	fma.rn.f32 %f17557, %f65526, %f65531, %f17553;
	// end inline asm
	// begin inline asm
	fma.rn.f32 %f17561, %f65530, %f65531, %f17549;
	// end inline asm
	// begin inline asm
	fma.rn.f32 %f17565, %f65534, %f65535, %f17561;
	// end inline asm
	// begin inline asm
	fma.rn.f32 %f17569, %f65530, %f65535, %f17557;
	// end inline asm
	// begin inline asm
	fma.rn.f32 %f17573, %f65526, %f65531, %f17569;
	// end inline asm
	// begin inline asm
	fma.rn.f32 %f17577, %f65530, %f65531, %f17565;
	// end inline asm
	// begin inline asm
	fma.rn.f32 %f17581, %f65534, %f65535, %f17577;
	// end inline asm
	// begin inline asm
	fma.rn.f32 %f17585, %f65530, %f65535, %f17573;
	// end inline asm
	// begin inline asm
	fma.rn.f32 %f17589, %f65526, %f65531, %f17585;
	// end inline asm
	// begin inline asm
	fma.rn.f32 %f17593, %f65530, %f65531, %f17581;
	// end inline asm
	// begin inline asm
	fma.rn.f32 %f17597, %f65534, %f65535, %f17593;
	// end inline asm
	// begin inline asm
	fma.rn.f32 %f17601, %f65530, %f65535, %f17589;
	// end inline asm
	// begin inline asm
	fma.rn.f32 %f17605, %f65526, %f65531, %f17601;
	// end inline asm
	// begin inline asm
	fma.rn.f32 %f17609, %f65530, %f65531, %f17597;
	// end inline asm
	// begin inline asm
	fma.rn.f32 %f17613, %f65534, %f65535, %f17609;
	// end inline asm
	// begin inline asm
	fma.rn.f32 %f17617, %f65530, %f65535, %f17605;
	// end inline asm
	// begin inline asm
	fma.rn.f32 %f17621, %f65526, %f65531, %f17617;
	// end inline asm
	// begin inline asm
	fma.rn.f32 %f17625, %f65530, %f65531, %f17613;
	// end inline asm
	// begin inline asm
	fma.rn.f32 %f17629, %f65534, %f65535, %f17625;
	// end inline asm
	// begin inline asm
	fma.rn.f32 %f17633, %f65530, %f65535, %f17621;
	// end inline asm
	// begin inline asm
	fma.rn.f32 %f17637, %f65526, %f65531, %f17633;
	// end inline asm
	// begin inline asm
	fma.rn.f32 %f17641, %f65530, %f65531, %f17629;
	// end inline asm
	// begin inline asm
	fma.rn.f32 %f17645, %f65534, %f65535, %f17641;
	// end inline asm
	// begin inline asm
	fma.rn.f32 %f17649, %f65530, %f65535, %f17637;
	// end inline asm
	// begin inline asm
	fma.rn.f32 %f17653, %f65526, %f65531, %f17649;
	// end inline asm
	// begin inline asm
	fma.rn.f32 %f17657, %f65530, %f65531, %f17645;
	// end inline asm
	// begin inline asm
	fma.rn.f32 %f17661, %f65534, %f65535, %f17657;
	// end inline asm
	// begin inline asm
	fma.rn.f32 %f17665, %f65530, %f65535, %f17653;
	// end inline asm
	// begin inline asm
	fma.rn.f32 %f17669, %f65526, %f65531, %f17665;
	// end inline asm
	// begin inline asm
	fma.rn.f32 %f17673, %f65530, %f65531, %f17661;
	// end inline asm
	// begin inline asm
	fma.rn.f32 %f17677, %f65534, %f65535, %f17673;
	// end inline asm
	// begin inline asm
	fma.rn.f32 %f17681, %f65530, %f65535, %f17669;
	// end inline asm
	// begin inline asm
	fma.rn.f32 %f17685, %f65526, %f65531, %f17681;
	// end inline asm
	// begin inline asm
	fma.rn.f32 %f17689, %f65530, %f65531, %f17677;
	// end inline asm
	// begin inline asm
	fma.rn.f32 %f17693, %f65534, %f65535, %f17689;
	// end inline asm
	// begin inline asm
	fma.rn.f32 %f17697, %f65530, %f65535, %f17685;
	// end inline asm
	// begin inline asm
	fma.rn.f32 %f17701, %f65526, %f65531, %f17697;
	// end inline asm
	// begin inline asm
	fma.rn.f32 %f17705, %f65530, %f65531, %f17693;
	// end inline asm
	// begin inline asm
	fma.rn.f32 %f17709, %f65534, %f65535, %f17705;
	// end inline asm
	// begin inline asm
	fma.rn.f32 %f17713, %f65530, %f65535, %f17701;
	// end inline asm
	// begin inline asm
	fma.rn.f32 %f17717, %f65526, %f65531, %f17713;
	// end inline asm
	// begin inline asm
	fma.rn.f32 %f17721, %f65530, %f65531, %f17709;
	// end inline asm
	// begin inline asm
	fma.rn.f32 %f17725, %f65534, %f65535, %f17721;
	// end inline asm
	// begin inline asm
	fma.rn.f32 %f17729, %f65530, %f65535, %f17717;
	// end inline asm
	// begin inline asm
	fma.rn.f32 %f17733, %f65526, %f65531, %f17729;
	// end inline asm
	// begin inline asm
	fma.rn.f32 %f17737, %f65530, %f65531, %f17725;
	// end inline asm
	// begin inline asm
	fma.rn.f32 %f17741, %f65534, %f65535, %f17737;
	// end inline asm
	// begin inline asm
	fma.rn.f32 %f17745, %f65530, %f65535, %f17733;
	// end inline asm
	// begin inline asm
	fma.rn.f32 %f17749, %f65526, %f65531, %f17745;
	// end inline asm
	// begin inline asm
	fma.rn.f32 %f17753, %f65530, %f65531, %f17741;
	// end inline asm
	// begin inline asm
	fma.rn.f32 %f17757, %f65534, %f65535, %f17753;
	// end inline asm
	// begin inline asm
	fma.rn.f32 %f17761, %f65530, %f65535, %f17749;
	// end inline asm
	// begin inline asm
	fma.rn.f32 %f17765, %f65526, %f65531, %f17761;
	// end inline asm
	// begin inline asm
	fma.rn.f32 %f17769, %f65530, %f65531, %f17757;
	// end inline asm
	// begin inline asm
	fma.rn.f32 %f17773, %f65534, %f65535, %f17769;
	// end inline asm
	// begin inline asm
	fma.rn.f32 %f17777, %f65530, %f65535, %f17765;
	// end inline asm
	// begin inline asm
	fma.rn.f32 %f17781, %f65526, %f65531, %f17777;
	// end inline asm
	// begin inline asm
	fma.rn.f32 %f17785, %f65530, %f65531, %f17773;
	// end inline asm
	// begin inline asm
	fma.rn.f32 %f17789, %f65534, %f65535, %f17785;
	// end inline asm
	// begin inline asm
	fma.rn.f32 %f17793, %f65530, %f65535, %f17781;
	// end inline asm
	// begin inline asm
	fma.rn.f32 %f17797, %f65526, %f65531, %f17793;
	// end inline asm
	// begin inline asm
	fma.rn.f32 %f17801, %f65530, %f65531, %f17789;
	// end inline asm
	// begin inline asm
	fma.rn.f32 %f17805, %f65534, %f65535, %f17801;
	// end inline asm
	// begin inline asm
	fma.rn.f32 %f17809, %f65530, %f65535, %f17797;
	// end inline asm
	// begin inline asm
	fma.rn.f32 %f17813, %f65526, %f65531, %f17809;
	// end inline asm
	// begin inline asm
	fma.rn.f32 %f17817, %f65530, %f65531, %f17805;
	// end inline asm
	// begin inline asm
	fma.rn.f32 %f17821, %f65534, %f65535, %f17817;
	// end inline asm
	// begin inline asm
	fma.rn.f32 %f17825, %f65530, %f65535, %f17813;
	// end inline asm
	// begin inline asm
	fma.rn.f32 %f17829, %f65526, %f65531, %f17825;
	// end inline asm
	// begin inline asm
	fma.rn.f32 %f17833, %f65530, %f65531, %f17821;
	// end inline asm
	// begin inline asm
	fma.rn.f32 %f17837, %f65534, %f65535, %f17833;
	// end inline asm
	// begin inline asm
	fma.rn.f32 %f17841, %f65530, %f65535, %f17829;
	// end inline asm
	// begin inline asm
	fma.rn.f32 %f17845, %f65526, %f65531, %f17841;
	// end inline asm
	// begin inline asm
	fma.rn.f32 %f17849, %f65530, %f65531, %f17837;
	// end inline asm
	// begin inline asm
	fma.rn.f32 %f17853, %f65534, %f65535, %f17849;
	// end inline asm
	// begin inline asm
	fma.rn.f32 %f17857, %f65530, %f65535, %f17845;
	// end inline asm
	// begin inline asm
	fma.rn.f32 %f17861, %f65526, %f65531, %f17857;
	// end inline asm
	// begin inline asm
	fma.rn.f32 %f17865, %f65530, %f65531, %f17853;
	// end inline asm
	// begin inline asm
	fma.rn.f32 %f17869, %f65534, %f65535, %f17865;
	// end inline asm
	// begin inline asm
	fma.rn.f32 %f17873, %f65530, %f65535, %f17861;
	// end inline asm
	// begin inline asm
	fma.rn.f32 %f17877, %f65526, %f65531, %f17873;
	// end inline asm
	// begin inline asm
	fma.rn.f32 %f17881, %f65530, %f65531, %f17869;
	// end inline asm
	// begin inline asm
	fma.rn.f32 %f17885, %f65534, %f65535, %f17881;
	// end inline asm
	// begin inline asm
	fma.rn.f32 %f17889, %f65530, %f65535, %f17877;
	// end inline asm
	// begin inline asm
	fma.rn.f32 %f17893, %f65526, %f65531, %f17889;
	// end inline asm
	// begin inline asm
	fma.rn.f32 %f17897, %f65530, %f65531, %f17885;
	// end inline asm
	// begin inline asm
	fma.rn.f32 %f17901, %f65534, %f65535, %f17897;
	// end inline asm
	// begin inline asm
	fma.rn.f32 %f17905, %f65530, %f65535, %f17893;
	// end inline asm
	// begin inline asm
	fma.rn.f32 %f17909, %f65526, %f65531, %f17905;
	// end inline asm
	// begin inline asm
	fma.rn.f32 %f17913, %f65530, %f65531, %f17901;
	// end inline asm
	// begin inline asm
	fma.rn.f32 %f17917, %f65534, %f65535, %f17913;
	// end inline asm
	// begin inline asm
	fma.rn.f32 %f17921, %f65530, %f65535, %f17909;
	// end inline asm
	// begin inline asm
	fma.rn.f32 %f17925, %f65526, %f65531, %f17921;
	// end inline asm
	// begin inline asm
	fma.rn.f32 %f17929, %f65530, %f65531, %f17917;
	// end inline asm
	// begin inline asm
	fma.rn.f32 %f17933, %f65534, %f65535, %f17929;
	// end inline asm
	// begin inline asm
	fma.rn.f32 %f17937, %f65530, %f65535, %f17925;
	// end inline asm
	// begin inline asm
	fma.rn.f32 %f17941, %f65526, %f65531, %f17937;
	// end inline asm
	// begin inline asm
	fma.rn.f32 %f17945, %f65530, %f65531, %f17933;
	// end inline asm
	// begin inline asm
	fma.rn.f32 %f17949, %f65534, %f65535, %f17945;
	// end inline asm
	// begin inline asm
	fma.rn.f32 %f17953, %f65530, %f65535, %f17941;
	// end inline asm
	// begin inline asm
	fma.rn.f32 %f17957, %f65526, %f65531, %f17953;
	// end inline asm
	// begin inline asm
	fma.rn.f32 %f17961, %f65530, %f65531, %f17949;
	// end inline asm
	// begin inline asm
	fma.rn.f32 %f17965, %f65534, %f65535, %f17961;
	// end inline asm
	// begin inline asm
	fma.rn.f32 %f17969, %f65530, %f65535, %f17957;
	// end inline asm
	// begin inline asm
	fma.rn.f32 %f17973, %f65526, %f65531, %f17969;
	// end inline asm
	// begin inline asm
	fma.rn.f32 %f17977, %f65530, %f65531, %f17965;
	// end inline asm
	// begin inline asm
	fma.rn.f32 %f17981, %f65534, %f65535, %f17977;
	// end inline asm
	// begin inline asm
	fma.rn.f32 %f17985, %f65530, %f65535, %f17973;
	// end inline asm
	// begin inline asm
	fma.rn.f32 %f17989, %f65526, %f65531, %f17985;
	// end inline asm
	// begin inline asm
	fma.rn.f32 %f17993, %f65530, %f65531, %f17981;
	// end inline asm
	// begin inline asm
	fma.rn.f32 %f17997, %f65534, %f65535, %f17993;
	// end inline asm
	// begin inline asm
	fma.rn.f32 %f18001, %f65530, %f65535, %f17989;
	// end inline asm
	// begin inline asm
	fma.rn.f32 %f18005, %f65526, %f65531, %f18001;
	// end inline asm
	// begin inline asm
	fma.rn.f32 %f18009, %f65530, %f65531, %f17997;
	// end inline asm
	// begin inline asm
	fma.rn.f32 %f18013, %f65534, %f65535, %f18009;
	// end inline asm
	// begin inline asm
	fma.rn.f32 %f18017, %f65530, %f65535, %f18005;
	// end inline asm
	// begin inline asm
	fma.rn.f32 %f18021, %f65526, %f65531, %f18017;
	// end inline asm
	// begin inline asm
	fma.rn.f32 %f18025, %f65530, %f65531, %f18013;
	// end inline asm
	// begin inline asm
	fma.rn.f32 %f18029, %f65534, %f65535, %f18025;
	// end inline asm
	// begin inline asm
	fma.rn.f32 %f18033, %f65530, %f65535, %f18021;
	// end inline asm
	// begin inline asm
	fma.rn.f32 %f18037, %f65526, %f65531, %f18033;
	// end inline asm
	// begin inline asm
	fma.rn.f32 %f18041, %f65530, %f65531, %f18029;
	// end inline asm
	// begin inline asm
	fma.rn.f32 %f18045, %f65534, %f65535, %f18041;
	// end inline asm
	// begin inline asm
	fma.rn.f32 %f18049, %f65530, %f65535, %f18037;
	// end inline asm
	// begin inline asm
	fma.rn.f32 %f18053, %f65526, %f65531, %f18049;
	// end inline asm
	// begin inline asm
	fma.rn.f32 %f18057, %f65530, %f65531, %f18045;
	// end inline asm
	// begin inline asm
	fma.rn.f32 %f18061, %f65534, %f65535, %f18057;
	// end inline asm
	// begin inline asm
	fma.rn.f32 %f18065, %f65530, %f65535, %f18053;
	// end inline asm
	// begin inline asm
	fma.rn.f32 %f18069, %f65526, %f65531, %f18065;
	// end inline asm
	// begin inline asm
	fma.rn.f32 %f18073, %f65530, %f65531, %f18061;
	// end inline asm
	// begin inline asm
	fma.rn.f32 %f18077, %f65534, %f65535, %f18073;
	// end inline asm
	// begin inline asm
	fma.rn.f32 %f18081, %f65530, %f65535, %f18069;
	// end inline asm
	// begin inline asm
	fma.rn.f32 %f18085, %f65526, %f65531, %f18081;
	// end inline asm
	// begin inline asm
	fma.rn.f32 %f18089, %f65530, %f65531, %f18077;
	// end inline asm
	// begin inline asm
	fma.rn.f32 %f18093, %f65534, %f65535, %f18089;
	// end inline asm
	// begin inline asm
	fma.rn.f32 %f18097, %f65530, %f65535, %f18085;
	// end inline asm
	// begin inline asm
	fma.rn.f32 %f18101, %f65526, %f65531, %f18097;
	// end inline asm
	// begin inline asm
	fma.rn.f32 %f18105, %f65530, %f65531, %f18093;
	// end inline asm
	// begin inline asm
	fma.rn.f32 %f18109, %f65534, %f65535, %f18105;
	// end inline asm
	// begin inline asm
	fma.rn.f32 %f18113, %f65530, %f65535, %f18101;
	// end inline asm
	// begin inline asm
	fma.rn.f32 %f18117, %f65526, %f65531, %f18113;
	// end inline asm
	// begin inline asm
	fma.rn.f32 %f18121, %f65530, %f65531, %f18109;
	// end inline asm
	// begin inline asm
	fma.rn.f32 %f18125, %f65534, %f65535, %f18121;
	// end inline asm
	// begin inline asm
	fma.rn.f32 %f18129, %f65530, %f65535, %f18117;
	// end inline asm
	// begin inline asm
	fma.rn.f32 %f18133, %f65526, %f65531, %f18129;
	// end inline asm
	// begin inline asm
	fma.rn.f32 %f18137, %f65530, %f65531, %f18125;
	// end inline asm
	// begin inline asm
	fma.rn.f32 %f18141, %f65534, %f65535, %f18137;
	// end inline asm
	// begin inline asm
	fma.rn.f32 %f18145, %f65530, %f65535, %f18133;
	// end inline asm
	// begin inline asm
	fma.rn.f32 %f18149, %f65526, %f65531, %f18145;
	// end inline asm
	// begin inline asm
	fma.rn.f32 %f18153, %f65530, %f65531, %f18141;
	// end inline asm
	// begin inline asm
	fma.rn.f32 %f18157, %f65534, %f65535, %f18153;
	// end inline asm
	// begin inline asm
	fma.rn.f32 %f18161, %f65530, %f65535, %f18149;
	// end inline asm
	// begin inline asm
	fma.rn.f32 %f18165, %f65526, %f65531, %f18161;
	// end inline asm
	// begin inline asm
	fma.rn.f32 %f18169, %f65530, %f65531, %f18157;
	// end inline asm
	// begin inline asm
	fma.rn.f32 %f18173, %f65534, %f65535, %f18169;
	// end inline asm
	// begin inline asm
	fma.rn.f32 %f18177, %f65530, %f65535, %f18165;
	// end inline asm
	// begin inline asm
	fma.rn.f32 %f18181, %f65526, %f65531, %f18177;
	// end inline asm
	// begin inline asm
	fma.rn.f32 %f18185, %f65530, %f65531, %f18173;
	// end inline asm
	// begin inline asm
	fma.rn.f32 %f18189, %f65534, %f65535, %f18185;
	// end inline asm
	// begin inline asm
	fma.rn.f32 %f18193, %f65530, %f65535, %f18181;
	// end inline asm
	// begin inline asm
	fma.rn.f32 %f18197, %f65526, %f65531, %f18193;
	// end inline asm
	// begin inline asm
	fma.rn.f32 %f18201, %f65530, %f65531, %f18189;
	// end inline asm
	// begin inline asm
	fma.rn.f32 %f18205, %f65534, %f65535, %f18201;
	// end inline asm
	// begin inline asm
	fma.rn.f32 %f18209, %f65530, %f65535, %f18197;
	// end inline asm
	// begin inline asm
	fma.rn.f32 %f18213, %f65526, %f65531, %f18209;
	// end inline asm
	// begin inline asm
	fma.rn.f32 %f18217, %f65530, %f65531, %f18205;
	// end inline asm
	// begin inline asm
	fma.rn.f32 %f18221, %f65534, %f65535, %f18217;
	// end inline asm
	// begin inline asm
	fma.rn.f32 %f18225, %f65530, %f65535, %f18213;
	// end inline asm
	// begin inline asm
	fma.rn.f32 %f18229, %f65526, %f65531, %f18225;
	// end inline asm
	// begin inline asm
	fma.rn.f32 %f18233, %f65530, %f65531, %f18221;
	// end inline asm
	// begin inline asm
	fma.rn.f32 %f18237, %f65534, %f65535, %f18233;
	// end inline asm
	// begin inline asm
	fma.rn.f32 %f18241, %f65530, %f65535, %f18229;
	// end inline asm
	// begin inline asm
	fma.rn.f32 %f18245, %f65526, %f65531, %f18241;
	// end inline asm
	// begin inline asm
	fma.rn.f32 %f18249, %f65530, %f65531, %f18237;
	// end inline asm
	// begin inline asm
	fma.rn.f32 %f18253, %f65534, %f65535, %f18249;
	// end inline asm
	// begin inline asm
	fma.rn.f32 %f18257, %f65530, %f65535, %f18245;
	// end inline asm
	// begin inline asm
	fma.rn.f32 %f18261, %f65526, %f65531, %f18257;
	// end inline asm
	// begin inline asm
	fma.rn.f32 %f18265, %f65530, %f65531, %f18253;
	// end inline asm
	// begin inline asm
	fma.rn.f32 %f18269, %f65534, %f65535, %f18265;
	// end inline asm
	// begin inline asm
	fma.rn.f32 %f18273, %f65530, %f65535, %f18261;
	// end inline asm
	// begin inline asm
	fma.rn.f32 %f18277, %f65526, %f65531, %f18273;
	// end inline asm
	// begin inline asm
	fma.rn.f32 %f18281, %f65530, %f65531, %f18269;
	// end inline asm
	// begin inline asm
	fma.rn.f32 %f18285, %f65534, %f65535, %f18281;
	// end inline asm
	// begin inline asm
	fma.rn.f32 %f18289, %f65530, %f65535, %f18277;
	// end inline asm
	// begin inline asm
	fma.rn.f32 %f18293, %f65526, %f65531, %f18289;
	// end inline asm
	// begin inline asm
	fma.rn.f32 %f18297, %f65530, %f65531, %f18285;
	// end inline asm
	// begin inline asm
	fma.rn.f32 %f18301, %f65534, %f65535, %f18297;
	// end inline asm
	// begin inline asm
	fma.rn.f32 %f18305, %f65530, %f65535, %f18293;
	// end inline asm
	// begin inline asm
	fma.rn.f32 %f18309, %f65526, %f65531, %f18305;
	// end inline asm
	// begin inline asm
	fma.rn.f32 %f18313, %f65530, %f65531, %f18301;
	// end inline asm
	// begin inline asm
	fma.rn.f32 %f18317, %f65534, %f65535, %f18313;
	// end inline asm
	// begin inline asm
	fma.rn.f32 %f18321, %f65530, %f65535, %f18309;
	// end inline asm
	// begin inline asm
	fma.rn.f32 %f18325, %f65526, %f65531, %f18321;
	// end inline asm
	// begin inline asm
	fma.rn.f32 %f18329, %f65530, %f65531, %f18317;
	// end inline asm
	// begin inline asm
	fma.rn.f32 %f18333, %f65534, %f65535, %f18329;
	// end inline asm
	// begin inline asm
	fma.rn.f32 %f18337, %f65530, %f65535, %f18325;
	// end inline asm
	// begin inline asm
	fma.rn.f32 %f18341, %f65526, %f65531, %f18337;
	// end inline asm
	// begin inline asm
	fma.rn.f32 %f18345, %f65530, %f65531, %f18333;
	// end inline asm
	// begin inline asm
	fma.rn.f32 %f18349, %f65534, %f65535, %f18345;
	// end inline asm
	// begin inline asm
	fma.rn.f32 %f18353, %f65530, %f65535, %f18341;
	// end inline asm
	// begin inline asm
	fma.rn.f32 %f18357, %f65526, %f65531, %f18353;
	// end inline asm
	// begin inline asm
	fma.rn.f32 %f18361, %f65530, %f65531, %f18349;
	// end inline asm
	// begin inline asm
	fma.rn.f32 %f18365, %f65534, %f65535, %f18361;
	// end inline asm
	// begin inline asm
	fma.rn.f32 %f18369, %f65530, %f65535, %f18357;
	// end inline asm
	// begin inline asm
	fma.rn.f32 %f18373, %f65526, %f65531, %f18369;
	// end inline asm
	// begin inline asm
	fma.rn.f32 %f18377, %f65530, %f65531, %f18365;
	// end inline asm
	// begin inline asm
	fma.rn.f32 %f18381, %f65534, %f65535, %f18377;
	// end inline asm
	// begin inline asm
	fma.rn.f32 %f18385, %f65530, %f65535, %f18373;
	// end inline asm
	// begin inline asm
	fma.rn.f32 %f18389, %f65526, %f65531, %f18385;
	// end inline asm
	// begin inline asm
	fma.rn.f32 %f18393, %f65530, %f65531, %f18381;
	// end inline asm
	// begin inline asm
	fma.rn.f32 %f18397, %f65534, %f65535, %f18393;
	// end inline asm
	// begin inline asm
	fma.rn.f32 %f18401, %f65530, %f65535, %f18389;
	// end inline asm
	// begin inline asm
	fma.rn.f32 %f18405, %f65526, %f65531, %f18401;
	// end inline asm
	// begin inline asm
	fma.rn.f32 %f18409, %f65530, %f65531, %f18397;
	// end inline asm
	// begin inline asm
	fma.rn.f32 %f18413, %f65534, %f65535, %f18409;
	// end inline asm
	// begin inline asm
	fma.rn.f32 %f18417, %f65530, %f65535, %f18405;
	// end inline asm
	// begin inline asm
	fma.rn.f32 %f18421, %f65526, %f65531, %f18417;
	// end inline asm
	// begin inline asm
	fma.rn.f32 %f18425, %f65530, %f65531, %f18413;
	// end inline asm
	// begin inline asm
	fma.rn.f32 %f18429, %f65534, %f65535, %f18425;
	// end inline asm
	// begin inline asm
	fma.rn.f32 %f18433, %f65530, %f65535, %f18421;
	// end inline asm
	// begin inline asm
	fma.rn.f32 %f18437, %f65526, %f65531, %f18433;
	// end inline asm
	// begin inline asm
	fma.rn.f32 %f18441, %f65530, %f65531, %f18429;
	// end inline asm
	// begin inline asm
	fma.rn.f32 %f18445, %f65534, %f65535, %f18441;
	// end inline asm
	// begin inline asm
	fma.rn.f32 %f18449, %f65530, %f65535, %f18437;
	// end inline asm
	// begin inline asm
	fma.rn.f32 %f18453, %f65526, %f65531, %f18449;
	// end inline asm
	// begin inline asm
	fma.rn.f32 %f18457, %f65530, %f65531, %f18445;
	// end inline asm
	// begin inline asm
	fma.rn.f32 %f18461, %f65534, %f65535, %f18457;
	// end inline asm
	// begin inline asm
	fma.rn.f32 %f18465, %f65530, %f65535, %f18453;
	// end inline asm
	// begin inline asm
	fma.rn.f32 %f18469, %f65526, %f65531, %f18465;
	// end inline asm
	// begin inline asm
	fma.rn.f32 %f18473, %f65530, %f65531, %f18461;
	// end inline asm
	// begin inline asm
	fma.rn.f32 %f18477, %f65534, %f65535, %f18473;
	// end inline asm
	// begin inline asm
	fma.rn.f32 %f18481, %f65530, %f65535, %f18469;
	// end inline asm
	// begin inline asm
	fma.rn.f32 %f18485, %f65526, %f65531, %f18481;
	// end inline asm
	// begin inline asm
	fma.rn.f32 %f18489, %f65530, %f65531, %f18477;
	// end inline asm
	// begin inline asm
	fma.rn.f32 %f18493, %f65534, %f65535, %f18489;
	// end inline asm
	// begin inline asm
	fma.rn.f32 %f18497, %f65530, %f65535, %f18485;
	// end inline asm
	// begin inline asm
	fma.rn.f32 %f18501, %f65526, %f65531, %f18497;
	// end inline asm
	// begin inline asm
	fma.rn.f32 %f18505, %f65530, %f65531, %f18493;
	// end inline asm
	// begin inline asm
	fma.rn.f32 %f18509, %f65534, %f65535, %f18505;
	// end inline asm
	// begin inline asm
	fma.rn.f32 %f18513, %f65530, %f65535, %f18501;
	// end inline asm
	// begin inline asm
	fma.rn.f32 %f18517, %f65526, %f65531, %f18513;
	// end inline asm
	// begin inline asm
	fma.rn.f32 %f18521, %f65530, %f65531, %f18509;
	// end inline asm
	// begin inline asm
	fma.rn.f32 %f18525, %f65534, %f65535, %f18521;
	// end inline asm
	// begin inline asm
	fma.rn.f32 %f18529, %f65530, %f65535, %f18517;
	// end inline asm
	// begin inline asm
	fma.rn.f32 %f18533, %f65526, %f65531, %f18529;
	// end inline asm
	// begin inline asm
	fma.rn.f32 %f18537, %f65530, %f65531, %f18525;
	// end inline asm
	// begin inline asm
	fma.rn.f32 %f18541, %f65534, %f65535, %f18537;
	// end inline asm
	// begin inline asm
	fma.rn.f32 %f18545, %f65530, %f65535, %f18533;
	// end inline asm
	// begin inline asm
	fma.rn.f32 %f18549, %f65526, %f65531, %f18545;
	// end inline asm
	// begin inline asm
	fma.rn.f32 %f18553, %f65530, %f65531, %f18541;
	// end inline asm
	// begin inline asm
	fma.rn.f32 %f18557, %f65534, %f65535, %f18553;
	// end inline asm
	// begin inline asm
	fma.rn.f32 %f18561, %f65530, %f65535, %f18549;
	// end inline asm
	// begin inline asm
	fma.rn.f32 %f18565, %f65526, %f65531, %f18561;
	// end inline asm
	// begin inline asm
	fma.rn.f32 %f18569, %f65530, %f65531, %f18557;
	// end inline asm
	// begin inline asm
	fma.rn.f32 %f18573, %f65534, %f65535, %f18569;
	// end inline asm
	// begin inline asm
	fma.rn.f32 %f18577, %f65530, %f65535, %f18565;
	// end inline asm
	// begin inline asm
	fma.rn.f32 %f18581, %f65526, %f65531, %f18577;
	// end inline asm
	// begin inline asm
	fma.rn.f32 %f18585, %f65530, %f65531, %f18573;
	// end inline asm
	// begin inline asm
	fma.rn.f32 %f18589, %f65534, %f65535, %f18585;
	// end inline asm
	// begin inline asm
	fma.rn.f32 %f18593, %f65530, %f65535, %f18581;
	// end inline asm
	// begin inline asm
	fma.rn.f32 %f18597, %f65526, %f65531, %f18593;
	// end inline asm
	// begin inline asm
	fma.rn.f32 %f18601, %f65530, %f65531, %f18589;
	// end inline asm
	// begin inline asm
	fma.rn.f32 %f18605, %f65534, %f65535, %f18601;
	// end inline asm
	// begin inline asm
	fma.rn.f32 %f18609, %f65530, %f65535, %f18597;
	// end inline asm
	// begin inline asm
	fma.rn.f32 %f18613, %f65526, %f65531, %f18609;
	// end inline asm
	// begin inline asm
	fma.rn.f32 %f18617, %f65530, %f65531, %f18605;
	// end inline asm
	// begin inline asm
	fma.rn.f32 %f18621, %f65534, %f65535, %f18617;
	// end inline asm
	// begin inline asm
	fma.rn.f32 %f18625, %f65530, %f65535, %f18613;
	// end inline asm
	// begin inline asm
	fma.rn.f32 %f18629, %f65526, %f65531, %f18625;
	// end inline asm
	// begin inline asm
	fma.rn.f32 %f18633, %f65530, %f65531, %f18621;
	// end inline asm
	// begin inline asm
	fma.rn.f32 %f18637, %f65534, %f65535, %f18633;
	// end inline asm
	// begin inline asm
	fma.rn.f32 %f18641, %f65530, %f65535, %f18629;
	// end inline asm
	// begin inline asm
	fma.rn.f32 %f18645, %f65526, %f65531, %f18641;
	// end inline asm
	// begin inline asm
	fma.rn.f32 %f18649, %f65530, %f65531, %f18637;
	// end inline asm
	// begin inline asm
	fma.rn.f32 %f18653, %f65534, %f65535, %f18649;
	// end inline asm
	// begin inline asm
	fma.rn.f32 %f18657, %f65530, %f65535, %f18645;
	// end inline asm
	// begin inline asm
	fma.rn.f32 %f18661, %f65526, %f65531, %f18657;
	// end inline asm
	// begin inline asm
	fma.rn.f32 %f18665, %f65530, %f65531, %f18653;
	// end inline asm
	// begin inline asm
	fma.rn.f32 %f18669, %f65534, %f65535, %f18665;
	// end inline asm
	// begin inline asm
	fma.rn.f32 %f18673, %f65530, %f65535, %f18661;
	// end inline asm
	// begin inline asm
	fma.rn.f32 %f18677, %f65526, %f65531, %f18673;
	// end inline asm
	// begin inline asm
	fma.rn.f32 %f18681, %f65530, %f65531, %f18669;
	// end inline asm
	// begin inline asm
	fma.rn.f32 %f18685, %f65534, %f65535, %f18681;
	// end inline asm
	// begin inline asm
	fma.rn.f32 %f18689, %f65530, %f65535, %f18677;
	// end inline asm
	// begin inline asm
	fma.rn.f32 %f18693, %f65526, %f65531, %f18689;
	// end inline asm
	// begin inline asm
	fma.rn.f32 %f18697, %f65530, %f65531, %f18685;
	// end inline asm
	// begin inline asm
	fma.rn.f32 %f18701, %f65534, %f65535, %f18697;
	// end inline asm
	// begin inline asm
	fma.rn.f32 %f18705, %f65530, %f65535, %f18693;
	// end inline asm
	// begin inline asm
	fma.rn.f32 %f18709, %f65526, %f65531, %f18705;
	// end inline asm
	// begin inline asm
	fma.rn.f32 %f18713, %f65530, %f65531, %f18701;
	// end inline asm
	// begin inline asm
	fma.rn.f32 %f18717, %f65534, %f65535, %f18713;
	// end inline asm
	// begin inline asm
	fma.rn.f32 %f18721, %f65530, %f65535, %f18709;
	// end inline asm
	// begin inline asm
	fma.rn.f32 %f18725, %f65526, %f65531, %f18721;
	// end inline asm
	// begin inline asm
	fma.rn.f32 %f18729, %f65530, %f65531, %f18717;
	// end inline asm
	// begin inline asm
	fma.rn.f32 %f18733, %f65534, %f65535, %f18729;
	// end inline asm
	// begin inline asm
	fma.rn.f32 %f18737, %f65530, %f65535, %f18725;
	// end inline asm
	// begin inline asm
	fma.rn.f32 %f18741, %f65526, %f65531, %f18737;
	// end inline asm
	// begin inline asm
	fma.rn.f32 %f18745, %f65530, %f65531, %f18733;
	// end inline asm
	// begin inline asm
	fma.rn.f32 %f18749, %f65534, %f65535, %f18745;
	// end inline asm
	// begin inline asm
	fma.rn.f32 %f18753, %f65530, %f65535, %f18741;
	// end inline asm
	// begin inline asm
	fma.rn.f32 %f18757, %f65526, %f65531, %f18753;
	// end inline asm
	// begin inline asm
	fma.rn.f32 %f18761, %f65530, %f65531, %f18749;
	// end inline asm
	// begin inline asm
	fma.rn.f32 %f18765, %f65534, %f65535, %f18761;
	// end inline asm
	// begin inline asm
	fma.rn.f32 %f18769, %f65530, %f65535, %f18757;
	// end inline asm
	// begin inline asm
	fma.rn.f32 %f18773, %f65526, %f65531, %f18769;
	// end inline asm
	// begin inline asm
	fma.rn.f32 %f18777, %f65530, %f65531, %f18765;
	// end inline asm
	// begin inline asm
	fma.rn.f32 %f18781, %f65534, %f65535, %f18777;
	// end inline asm
	// begin inline asm
	fma.rn.f32 %f18785, %f65530, %f65535, %f18773;
	// end inline asm
	// begin inline asm
	fma.rn.f32 %f18789, %f65526, %f65531, %f18785;
	// end inline asm
	// begin inline asm
	fma.rn.f32 %f18793, %f65530, %f65531, %f18781;
	// end inline asm
	// begin inline asm
	fma.rn.f32 %f18797, %f65534, %f65535, %f18793;
	// end inline asm
	// begin inline asm
	fma.rn.f32 %f18801, %f65530, %f65535, %f18789;
	// end inline asm
	// begin inline asm
	fma.rn.f32 %f18805, %f65526, %f65531, %f18801;
	// end inline asm
	// begin inline asm
	fma.rn.f32 %f18809, %f65530, %f65531, %f18797;
	// end inline asm
	// begin inline asm
	fma.rn.f32 %f18813, %f65534, %f65535, %f18809;
	// end inline asm
	// begin inline asm
	fma.rn.f32 %f18817, %f65530, %f65535, %f18805;
	// end inline asm
	// begin inline asm
	fma.rn.f32 %f18821, %f65526, %f65531, %f18817;
	// end inline asm
	// begin inline asm
	fma.rn.f32 %f18825, %f65530, %f65531, %f18813;
	// end inline asm
	// begin inline asm
	fma.rn.f32 %f18829, %f65534, %f65535, %f18825;
	// end inline asm
	// begin inline asm
	fma.rn.f32 %f18833, %f65530, %f65535, %f18821;
	// end inline asm
	// begin inline asm
	fma.rn.f32 %f18837, %f65526, %f65531, %f18833;
	// end inline asm
	// begin inline asm
	fma.rn.f32 %f18841, %f65530, %f65531, %f18829;
	// end inline asm
	// begin inline asm
	fma.rn.f32 %f18845, %f65534, %f65535, %f18841;
	// end inline asm
	// begin inline asm
	fma.rn.f32 %f18849, %f65530, %f65535, %f18837;
	// end inline asm
	// begin inline asm
	fma.rn.f32 %f18853, %f65526, %f65531, %f18849;
	// end inline asm
	// begin inline asm
	fma.rn.f32 %f18857, %f65530, %f65531, %f18845;
	// end inline asm
	// begin inline asm
	fma.rn.f32 %f18861, %f65534, %f65535, %f18857;
	// end inline asm
	// begin inline asm
	fma.rn.f32 %f18865, %f65530, %f65535, %f18853;
	// end inline asm
	// begin inline asm
	fma.rn.f32 %f18869, %f65526, %f65531, %f18865;
	// end inline asm
	// begin inline asm
	fma.rn.f32 %f18873, %f65530, %f65531, %f18861;
	// end inline asm
	// begin inline asm
	fma.rn.f32 %f18877, %f65534, %f65535, %f18873;
	// end inline asm
	// begin inline asm
	fma.rn.f32 %f18881, %f65530, %f65535, %f18869;
	// end inline asm
	// begin inline asm
	fma.rn.f32 %f18885, %f65526, %f65531, %f18881;
	// end inline asm
	// begin inline asm
	fma.rn.f32 %f18889, %f65530, %f65531, %f18877;
	// end inline asm
	// begin inline asm
	fma.rn.f32 %f18893, %f65534, %f65535, %f18889;
	// end inline asm
	// begin inline asm
	fma.rn.f32 %f18897, %f65530, %f65535, %f18885;
	// end inline asm
	// begin inline asm
	fma.rn.f32 %f18901, %f65526, %f65531, %f18897;
	// end inline asm
	// begin inline asm
	fma.rn.f32 %f18905, %f65530, %f65531, %f18893;
	// end inline asm
	// begin inline asm
	fma.rn.f32 %f18909, %f65534, %f65535, %f18905;
	// end inline asm
	// begin inline asm
	fma.rn.f32 %f18913, %f65530, %f65535, %f18901;
	// end inline asm
	// begin inline asm
	fma.rn.f32 %f18917, %f65526, %f65531, %f18913;
	// end inline asm
	// begin inline asm
	fma.rn.f32 %f18921, %f65530, %f65531, %f18909;
	// end inline asm
	// begin inline asm
	fma.rn.f32 %f18925, %f65534, %f65535, %f18921;
	// end inline asm
	// begin inline asm
	fma.rn.f32 %f18929, %f65530, %f65535, %f18917;
	// end inline asm
	// begin inline asm
	fma.rn.f32 %f18933, %f65526, %f65531, %f18929;
	// end inline asm
	// begin inline asm
	fma.rn.f32 %f18937, %f65530, %f65531, %f18925;
	// end inline asm
	// begin inline asm
	fma.rn.f32 %f18941, %f65534, %f65535, %f18937;
	// end inline asm
	// begin inline asm
	fma.rn.f32 %f18945, %f65530, %f65535, %f18933;
	// end inline asm
	// begin inline asm
	fma.rn.f32 %f18949, %f65526, %f65531, %f18945;
	// end inline asm
	// begin inline asm
	fma.rn.f32 %f18953, %f65530, %f65531, %f18941;
	// end inline asm
	// begin inline asm
	fma.rn.f32 %f18957, %f65534, %f65535, %f18953;
	// end inline asm
	// begin inline asm
	fma.rn.f32 %f18961, %f65530, %f65535, %f18949;
	// end inline asm
	// begin inline asm
	fma.rn.f32 %f18965, %f65526, %f65531, %f18961;
	// end inline asm
	// begin inline asm
	fma.rn.f32 %f18969, %f65530, %f65531, %f18957;
	// end inline asm
	// begin inline asm
	fma.rn.f32 %f18973, %f65534, %f65535, %f18969;
	// end inline asm
	// begin inline asm
	fma.rn.f32 %f18977, %f65530, %f65535, %f18965;
	// end inline asm
	// begin inline asm
	fma.rn.f32 %f18981, %f65526, %f65531, %f18977;
	// end inline asm
	// begin inline asm
	fma.rn.f32 %f18985, %f65530, %f65531, %f18973;
	// end inline asm
	// begin inline asm
	fma.rn.f32 %f18989, %f65534, %f65535, %f18985;
	// end inline asm
	// begin inline asm
	fma.rn.f32 %f18993, %f65530, %f65535, %f18981;
	// end inline asm
	// begin inline asm
	fma.rn.f32 %f18997, %f65526, %f65531, %f18993;
	// end inline asm
	// begin inline asm
	fma.rn.f32 %f19001, %f65530, %f65531, %f18989;
	// end inline asm
	// begin inline asm
	fma.rn.f32 %f19005, %f65534, %f65535, %f19001;
	// end inline asm
	// begin inline asm
	fma.rn.f32 %f19009, %f65530, %f65535, %f18997;
	// end inline asm
	// begin inline asm
	fma.rn.f32 %f19013, %f65526, %f65531, %f19009;
	// end inline asm
	// begin inline asm
	fma.rn.f32 %f19017, %f65530, %f65531, %f19005;
	// end inline asm
	// begin inline asm
	fma.rn.f32 %f19021, %f65534, %f65535, %f19017;
	// end inline asm
	// begin inline asm
	fma.rn.f32 %f19025, %f65530, %f65535, %f19013;
	// end inline asm
	// begin inline asm
	fma.rn.f32 %f19029, %f65526, %f65531, %f19025;
	// end inline asm
	// begin inline asm
	fma.rn.f32 %f19033, %f65530, %f65531, %f19021;
	// end inline asm
	// begin inline asm
	fma.rn.f32 %f19037, %f65534, %f65535, %f19033;
	// end inline asm
	// begin inline asm
	fma.rn.f32 %f19041, %f65530, %f65535, %f19029;
	// end inline asm
	// begin inline asm
	fma.rn.f32 %f19045, %f65526, %f65531, %f19041;
	// end inline asm
	// begin inline asm
	fma.rn.f32 %f19049, %f65530, %f65531, %f19037;
	// end inline asm
	// begin inline asm
	fma.rn.f32 %f19053, %f65534, %f65535, %f19049;
	// end inline asm
	// begin inline asm
	fma.rn.f32 %f19057, %f65530, %f65535, %f19045;
	// end inline asm
	// begin inline asm
	fma.rn.f32 %f19061, %f65526, %f65531, %f19057;
	// end inline asm
	// begin inline asm
	fma.rn.f32 %f19065, %f65530, %f65531, %f19053;
	// end inline asm
	// begin inline asm
	fma.rn.f32 %f19069, %f65534, %f65535, %f19065;
	// end inline asm
	// begin inline asm
	fma.rn.f32 %f19073, %f65530, %f65535, %f19061;
	// end inline asm
	// begin inline asm
	fma.rn.f32 %f19077, %f65526, %f65531, %f19073;
	// end inline asm
	// begin inline asm
	fma.rn.f32 %f19081, %f65530, %f65531, %f19069;
	// end inline asm
	// begin inline asm
	fma.rn.f32 %f19085, %f65534, %f65535, %f19081;
	// end inline asm
	// begin inline asm
	fma.rn.f32 %f19089, %f65530, %f65535, %f19077;
	// end inline asm
	// begin inline asm
	fma.rn.f32 %f19093, %f65526, %f65531, %f19089;
	// end inline asm
	// begin inline asm
	fma.rn.f32 %f19097, %f65530, %f65531, %f19085;
	// end inline asm
	// begin inline asm
	fma.rn.f32 %f19101, %f65534, %f65535, %f19097;
	// end inline asm
	// begin inline asm
	fma.rn.f32 %f19105, %f65530, %f65535, %f19093;
	// end inline asm
	// begin inline asm
	fma.rn.f32 %f19109, %f65526, %f65531, %f19105;
	// end inline asm
	// begin inline asm
	fma.rn.f32 %f19113, %f65530, %f65531, %f19101;
	// end inline asm
	// begin inline asm
	fma.rn.f32 %f19117, %f65534, %f65535, %f19113;
	// end inline asm
	// begin inline asm
	fma.rn.f32 %f19121, %f65530, %f65535, %f19109;
	// end inline asm
	// begin inline asm
	fma.rn.f32 %f19125, %f65526, %f65531, %f19121;
	// end inline asm
	// begin inline asm
	fma.rn.f32 %f19129, %f65530, %f65531, %f19117;
	// end inline asm
	// begin inline asm
	fma.rn.f32 %f19133, %f65534, %f65535, %f19129;
	// end inline asm
	// begin inline asm
	fma.rn.f32 %f19137, %f65530, %f65535, %f19125;
	// end inline asm
	// begin inline asm
	fma.rn.f32 %f19141, %f65526, %f65531, %f19137;
	// end inline asm
	// begin inline asm
	fma.rn.f32 %f19145, %f65530, %f65531, %f19133;
	// end inline asm
	// begin inline asm
	fma.rn.f32 %f19149, %f65534, %f65535, %f19145;
	// end inline asm
	// begin inline asm
	fma.rn.f32 %f19153, %f65530, %f65535, %f19141;
	// end inline asm
	// begin inline asm
	fma.rn.f32 %f19157, %f65526, %f65531, %f19153;
	// end inline asm
	// begin inline asm
	fma.rn.f32 %f19161, %f65530, %f65531, %f19149;
	// end inline asm
	// begin inline asm
	fma.rn.f32 %f19165, %f65534, %f65535, %f19161;
	// end inline asm
	// begin inline asm
	fma.rn.f32 %f19169, %f65530, %f65535, %f19157;
	// end inline asm
	// begin inline asm
	fma.rn.f32 %f19173, %f65526, %f65531, %f19169;
	// end inline asm
	// begin inline asm
	fma.rn.f32 %f19177, %f65530, %f65531, %f19165;
	// end inline asm
	// begin inline asm
	fma.rn.f32 %f19181, %f65534, %f65535, %f19177;
	// end inline asm
	// begin inline asm
	fma.rn.f32 %f19185, %f65530, %f65535, %f19173;
	// end inline asm
	// begin inline asm
	fma.rn.f32 %f19189, %f65526, %f65531, %f19185;
	// end inline asm
	// begin inline asm
	fma.rn.f32 %f19193, %f65530, %f65531, %f19181;
	// end inline asm
	// begin inline asm
	fma.rn.f32 %f19197, %f65534, %f65535, %f19193;
	// end inline asm
	// begin inline asm
	fma.rn.f32 %f19201, %f65530, %f65535, %f19189;
	// end inline asm
	// begin inline asm
	fma.rn.f32 %f19205, %f65526, %f65531, %f19201;
	// end inline asm
	// begin inline asm
	fma.rn.f32 %f19209, %f65530, %f65531, %f19197;
	// end inline asm
	// begin inline asm
	fma.rn.f32 %f19213, %f65534, %f65535, %f19209;
	// end inline asm
	// begin inline asm
	fma.rn.f32 %f19217, %f65530, %f65535, %f19205;
	// end inline asm
	// begin inline asm
	fma.rn.f32 %f19221, %f65526, %f65531, %f19217;
	// end inline asm
	// begin inline asm
	fma.rn.f32 %f19225, %f65530, %f65531, %f19213;
	// end inline asm
	// begin inline asm
	fma.rn.f32 %f19229, %f65534, %f65535, %f19225;
	// end inline asm
	// begin inline asm
	fma.rn.f32 %f19233, %f65530, %f65535, %f19221;
	// end inline asm
	// begin inline asm
	fma.rn.f32 %f19237, %f65526, %f65531, %f19233;
	// end inline asm
	// begin inline asm
	fma.rn.f32 %f19241, %f65530, %f65531, %f19229;
	// end inline asm
	// begin inline asm
	fma.rn.f32 %f19245, %f65534, %f65535, %f19241;
	// end inline asm
	// begin inline asm
	fma.rn.f32 %f19249, %f65530, %f65535, %f19237;
	// end inline asm
	// begin inline asm
	fma.rn.f32 %f19253, %f65526, %f65531, %f19249;
	// end inline asm
	// begin inline asm
	fma.rn.f32 %f19257, %f65530, %f65531, %f19245;
	// end inline asm
	// begin inline asm
	fma.rn.f32 %f19261, %f65534, %f65535, %f19257;
	// end inline asm
	// begin inline asm
	fma.rn.f32 %f19265, %f65530, %f65535, %f19253;
	// end inline asm
	// begin inline asm
	fma.rn.f32 %f19269, %f65526, %f65531, %f19265;
	// end inline asm
	// begin inline asm
	fma.rn.f32 %f19273, %f65530, %f65531, %f19261;
	// end inline asm
	// begin inline asm
	fma.rn.f32 %f19277, %f65534, %f65535, %f19273;
	// end inline asm
	// begin inline asm
	fma.rn.f32 %f19281, %f65530, %f65535, %f19269;
	// end inline asm
	// begin inline asm
	fma.rn.f32 %f19285, %f65526, %f65531, %f19281;
	// end inline asm
	// begin inline asm
	fma.rn.f32 %f19289, %f65530, %f65531, %f19277;
	// end inline asm
	// begin inline asm
	fma.rn.f32 %f19293, %f65534, %f65535, %f19289;
	// end inline asm
	// begin inline asm
	fma.rn.f32 %f19297, %f65530, %f65535, %f19285;
	// end inline asm
	// begin inline asm
	fma.rn.f32 %f19301, %f65526, %f65531, %f19297;
	// end inline asm
	// begin inline asm
	fma.rn.f32 %f19305, %f65530, %f65531, %f19293;
	// end inline asm
	// begin inline asm
	fma.rn.f32 %f19309, %f65534, %f65535, %f19305;
	// end inline asm
	// begin inline asm
	fma.rn.f32 %f19313, %f65530, %f65535, %f19301;
	// end inline asm
	// begin inline asm
	fma.rn.f32 %f19317, %f65526, %f65531, %f19313;
	// end inline asm
	// begin inline asm
	fma.rn.f32 %f19321, %f65530, %f65531, %f19309;
	// end inline asm
	// begin inline asm
	fma.rn.f32 %f19325, %f65534, %f65535, %f19321;
	// end inline asm
	// begin inline asm
	fma.rn.f32 %f19329, %f65530, %f65535, %f19317;
	// end inline asm
	// begin inline asm
	fma.rn.f32 %f19333, %f65526, %f65531, %f19329;
	// end inline asm
	// begin inline asm
	fma.rn.f32 %f19337, %f65530, %f65531, %f19325;
	// end inline asm
	// begin inline asm
	fma.rn.f32 %f19341, %f65534, %f65535, %f19337;
	// end inline asm
	// begin inline asm
	fma.rn.f32 %f19345, %f65530, %f65535, %f19333;
	// end inline asm
	// begin inline asm
	fma.rn.f32 %f19349, %f65526, %f65531, %f19345;
	// end inline asm
	// begin inline asm
	fma.rn.f32 %f19353, %f65530, %f65531, %f19341;
	// end inline asm
	// begin inline asm
	fma.rn.f32 %f19357, %f65534, %f65535, %f19353;
	// end inline asm
	// begin inline asm
	fma.rn.f32 %f19361, %f65530, %f65535, %f19349;
	// end inline asm
	// begin inline asm
	fma.rn.f32 %f19365, %f65526, %f65531, %f19361;
	// end inline asm
	// begin inline asm
	fma.rn.f32 %f19369, %f65530, %f65531, %f19357;
	// end inline asm
	// begin inline asm
	fma.rn.f32 %f19373, %f65534, %f65535, %f19369;
	// end inline asm
	// begin inline asm
	fma.rn.f32 %f19377, %f65530, %f65535, %f19365;
	// end inline asm
	// begin inline asm
	fma.rn.f32 %f19381, %f65526, %f65531, %f19377;
	// end inline asm
	// begin inline asm
	fma.rn.f32 %f19385, %f65530, %f65531, %f19373;
	// end inline asm
	// begin inline asm
	fma.rn.f32 %f19389, %f65534, %f65535, %f19385;
	// end inline asm
	// begin inline asm
	fma.rn.f32 %f19393, %f65530, %f65535, %f19381;
	// end inline asm
	// begin inline asm
	fma.rn.f32 %f19397, %f65526, %f65531, %f19393;
	// end inline asm
	// begin inline asm
	fma.rn.f32 %f19401, %f65530, %f65531, %f19389;
	// end inline asm
	// begin inline asm
	fma.rn.f32 %f19405, %f65534, %f65535, %f19401;
	// end inline asm
	// begin inline asm
	fma.rn.f32 %f19409, %f65530, %f65535, %f19397;
	// end inline asm
	// begin inline asm
	fma.rn.f32 %f19413, %f65526, %f65531, %f19409;
	// end inline asm
	// begin inline asm
	fma.rn.f32 %f19417, %f65530, %f65531, %f19405;
	// end inline asm
	// begin inline asm
	fma.rn.f32 %f19421, %f65534, %f65535, %f19417;
	// end inline asm
	// begin inline asm
	fma.rn.f32 %f19425, %f65530, %f65535, %f19413;
	// end inline asm
	// begin inline asm
	fma.rn.f32 %f19429, %f65526, %f65531, %f19425;
	// end inline asm
	// begin inline asm
	fma.rn.f32 %f19433, %f65530, %f65531, %f19421;
	// end inline asm
	// begin inline asm
	fma.rn.f32 %f19437, %f65534, %f65535, %f19433;
	// end inline asm
	// begin inline asm
	fma.rn.f32 %f19441, %f65530, %f65535, %f19429;
	// end inline asm
	// begin inline asm
	fma.rn.f32 %f19445, %f65526, %f65531, %f19441;
	// end inline asm
	// begin inline asm
	fma.rn.f32 %f19449, %f65530, %f65531, %f19437;
	// end inline asm
	// begin inline asm
	fma.rn.f32 %f19453, %f65534, %f65535, %f19449;
	// end inline asm
	// begin inline asm
	fma.rn.f32 %f19457, %f65530, %f65535, %f19445;
	// end inline asm
	// begin inline asm
	fma.rn.f32 %f19461, %f65526, %f65531, %f19457;
	// end inline asm
	// begin inline asm
	fma.rn.f32 %f19465, %f65530, %f65531, %f19453;
	// end inline asm
	// begin inline asm
	fma.rn.f32 %f19469, %f65534, %f65535, %f19465;
	// end inline asm
	// begin inline asm
	fma.rn.f32 %f19473, %f65530, %f65535, %f19461;
	// end inline asm
	// begin inline asm
	fma.rn.f32 %f19477, %f65526, %f65531, %f19473;
	// end inline asm
	// begin inline asm
	fma.rn.f32 %f19481, %f65530, %f65531, %f19469;
	// end inline asm
	// begin inline asm
	fma.rn.f32 %f19485, %f65534, %f65535, %f19481;
	// end inline asm
	// begin inline asm
	fma.rn.f32 %f19489, %f65530, %f65535, %f19477;
	// end inline asm
	// begin inline asm
	fma.rn.f32 %f19493, %f65526, %f65531, %f19489;
	// end inline asm
	// begin inline asm
	fma.rn.f32 %f19497, %f65530, %f65531, %f19485;
	// end inline asm
	// begin inline asm
	fma.rn.f32 %f19501, %f65534, %f65535, %f19497;
	// end inline asm
	// begin inline asm
	fma.rn.f32 %f19505, %f65530, %f65535, %f19493;
	// end inline asm
	// begin inline asm
	fma.rn.f32 %f19509, %f65526, %f65531, %f19505;
	// end inline asm
	// begin inline asm
	fma.rn.f32 %f19513, %f65530, %f65531, %f19501;
	// end inline asm
	// begin inline asm
	fma.rn.f32 %f19517, %f65534, %f65535, %f19513;
	// end inline asm
	// begin inline asm
	fma.rn.f32 %f19521, %f65530, %f65535, %f19509;
	// end inline asm
	// begin inline asm
	fma.rn.f32 %f19525, %f65526, %f65531, %f19521;
	// end inline asm
	// begin inline asm
	fma.rn.f32 %f19529, %f65530, %f65531, %f19517;
	// end inline asm
	// begin inline asm
	fma.rn.f32 %f19533, %f65534, %f65535, %f19529;
	// end inline asm
	// begin inline asm
	fma.rn.f32 %f19537, %f65530, %f65535, %f19525;
	// end inline asm
	// begin inline asm
	fma.rn.f32 %f19541, %f65526, %f65531, %f19537;
	// end inline asm
	// begin inline asm
	fma.rn.f32 %f19545, %f65530, %f65531, %f19533;
	// end inline asm
	// begin inline asm
	fma.rn.f32 %f19549, %f65534, %f65535, %f19545;
	// end inline asm
	// begin inline asm
	fma.rn.f32 %f19553, %f65530, %f65535, %f19541;
	// end inline asm
	// begin inline asm
	fma.rn.f32 %f19557, %f65526, %f65531, %f19553;
	// end inline asm
	// begin inline asm
	fma.rn.f32 %f19561, %f65530, %f65531, %f19549;
	// end inline asm
	// begin inline asm
	fma.rn.f32 %f19565, %f65534, %f65535, %f19561;
	// end inline asm
	// begin inline asm
	fma.rn.f32 %f19569, %f65530, %f65535, %f19557;
	// end inline asm
	// begin inline asm
	fma.rn.f32 %f19573, %f65526, %f65531, %f19569;
	// end inline asm
	// begin inline asm
	fma.rn.f32 %f19577, %f65530, %f65531, %f19565;
	// end inline asm
	// begin inline asm
	fma.rn.f32 %f19581, %f65534, %f65535, %f19577;
	// end inline asm
	// begin inline asm
	fma.rn.f32 %f19585, %f65530, %f65535, %f19573;
	// end inline asm
	// begin inline asm
	fma.rn.f32 %f19589, %f65526, %f65531, %f19585;
	// end inline asm
	// begin inline asm
	fma.rn.f32 %f19593, %f65530, %f65531, %f19581;
	// end inline asm
	// begin inline asm
	fma.rn.f32 %f19597, %f65534, %f65535, %f19593;
	// end inline asm
	// begin inline asm
	fma.rn.f32 %f19601, %f65530, %f65535, %f19589;
	// end inline asm
	// begin inline asm
	fma.rn.f32 %f19605, %f65526, %f65531, %f19601;
	// end inline asm
	// begin inline asm
	fma.rn.f32 %f19609, %f65530, %f65531, %f19597;
	// end inline asm
	// begin inline asm
	fma.rn.f32 %f19613, %f65534, %f65535, %f19609;
	// end inline asm
	// begin inline asm
	fma.rn.f32 %f19617, %f65530, %f65535, %f19605;
	// end inline asm
	// begin inline asm
	fma.rn.f32 %f19621, %f65526, %f65531, %f19617;
	// end inline asm
	// begin inline asm
	fma.rn.f32 %f19625, %f65530, %f65531, %f19613;
	// end inline asm
	// begin inline asm
	fma.rn.f32 %f19629, %f65534, %f65535, %f19625;
	// end inline asm
	// begin inline asm
	fma.rn.f32 %f19633, %f65530, %f65535, %f19621;
	// end inline asm
	// begin inline asm
	fma.rn.f32 %f19637, %f65526, %f65531, %f19633;
	// end inline asm
	// begin inline asm
	fma.rn.f32 %f19641, %f65530, %f65531, %f19629;
	// end inline asm
	// begin inline asm
	fma.rn.f32 %f19645, %f65534, %f65535, %f19641;
	// end inline asm
	// begin inline asm
	fma.rn.f32 %f19649, %f65530, %f65535, %f19637;
	// end inline asm
	// begin inline asm
	fma.rn.f32 %f19653, %f65526, %f65531, %f19649;
	// end inline asm
	// begin inline asm
	fma.rn.f32 %f19657, %f65530, %f65531, %f19645;
	// end inline asm
	// begin inline asm
	fma.rn.f32 %f19661, %f65534, %f65535, %f19657;
	// end inline asm
	// begin inline asm
	fma.rn.f32 %f19665, %f65530, %f65535, %f19653;
	// end inline asm
	// begin inline asm
	fma.rn.f32 %f19669, %f65526, %f65531, %f19665;
	// end inline asm
	// begin inline asm
	fma.rn.f32 %f19673, %f65530, %f65531, %f19661;
	// end inline asm
	// begin inline asm
	fma.rn.f32 %f19677, %f65534, %f65535, %f19673;
	// end inline asm
	// begin inline asm
	fma.rn.f32 %f19681, %f65530, %f65535, %f19669;
	// end inline asm
	// begin inline asm
	fma.rn.f32 %f19685, %f65526, %f65531, %f19681;
	// end inline asm
	// begin inline asm
	fma.rn.f32 %f19689, %f65530, %f65531, %f19677;
	// end inline asm
	// begin inline asm
	fma.rn.f32 %f19693, %f65534, %f65535, %f19689;
	// end inline asm
	// begin inline asm
	fma.rn.f32 %f19697, %f65530, %f65535, %f19685;
	// end inline asm
	// begin inline asm
	fma.rn.f32 %f19701, %f65526, %f65531, %f19697;
	// end inline asm
	// begin inline asm
	fma.rn.f32 %f19705, %f65530, %f65531, %f19693;
	// end inline asm
	// begin inline asm
	fma.rn.f32 %f19709, %f65534, %f65535, %f19705;
	// end inline asm
	// begin inline asm
	fma.rn.f32 %f19713, %f65530, %f65535, %f19701;
	// end inline asm
	// begin inline asm
	fma.rn.f32 %f19717, %f65526, %f65531, %f19713;
	// end inline asm
	// begin inline asm
	fma.rn.f32 %f19721, %f65530, %f65531, %f19709;
	// end inline asm
	// begin inline asm
	fma.rn.f32 %f19725, %f65534, %f65535, %f19721;
	// end inline asm
	// begin inline asm
	fma.rn.f32 %f19729, %f65530, %f65535, %f19717;
	// end inline asm
	// begin inline asm
	fma.rn.f32 %f19733, %f65526, %f65531, %f19729;
	// end inline asm
	// begin inline asm
	fma.rn.f32 %f19737, %f65530, %f65531, %f19725;
	// end inline asm
	// begin inline asm
	fma.rn.f32 %f19741, %f65534, %f65535, %f19737;
	// end inline asm
	// begin inline asm
	fma.rn.f32 %f19745, %f65530, %f65535, %f19733;
	// end inline asm
	// begin inline asm
	fma.rn.f32 %f19749, %f65526, %f65531, %f19745;
	// end inline asm
	// begin inline asm
	fma.rn.f32 %f19753, %f65530, %f65531, %f19741;
	// end inline asm
	// begin inline asm
	fma.rn.f32 %f19757, %f65534, %f65535, %f19753;
	// end inline asm
	// begin inline asm
	fma.rn.f32 %f19761, %f65530, %f65535, %f19749;
	// end inline asm
	// begin inline asm
	fma.rn.f32 %f19765, %f65526, %f65531, %f19761;
	// end inline asm
	// begin inline asm
	fma.rn.f32 %f19769, %f65530, %f65531, %f19757;
	// end inline asm
	// begin inline asm
	fma.rn.f32 %f19773, %f65534, %f65535, %f19769;
	// end inline asm
	// begin inline asm
	fma.rn.f32 %f19777, %f65530, %f65535, %f19765;
	// end inline asm
	// begin inline asm
	fma.rn.f32 %f19781, %f65526, %f65531, %f19777;
	// end inline asm
	// begin inline asm
	fma.rn.f32 %f19785, %f65530, %f65531, %f19773;
	// end inline asm
	// begin inline asm
	fma.rn.f32 %f19789, %f65534, %f65535, %f19785;
	// end inline asm
	// begin inline asm
	fma.rn.f32 %f19793, %f65530, %f65535, %f19781;
	// end inline asm
	// begin inline asm
	fma.rn.f32 %f19797, %f65526, %f65531, %f19793;
	// end inline asm
	// begin inline asm
	fma.rn.f32 %f19801, %f65530, %f65531, %f19789;
	// end inline asm
	// begin inline asm
	fma.rn.f32 %f19805, %f65534, %f65535, %f19801;
	// end inline asm
	// begin inline asm
	fma.rn.f32 %f19809, %f65530, %f65535, %f19797;
	// end inline asm
	// begin inline asm
	fma.rn.f32 %f19813, %f65526, %f65531, %f19809;
	// end inline asm
	// begin inline asm
	fma.rn.f32 %f19817, %f65530, %f65531, %f19805;
	// end inline asm
	// begin inline asm
	fma.rn.f32 %f19821, %f65534, %f65535, %f19817;
	// end inline asm
	// begin inline asm
	fma.rn.f32 %f19825, %f65530, %f65535, %f19813;
	// end inline asm
	// begin inline asm
	fma.rn.f32 %f19829, %f65526, %f65531, %f19825;
	// end inline asm
	// begin inline asm
	fma.rn.f32 %f19833, %f65530, %f65531, %f19821;
	// end inline asm
	// begin inline asm
	fma.rn.f32 %f19837, %f65534, %f65535, %f19833;
	// end inline asm
	// begin inline asm
	fma.rn.f32 %f19841, %f65530, %f65535, %f19829;
	// end inline asm
	// begin inline asm
	fma.rn.f32 %f19845, %f65526, %f65531, %f19841;
	// end inline asm
	// begin inline asm
	fma.rn.f32 %f19849, %f65530, %f65531, %f19837;
	// end inline asm
	// begin inline asm
	fma.rn.f32 %f19853, %f65534, %f65535, %f19849;
	// end inline asm
	// begin inline asm
	fma.rn.f32 %f19857, %f65530, %f65535, %f19845;
	// end inline asm
	// begin inline asm
	fma.rn.f32 %f19861, %f65526, %f65531, %f19857;
	// end inline asm
	// begin inline asm
	fma.rn.f32 %f19865, %f65530, %f65531, %f19853;
	// end inline asm
	// begin inline asm
	fma.rn.f32 %f19869, %f65534, %f65535, %f19865;
	// end inline asm
	// begin inline asm
	fma.rn.f32 %f19873, %f65530, %f65535, %f19861;
	// end inline asm
	// begin inline asm
	fma.rn.f32 %f19877, %f65526, %f65531, %f19873;
	// end inline asm
	// begin inline asm
	fma.rn.f32 %f19881, %f65530, %f65531, %f19869;
	// end inline asm
	// begin inline asm
	fma.rn.f32 %f19885, %f65534, %f65535, %f19881;
	// end inline asm
	// begin inline asm
	fma.rn.f32 %f19889, %f65530, %f65535, %f19877;
	// end inline asm
	// begin inline asm
	fma.rn.f32 %f19893, %f65526, %f65531, %f19889;
	// end inline asm
	// begin inline asm
	fma.rn.f32 %f19897, %f65530, %f65531, %f19885;
	// end inline asm
	// begin inline asm
	fma.rn.f32 %f19901, %f65534, %f65535, %f19897;
	// end inline asm
	// begin inline asm
	fma.rn.f32 %f19905, %f65530, %f65535, %f19893;
	// end inline asm
	// begin inline asm
	fma.rn.f32 %f19909, %f65526, %f65531, %f19905;
	// end inline asm
	// begin inline asm
	fma.rn.f32 %f19913, %f65530, %f65531, %f19901;
	// end inline asm
	// begin inline asm
	fma.rn.f32 %f19917, %f65534, %f65535, %f19913;
	// end inline asm
	// begin inline asm
	fma.rn.f32 %f19921, %f65530, %f65535, %f19909;
	// end inline asm
	// begin inline asm
	fma.rn.f32 %f19925, %f65526, %f65531, %f19921;
	// end inline asm
	// begin inline asm
	fma.rn.f32 %f19929, %f65530, %f65531, %f19917;
	// end inline asm
	// begin inline asm
	fma.rn.f32 %f19933, %f65534, %f65535, %f19929;
	// end inline asm
	// begin inline asm
	fma.rn.f32 %f19937, %f65530, %f65535, %f19925;
	// end inline asm
	// begin inline asm
	fma.rn.f32 %f19941, %f65526, %f65531, %f19937;
	// end inline asm
	// begin inline asm
	fma.rn.f32 %f19945, %f65530, %f65531, %f19933;
	// end inline asm
	// begin inline asm
	fma.rn.f32 %f19949, %f65534, %f65535, %f19945;
	// end inline asm
	// begin inline asm
	fma.rn.f32 %f19953, %f65530, %f65535, %f19941;
	// end inline asm
	// begin inline asm
	fma.rn.f32 %f19957, %f65526, %f65531, %f19953;
	// end inline asm
	// begin inline asm
	fma.rn.f32 %f19961, %f65530, %f65531, %f19949;
	// end inline asm
	// begin inline asm
	fma.rn.f32 %f19965, %f65534, %f65535, %f19961;
	// end inline asm
	// begin inline asm
	fma.rn.f32 %f19969, %f65530, %f65535, %f19957;
	// end inline asm
	// begin inline asm
	fma.rn.f32 %f19973, %f65526, %f65531, %f19969;
	// end inline asm
	// begin inline asm
	fma.rn.f32 %f19977, %f65530, %f65531, %f19965;
	// end inline asm
	// begin inline asm
	fma.rn.f32 %f19981, %f65534, %f65535, %f19977;
	// end inline asm
	// begin inline asm
	fma.rn.f32 %f19985, %f65530, %f65535, %f19973;
	// end inline asm
	// begin inline asm
	fma.rn.f32 %f19989, %f65526, %f65531, %f19985;
	// end inline asm
	// begin inline asm
	fma.rn.f32 %f19993, %f65530, %f65531, %f19981;
	// end inline asm
	// begin inline asm
	fma.rn.f32 %f19997, %f65534, %f65535, %f19993;
	// end inline asm
	// begin inline asm
	fma.rn.f32 %f20001, %f65530, %f65535, %f19989;
	// end inline asm
	// begin inline asm
	fma.rn.f32 %f20005, %f65526, %f65531, %f20001;
	// end inline asm
	// begin inline asm
	fma.rn.f32 %f20009, %f65530, %f65531, %f19997;
	// end inline asm
	// begin inline asm
	fma.rn.f32 %f20013, %f65534, %f65535, %f20009;
	// end inline asm
	// begin inline asm
	fma.rn.f32 %f20017, %f65530, %f65535, %f20005;
	// end inline asm
	// begin inline asm
	fma.rn.f32 %f20021, %f65526, %f65531, %f20017;
	// end inline asm
	// begin inline asm
	fma.rn.f32 %f20025, %f65530, %f65531, %f20013;
	// end inline asm
	// begin inline asm
	fma.rn.f32 %f20029, %f65534, %f65535, %f20025;
	// end inline asm
	// begin inline asm
	fma.rn.f32 %f20033, %f65530, %f65535, %f20021;
	// end inline asm
	// begin inline asm
	fma.rn.f32 %f20037, %f65526, %f65531, %f20033;
	// end inline asm
	// begin inline asm
	fma.rn.f32 %f20041, %f65530, %f65531, %f20029;
	// end inline asm
	// begin inline asm
	fma.rn.f32 %f20045, %f65534, %f65535, %f20041;
	// end inline asm
	// begin inline asm
	fma.rn.f32 %f20049, %f65530, %f65535, %f20037;
	// end inline asm
	// begin inline asm
	fma.rn.f32 %f20053, %f65526, %f65531, %f20049;
	// end inline asm
	// begin inline asm
	fma.rn.f32 %f20057, %f65530, %f65531, %f20045;
	// end inline asm
	// begin inline asm
	fma.rn.f32 %f20061, %f65534, %f65535, %f20057;
	// end inline asm
	// begin inline asm
	fma.rn.f32 %f20065, %f65530, %f65535, %f20053;
	// end inline asm
	// begin inline asm
	fma.rn.f32 %f20069, %f65526, %f65531, %f20065;
	// end inline asm
	// begin inline asm
	fma.rn.f32 %f20073, %f65530, %f65531, %f20061;
	// end inline asm
	// begin inline asm
	fma.rn.f32 %f20077, %f65534, %f65535, %f20073;
	// end inline asm
	// begin inline asm
	fma.rn.f32 %f20081, %f65530, %f65535, %f20069;
	// end inline asm
	// begin inline asm
	fma.rn.f32 %f20085, %f65526, %f65531, %f20081;
	// end inline asm
	// begin inline asm
	fma.rn.f32 %f20089, %f65530, %f65531, %f20077;
	// end inline asm
	// begin inline asm
	fma.rn.f32 %f20093, %f65534, %f65535, %f20089;
	// end inline asm
	// begin inline asm
	fma.rn.f32 %f20097, %f65530, %f65535, %f20085;
	// end inline asm
	// begin inline asm
	fma.rn.f32 %f20101, %f65526, %f65531, %f20097;
	// end inline asm
	// begin inline asm
	fma.rn.f32 %f20105, %f65530, %f65531, %f20093;
	// end inline asm
	// begin inline asm
	fma.rn.f32 %f20109, %f65534, %f65535, %f20105;
	// end inline asm
	// begin inline asm
	fma.rn.f32 %f20113, %f65530, %f65535, %f20101;
	// end inline asm
	// begin inline asm
	fma.rn.f32 %f20117, %f65526, %f65531, %f20113;
	// end inline asm
	// begin inline asm
	fma.rn.f32 %f20121, %f65530, %f65531, %f20109;
	// end inline asm
	// begin inline asm
	fma.rn.f32 %f20125, %f65534, %f65535, %f20121;
	// end inline asm
	// begin inline asm
	fma.rn.f32 %f20129, %f65530, %f65535, %f20117;
	// end inline asm
	// begin inline asm
	fma.rn.f32 %f20133, %f65526, %f65531, %f20129;
	// end inline asm
	// begin inline asm
	fma.rn.f32 %f20137, %f65530, %f65531, %f20125;
	// end inline asm
	// begin inline asm
	fma.rn.f32 %f20141, %f65534, %f65535, %f20137;
	// end inline asm
	// begin inline asm
	fma.rn.f32 %f20145, %f65530, %f65535, %f20133;
	// end inline asm
	// begin inline asm
	fma.rn.f32 %f20149, %f65526, %f65531, %f20145;
	// end inline asm
	// begin inline asm
	fma.rn.f32 %f20153, %f65530, %f65531, %f20141;
	// end inline asm
	// begin inline asm
	fma.rn.f32 %f20157, %f65534, %f65535, %f20153;
	// end inline asm
	// begin inline asm
	fma.rn.f32 %f20161, %f65530, %f65535, %f20149;
	// end inline asm
	// begin inline asm
	fma.rn.f32 %f20165, %f65526, %f65531, %f20161;
	// end inline asm
	// begin inline asm
	fma.rn.f32 %f20169, %f65530, %f65531, %f20157;
	// end inline asm
	// begin inline asm
	fma.rn.f32 %f20173, %f65534, %f65535, %f20169;
	// end inline asm
	// begin inline asm
	fma.rn.f32 %f20177, %f65530, %f65535, %f20165;
	// end inline asm
	// begin inline asm
	fma.rn.f32 %f20181, %f65526, %f65531, %f20177;
	// end inline asm
	// begin inline asm
	fma.rn.f32 %f20185, %f65530, %f65531, %f20173;
	// end inline asm
	// begin inline asm
	fma.rn.f32 %f20189, %f65534, %f65535, %f20185;
	// end inline asm
	// begin inline asm
	fma.rn.f32 %f20193, %f65530, %f65535, %f20181;
	// end inline asm
	// begin inline asm
	fma.rn.f32 %f20197, %f65526, %f65531, %f20193;
	// end inline asm
	// begin inline asm
	fma.rn.f32 %f20201, %f65530, %f65531, %f20189;
	// end inline asm
	// begin inline asm
	fma.rn.f32 %f20205, %f65534, %f65535, %f20201;
	// end inline asm
	// begin inline asm
	fma.rn.f32 %f20209, %f65530, %f65535, %f20197;
	// end inline asm
	// begin inline asm
	fma.rn.f32 %f20213, %f65526, %f65531, %f20209;
	// end inline asm
	// begin inline asm
	fma.rn.f32 %f20217, %f65530, %f65531, %f20205;
	// end inline asm
	// begin inline asm
	fma.rn.f32 %f20221, %f65534, %f65535, %f20217;
	// end inline asm
	// begin inline asm
	fma.rn.f32 %f20225, %f65530, %f65535, %f20213;
	// end inline asm
	// begin inline asm
	fma.rn.f32 %f20229, %f65526, %f65531, %f20225;
	// end inline asm
	// begin inline asm
	fma.rn.f32 %f20233, %f65530, %f65531, %f20221;
	// end inline asm
	// begin inline asm
	fma.rn.f32 %f20237, %f65534, %f65535, %f20233;
	// end inline asm
	// begin inline asm
	fma.rn.f32 %f20241, %f65530, %f65535, %f20229;
	// end inline asm
	// begin inline asm
	fma.rn.f32 %f20245, %f65526, %f65531, %f20241;
	// end inline asm
	// begin inline asm
	fma.rn.f32 %f20249, %f65530, %f65531, %f20237;
	// end inline asm
	// begin inline asm
	fma.rn.f32 %f20253, %f65534, %f65535, %f20249;
	// end inline asm
	// begin inline asm
	fma.rn.f32 %f20257, %f65530, %f65535, %f20245;
	// end inline asm
	// begin inline asm
	fma.rn.f32 %f20261, %f65526, %f65531, %f20257;
	// end inline asm
	// begin inline asm
	fma.rn.f32 %f20265, %f65530, %f65531, %f20253;
	// end inline asm
	// begin inline asm
	fma.rn.f32 %f20269, %f65534, %f65535, %f20265;
	// end inline asm
	// begin inline asm
	fma.rn.f32 %f20273, %f65530, %f65535, %f20261;
	// end inline asm
	// begin inline asm
	fma.rn.f32 %f20277, %f65526, %f65531, %f20273;
	// end inline asm
	// begin inline asm
	fma.rn.f32 %f20281, %f65530, %f65531, %f20269;
	// end inline asm
	// begin inline asm
	fma.rn.f32 %f20285, %f65534, %f65535, %f20281;
	// end inline asm
	// begin inline asm
	fma.rn.f32 %f20289, %f65530, %f65535, %f20277;
	// end inline asm
	// begin inline asm
	fma.rn.f32 %f20293, %f65526, %f65531, %f20289;
	// end inline asm
	// begin inline asm
	fma.rn.f32 %f20297, %f65530, %f65531, %f20285;
	// end inline asm
	// begin inline asm
	fma.rn.f32 %f20301, %f65534, %f65535, %f20297;
	// end inline asm
	// begin inline asm
	fma.rn.f32 %f20305, %f65530, %f65535, %f20293;
	// end inline asm
	// begin inline asm
	fma.rn.f32 %f20309, %f65526, %f65531, %f20305;
	// end inline asm
	// begin inline asm
	fma.rn.f32 %f20313, %f65530, %f65531, %f20301;
	// end inline asm
	// begin inline asm
	fma.rn.f32 %f20317, %f65534, %f65535, %f20313;
	// end inline asm
	// begin inline asm
	fma.rn.f32 %f20321, %f65530, %f65535, %f20309;
	// end inline asm
	// begin inline asm
	fma.rn.f32 %f20325, %f65526, %f65531, %f20321;
	// end inline asm
	// begin inline asm
	fma.rn.f32 %f20329, %f65530, %f65531, %f20317;
	// end inline asm
	// begin inline asm
	fma.rn.f32 %f20333, %f65534, %f65535, %f20329;
	// end inline asm
	// begin inline asm
	fma.rn.f32 %f20337, %f65530, %f65535, %f20325;
	// end inline asm
	// begin inline asm
	fma.rn.f32 %f20341, %f65526, %f65531, %f20337;
	// end inline asm
	// begin inline asm
	fma.rn.f32 %f20345, %f65530, %f65531, %f20333;
	// end inline asm
	// begin inline asm
	fma.rn.f32 %f20349, %f65534, %f65535, %f20345;
	// end inline asm
	// begin inline asm
	fma.rn.f32 %f20353, %f65530, %f65535, %f20341;
	// end inline asm
	// begin inline asm
	fma.rn.f32 %f20357, %f65526, %f65531, %f20353;
	// end inline asm
	// begin inline asm
	fma.rn.f32 %f20361, %f65530, %f65531, %f20349;
	// end inline asm
	// begin inline asm
	fma.rn.f32 %f20365, %f65534, %f65535, %f20361;
	// end inline asm
	// begin inline asm
	fma.rn.f32 %f20369, %f65530, %f65535, %f20357;
	// end inline asm
	// begin inline asm
	fma.rn.f32 %f20373, %f65526, %f65531, %f20369;
	// end inline asm
	// begin inline asm
	fma.rn.f32 %f20377, %f65530, %f65531, %f20365;
	// end inline asm
	// begin inline asm
	fma.rn.f32 %f20381, %f65534, %f65535, %f20377;
	// end inline asm
	// begin inline asm
	fma.rn.f32 %f20385, %f65530, %f65535, %f20373;
	// end inline asm
	// begin inline asm
	fma.rn.f32 %f20389, %f65526, %f65531, %f20385;
	// end inline asm
	// begin inline asm
	fma.rn.f32 %f20393, %f65530, %f65531, %f20381;
	// end inline asm
	// begin inline asm
	fma.rn.f32 %f20397, %f65534, %f65535, %f20393;
	// end inline asm
	// begin inline asm
	fma.rn.f32 %f20401, %f65530, %f65535, %f20389;
	// end inline asm
	// begin inline asm
	fma.rn.f32 %f20405, %f65526, %f65531, %f20401;
	// end inline asm
	// begin inline asm
	fma.rn.f32 %f20409, %f65530, %f65531, %f20397;
	// end inline asm
	// begin inline asm
	fma.rn.f32 %f20413, %f65534, %f65535, %f20409;
	// end inline asm
	// begin inline asm
	fma.rn.f32 %f20417, %f65530, %f65535, %f20405;
	// end inline asm
	// begin inline asm
	fma.rn.f32 %f20421, %f65526, %f65531, %f20417;
	// end inline asm
	// begin inline asm
	fma.rn.f32 %f20425, %f65530, %f65531, %f20413;
	// end inline asm
	// begin inline asm
	fma.rn.f32 %f20429, %f65534, %f65535, %f20425;
	// end inline asm
	// begin inline asm
	fma.rn.f32 %f20433, %f65530, %f65535, %f20421;
	// end inline asm
	// begin inline asm
	fma.rn.f32 %f20437, %f65526, %f65531, %f20433;
	// end inline asm
	// begin inline asm
	fma.rn.f32 %f20441, %f65530, %f65531, %f20429;
	// end inline asm
	// begin inline asm
	fma.rn.f32 %f20445, %f65534, %f65535, %f20441;
	// end inline asm
	// begin inline asm
	fma.rn.f32 %f20449, %f65530, %f65535, %f20437;
	// end inline asm
	// begin inline asm
	fma.rn.f32 %f20453, %f65526, %f65531, %f20449;
	// end inline asm
	// begin inline asm
	fma.rn.f32 %f20457, %f65530, %f65531, %f20445;
	// end inline asm
	// begin inline asm
	fma.rn.f32 %f20461, %f65534, %f65535, %f20457;
	// end inline asm
	// begin inline asm
	fma.rn.f32 %f20465, %f65530, %f65535, %f20453;
	// end inline asm
	// begin inline asm
	fma.rn.f32 %f20469, %f65526, %f65531, %f20465;
	// end inline asm
	// begin inline asm
	fma.rn.f32 %f20473, %f65530, %f65531, %f20461;
	// end inline asm
	// begin inline asm
	fma.rn.f32 %f20477, %f65534, %f65535, %f20473;
	// end inline asm
	// begin inline asm
	fma.rn.f32 %f20481, %f65530, %f65535, %f20469;
	// end inline asm
	// begin inline asm
	fma.rn.f32 %f20485, %f65526, %f65531, %f20481;
	// end inline asm
	// begin inline asm
	fma.rn.f32 %f20489, %f65530, %f65531, %f20477;
	// end inline asm
	// begin inline asm
	fma.rn.f32 %f20493, %f65534, %f65535, %f20489;
	// end inline asm
	// begin inline asm
	fma.rn.f32 %f20497, %f65530, %f65535, %f20485;
	// end inline asm
	// begin inline asm
	fma.rn.f32 %f20501, %f65526, %f65531, %f20497;
	// end inline asm
	// begin inline asm
	fma.rn.f32 %f20505, %f65530, %f65531, %f20493;
	// end inline asm
	// begin inline asm
	fma.rn.f32 %f20509, %f65534, %f65535, %f20505;
	// end inline asm
	// begin inline asm
	fma.rn.f32 %f20513, %f65530, %f65535, %f20501;
	// end inline asm
	// begin inline asm
	fma.rn.f32 %f20517, %f65526, %f65531, %f20513;
	// end inline asm
	// begin inline asm
	fma.rn.f32 %f20521, %f65530, %f65531, %f20509;
	// end inline asm
	// begin inline asm
	fma.rn.f32 %f20525, %f65534, %f65535, %f20521;
	// end inline asm
	// begin inline asm
	fma.rn.f32 %f20529, %f65530, %f65535, %f20517;
	// end inline asm
	// begin inline asm
	fma.rn.f32 %f20533, %f65526, %f65531, %f20529;
	// end inline asm
	// begin inline asm
	fma.rn.f32 %f20537, %f65530, %f65531, %f20525;
	// end inline asm
	// begin inline asm
	fma.rn.f32 %f20541, %f65534, %f65535, %f20537;
	// end inline asm
	// begin inline asm
	fma.rn.f32 %f20545, %f65530, %f65535, %f20533;
	// end inline asm
	// begin inline asm
	fma.rn.f32 %f20549, %f65526, %f65531, %f20545;
	// end inline asm
	// begin inline asm
	fma.rn.f32 %f20553, %f65530, %f65531, %f20541;
	// end inline asm
	// begin inline asm
	fma.rn.f32 %f20557, %f65534, %f65535, %f20553;
	// end inline asm
	// begin inline asm
	fma.rn.f32 %f20561, %f65530, %f65535, %f20549;
	// end inline asm
	// begin inline asm
	fma.rn.f32 %f20565, %f65526, %f65531, %f20561;
	// end inline asm
	// begin inline asm
	fma.rn.f32 %f20569, %f65530, %f65531, %f20557;
	// end inline asm
	// begin inline asm
	fma.rn.f32 %f20573, %f65534, %f65535, %f20569;
	// end inline asm
	// begin inline asm
	fma.rn.f32 %f20577, %f65530, %f65535, %f20565;
	// end inline asm
	// begin inline asm
	fma.rn.f32 %f20581, %f65526, %f65531, %f20577;
	// end inline asm
	// begin inline asm
	fma.rn.f32 %f20585, %f65530, %f65531, %f20573;
	// end inline asm
	// begin inline asm
	fma.rn.f32 %f20589, %f65534, %f65535, %f20585;
	// end inline asm
	// begin inline asm
	fma.rn.f32 %f20593, %f65530, %f65535, %f20581;
	// end inline asm
	// begin inline asm
	fma.rn.f32 %f20597, %f65526, %f65531, %f20593;
	// end inline asm
	// begin inline asm
	fma.rn.f32 %f20601, %f65530, %f65531, %f20589;
	// end inline asm
	// begin inline asm
	fma.rn.f32 %f20605, %f65534, %f65535, %f20601;
	// end inline asm
	// begin inline asm
	fma.rn.f32 %f20609, %f65530, %f65535, %f20597;
	// end inline asm
	// begin inline asm
	fma.rn.f32 %f20613, %f65526, %f65531, %f20609;
	// end inline asm
	// begin inline asm
	fma.rn.f32 %f20617, %f65530, %f65531, %f20605;
	// end inline asm
	// begin inline asm
	fma.rn.f32 %f20621, %f65534, %f65535, %f20617;
	// end inline asm
	// begin inline asm
	fma.rn.f32 %f20625, %f65530, %f65535, %f20613;
	// end inline asm
	// begin inline asm
	fma.rn.f32 %f20629, %f65526, %f65531, %f20625;
	// end inline asm
	// begin inline asm
	fma.rn.f32 %f20633, %f65530, %f65531, %f20621;
	// end inline asm
	// begin inline asm
	fma.rn.f32 %f20637, %f65534, %f65535, %f20633;
	// end inline asm
	// begin inline asm
	fma.rn.f32 %f20641, %f65530, %f65535, %f20629;
	// end inline asm
	// begin inline asm
	fma.rn.f32 %f20645, %f65526, %f65531, %f20641;
	// end inline asm
	// begin inline asm
	fma.rn.f32 %f20649, %f65530, %f65531, %f20637;
	// end inline asm
	// begin inline asm
	fma.rn.f32 %f20653, %f65534, %f65535, %f20649;
	// end inline asm
	// begin inline asm
	fma.rn.f32 %f20657, %f65530, %f65535, %f20645;
	// end inline asm
	// begin inline asm
	fma.rn.f32 %f20661, %f65526, %f65531, %f20657;
	// end inline asm
	// begin inline asm
	fma.rn.f32 %f20665, %f65530, %f65531, %f20653;
	// end inline asm
	// begin inline asm
	fma.rn.f32 %f20669, %f65534, %f65535, %f20665;
	// end inline asm
	// begin inline asm
	fma.rn.f32 %f20673, %f65530, %f65535, %f20661;
	// end inline asm
	// begin inline asm
	fma.rn.f32 %f20677, %f65526, %f65531, %f20673;
	// end inline asm
	// begin inline asm
	fma.rn.f32 %f20681, %f65530, %f65531, %f20669;
	// end inline asm
	// begin inline asm
	fma.rn.f32 %f20685, %f65534, %f65535, %f20681;
	// end inline asm
	// begin inline asm
	fma.rn.f32 %f20689, %f65530, %f65535, %f20677;
	// end inline asm
	// begin inline asm
	fma.rn.f32 %f20693, %f65526, %f65531, %f20689;
	// end inline asm
	// begin inline asm
	fma.rn.f32 %f20697, %f65530, %f65531, %f20685;
	// end inline asm
	// begin inline asm
	fma.rn.f32 %f20701, %f65534, %f65535, %f20697;
	// end inline asm
	// begin inline asm
	fma.rn.f32 %f20705, %f65530, %f65535, %f20693;
	// end inline asm
	// begin inline asm
	fma.rn.f32 %f20709, %f65526, %f65531, %f20705;
	// end inline asm
	// begin inline asm
	fma.rn.f32 %f20713, %f65530, %f65531, %f20701;
	// end inline asm
	// begin inline asm
	fma.rn.f32 %f20717, %f65534, %f65535, %f20713;
	// end inline asm
	// begin inline asm
	fma.rn.f32 %f20721, %f65530, %f65535, %f20709;
	// end inline asm
	// begin inline asm
	fma.rn.f32 %f20725, %f65526, %f65531, %f20721;
	// end inline asm
	// begin inline asm
	fma.rn.f32 %f20729, %f65530, %f65531, %f20717;
	// end inline asm
	// begin inline asm
	fma.rn.f32 %f20733, %f65534, %f65535, %f20729;
	// end inline asm
	// begin inline asm
	fma.rn.f32 %f20737, %f65530, %f65535, %f20725;
	// end inline asm
	// begin inline asm
	fma.rn.f32 %f20741, %f65526, %f65531, %f20737;
	// end inline asm
	// begin inline asm
	fma.rn.f32 %f20745, %f65530, %f65531, %f20733;
	// end inline asm
	// begin inline asm
	fma.rn.f32 %f20749, %f65534, %f65535, %f20745;
	// end inline asm
	// begin inline asm
	fma.rn.f32 %f20753, %f65530, %f65535, %f20741;
	// end inline asm
	// begin inline asm
	fma.rn.f32 %f20757, %f65526, %f65531, %f20753;
	// end inline asm
	// begin inline asm
	fma.rn.f32 %f20761, %f65530, %f65531, %f20749;
	// end inline asm
	// begin inline asm
	fma.rn.f32 %f20765, %f65534, %f65535, %f20761;
	// end inline asm
	// begin inline asm
	fma.rn.f32 %f20769, %f65530, %f65535, %f20757;
	// end inline asm
	// begin inline asm
	fma.rn.f32 %f20773, %f65526, %f65531, %f20769;
	// end inline asm
	// begin inline asm
	fma.rn.f32 %f20777, %f65530, %f65531, %f20765;
	// end inline asm
	// begin inline asm
	fma.rn.f32 %f20781, %f65534, %f65535, %f20777;
	// end inline asm
	// begin inline asm
	fma.rn.f32 %f20785, %f65530, %f65535, %f20773;
	// end inline asm
	// begin inline asm
	fma.rn.f32 %f20789, %f65526, %f65531, %f20785;
	// end inline asm
	// begin inline asm
	fma.rn.f32 %f20793, %f65530, %f65531, %f20781;
	// end inline asm
	// begin inline asm
	fma.rn.f32 %f20797, %f65534, %f65535, %f20793;
	// end inline asm
	// begin inline asm
	fma.rn.f32 %f20801, %f65530, %f65535, %f20789;
	// end inline asm
	// begin inline asm
	fma.rn.f32 %f20805, %f65526, %f65531, %f20801;
	// end inline asm
	// begin inline asm
	fma.rn.f32 %f20809, %f65530, %f65531, %f20797;
	// end inline asm
	// begin inline asm
	fma.rn.f32 %f20813, %f65534, %f65535, %f20809;
	// end inline asm
	// begin inline asm
	fma.rn.f32 %f20817, %f65530, %f65535, %f20805;
	// end inline asm
	// begin inline asm
	fma.rn.f32 %f20821, %f65526, %f65531, %f20817;
	// end inline asm
	// begin inline asm
	fma.rn.f32 %f20825, %f65530, %f65531, %f20813;
	// end inline asm
	// begin inline asm
	fma.rn.f32 %f20829, %f65534, %f65535, %f20825;
	// end inline asm
	// begin inline asm
	fma.rn.f32 %f20833, %f65530, %f65535, %f20821;
	// end inline asm
	// begin inline asm
	fma.rn.f32 %f20837, %f65526, %f65531, %f20833;
	// end inline asm
	// begin inline asm
	fma.rn.f32 %f20841, %f65530, %f65531, %f20829;
	// end inline asm
	// begin inline asm
	fma.rn.f32 %f20845, %f65534, %f65535, %f20841;
	// end inline asm
	// begin inline asm
	fma.rn.f32 %f20849, %f65530, %f65535, %f20837;
	// end inline asm
	// begin inline asm
	fma.rn.f32 %f20853, %f65526, %f65531, %f20849;
	// end inline asm
	// begin inline asm
	fma.rn.f32 %f20857, %f65530, %f65531, %f20845;
	// end inline asm
	// begin inline asm
	fma.rn.f32 %f20861, %f65534, %f65535, %f20857;
	// end inline asm
	// begin inline asm
	fma.rn.f32 %f20865, %f65530, %f65535, %f20853;
	// end inline asm
	// begin inline asm
	fma.rn.f32 %f20869, %f65526, %f65531, %f20865;
	// end inline asm
	// begin inline asm
	fma.rn.f32 %f20873, %f65530, %f65531, %f20861;
	// end inline asm
	// begin inline asm
	fma.rn.f32 %f20877, %f65534, %f65535, %f20873;
	// end inline asm
	// begin inline asm
	fma.rn.f32 %f20881, %f65530, %f65535, %f20869;
	// end inline asm
	// begin inline asm
	fma.rn.f32 %f20885, %f65526, %f65531, %f20881;
	// end inline asm
	// begin inline asm
	fma.rn.f32 %f20889, %f65530, %f65531, %f20877;
	// end inline asm
	// begin inline asm
	fma.rn.f32 %f20893, %f65534, %f65535, %f20889;
	// end inline asm
	// begin inline asm
	fma.rn.f32 %f20897, %f65530, %f65535, %f20885;
	// end inline asm
	// begin inline asm
	fma.rn.f32 %f20901, %f65526, %f65531, %f20897;
	// end inline asm
	// begin inline asm
	fma.rn.f32 %f20905, %f65530, %f65531, %f20893;
	// end inline asm
	// begin inline asm
	fma.rn.f32 %f20909, %f65534, %f65535, %f20905;
	// end inline asm
	// begin inline asm
	fma.rn.f32 %f20913, %f65530, %f65535, %f20901;
	// end inline asm
	// begin inline asm
	fma.rn.f32 %f20917, %f65526, %f65531, %f20913;
	// end inline asm
	// begin inline asm
	fma.rn.f32 %f20921, %f65530, %f65531, %f20909;
	// end inline asm
	// begin inline asm
	fma.rn.f32 %f20925, %f65534, %f65535, %f20921;
	// end inline asm
	// begin inline asm
	fma.rn.f32 %f20929, %f65530, %f65535, %f20917;
	// end inline asm
	// begin inline asm
	fma.rn.f32 %f20933, %f65526, %f65531, %f20929;
	// end inline asm
	// begin inline asm
	fma.rn.f32 %f20937, %f65530, %f65531, %f20925;
	// end inline asm
	// begin inline asm
	fma.rn.f32 %f20941, %f65534, %f65535, %f20937;
	// end inline asm
	// begin inline asm
	fma.rn.f32 %f20945, %f65530, %f65535, %f20933;
	// end inline asm
	// begin inline asm
	fma.rn.f32 %f20949, %f65526, %f65531, %f20945;
	// end inline asm
	// begin inline asm
	fma.rn.f32 %f20953, %f65530, %f65531, %f20941;
	// end inline asm
	// begin inline asm
	fma.rn.f32 %f20957, %f65534, %f65535, %f20953;
	// end inline asm
	// begin inline asm
	fma.rn.f32 %f20961, %f65530, %f65535, %f20949;
	// end inline asm
	// begin inline asm
	fma.rn.f32 %f20965, %f65526, %f65531, %f20961;
	// end inline asm
	// begin inline asm
	fma.rn.f32 %f20969, %f65530, %f65531, %f20957;
	// end inline asm
	// begin inline asm
	fma.rn.f32 %f20973, %f65534, %f65535, %f20969;
	// end inline asm
	// begin inline asm
	fma.rn.f32 %f20977, %f65530, %f65535, %f20965;
	// end inline asm
	// begin inline asm
	fma.rn.f32 %f20981, %f65526, %f65531, %f20977;
	// end inline asm
	// begin inline asm
	fma.rn.f32 %f20985, %f65530, %f65531, %f20973;
	// end inline asm
	// begin inline asm
	fma.rn.f32 %f20989, %f65534, %f65535, %f20985;
	// end inline asm
	// begin inline asm
	fma.rn.f32 %f20993, %f65530, %f65535, %f20981;
	// end inline asm
	// begin inline asm
	fma.rn.f32 %f20997, %f65526, %f65531, %f20993;
	// end inline asm
	// begin inline asm
	fma.rn.f32 %f21001, %f65530, %f65531, %f20989;
	// end inline asm
	// begin inline asm
	fma.rn.f32 %f21005, %f65534, %f65535, %f21001;
	// end inline asm
	// begin inline asm
	fma.rn.f32 %f21009, %f65530, %f65535, %f20997;
	// end inline asm
	// begin inline asm
	fma.rn.f32 %f21013, %f65526, %f65531, %f21009;
	// end inline asm
	// begin inline asm
	fma.rn.f32 %f21017, %f65530, %f65531, %f21005;
	// end inline asm
	// begin inline asm
	fma.rn.f32 %f21021, %f65534, %f65535, %f21017;
	// end inline asm
	// begin inline asm
	fma.rn.f32 %f21025, %f65530, %f65535, %f21013;
	// end inline asm
	// begin inline asm
	fma.rn.f32 %f21029, %f65526, %f65531, %f21025;
	// end inline asm
	// begin inline asm
	fma.rn.f32 %f21033, %f65530, %f65531, %f21021;
	// end inline asm
	// begin inline asm
	fma.rn.f32 %f21037, %f65534, %f65535, %f21033;
	// end inline asm
	// begin inline asm
	fma.rn.f32 %f21041, %f65530, %f65535, %f21029;
	// end inline asm
	// begin inline asm
	fma.rn.f32 %f21045, %f65526, %f65531, %f21041;
	// end inline asm
	// begin inline asm
	fma.rn.f32 %f21049, %f65530, %f65531, %f21037;
	// end inline asm
	// begin inline asm
	fma.rn.f32 %f21053, %f65534, %f65535, %f21049;
	// end inline asm
	// begin inline asm
	fma.rn.f32 %f21057, %f65530, %f65535, %f21045;
	// end inline asm
	// begin inline asm
	fma.rn.f32 %f21061, %f65526, %f65531, %f21057;
	// end inline asm
	// begin inline asm
	fma.rn.f32 %f21065, %f65530, %f65531, %f21053;
	// end inline asm
	// begin inline asm
	fma.rn.f32 %f21069, %f65534, %f65535, %f21065;
	// end inline asm
	// begin inline asm
	fma.rn.f32 %f21073, %f65530, %f65535, %f21061;
	// end inline asm
	// begin inline asm
	fma.rn.f32 %f21077, %f65526, %f65531, %f21073;
	// end inline asm
	// begin inline asm
	fma.rn.f32 %f21081, %f65530, %f65531, %f21069;
	// end inline asm
	// begin inline asm
	fma.rn.f32 %f21085, %f65534, %f65535, %f21081;
	// end inline asm
	// begin inline asm
	fma.rn.f32 %f21089, %f65530, %f65535, %f21077;
	// end inline asm
	// begin inline asm
	fma.rn.f32 %f21093, %f65526, %f65531, %f21089;
	// end inline asm
	// begin inline asm
	fma.rn.f32 %f21097, %f65530, %f65531, %f21085;
	// end inline asm
	// begin inline asm
	fma.rn.f32 %f21101, %f65534, %f65535, %f21097;
	// end inline asm
	// begin inline asm
	fma.rn.f32 %f21105, %f65530, %f65535, %f21093;
	// end inline asm
	// begin inline asm
	fma.rn.f32 %f21109, %f65526, %f65531, %f21105;
	// end inline asm
	// begin inline asm
	fma.rn.f32 %f21113, %f65530, %f65531, %f21101;
	// end inline asm
	// begin inline asm
	fma.rn.f32 %f21117, %f65534, %f65535, %f21113;
	// end inline asm
	// begin inline asm
	fma.rn.f32 %f21121, %f65530, %f65535, %f21109;
	// end inline asm
	// begin inline asm
	fma.rn.f32 %f21125, %f65526, %f65531, %f21121;
	// end inline asm
	// begin inline asm
	fma.rn.f32 %f21129, %f65530, %f65531, %f21117;
	// end inline asm
	// begin inline asm
	fma.rn.f32 %f21133, %f65534, %f65535, %f21129;
	// end inline asm
	// begin inline asm
	fma.rn.f32 %f21137, %f65530, %f65535, %f21125;
	// end inline asm
	// begin inline asm
	fma.rn.f32 %f21141, %f65526, %f65531, %f21137;
	// end inline asm
	// begin inline asm
	fma.rn.f32 %f21145, %f65530, %f65531, %f21133;
	// end inline asm
	// begin inline asm
	fma.rn.f32 %f21149, %f65534, %f65535, %f21145;
	// end inline asm
	// begin inline asm
	fma.rn.f32 %f21153, %f65530, %f65535, %f21141;
	// end inline asm
	// begin inline asm
	fma.rn.f32 %f21157, %f65526, %f65531, %f21153;
	// end inline asm
	// begin inline asm
	fma.rn.f32 %f21161, %f65530, %f65531, %f21149;
	// end inline asm
	// begin inline asm
	fma.rn.f32 %f21165, %f65534, %f65535, %f21161;
	// end inline asm
	// begin inline asm
	fma.rn.f32 %f21169, %f65530, %f65535, %f21157;
	// end inline asm
	// begin inline asm
	fma.rn.f32 %f21173, %f65526, %f65531, %f21169;
	// end inline asm
	// begin inline asm
	fma.rn.f32 %f21177, %f65530, %f65531, %f21165;
	// end inline asm
	// begin inline asm
	fma.rn.f32 %f21181, %f65534, %f65535, %f21177;
	// end inline asm
	// begin inline asm
	fma.rn.f32 %f21185, %f65530, %f65535, %f21173;
	// end inline asm
	// begin inline asm
	fma.rn.f32 %f21189, %f65526, %f65531, %f21185;
	// end inline asm
	// begin inline asm
	fma.rn.f32 %f21193, %f65530, %f65531, %f21181;
	// end inline asm
	// begin inline asm
	fma.rn.f32 %f21197, %f65534, %f65535, %f21193;
	// end inline asm
	// begin inline asm
	fma.rn.f32 %f21201, %f65530, %f65535, %f21189;
	// end inline asm
	// begin inline asm
	fma.rn.f32 %f21205, %f65526, %f65531, %f21201;
	// end inline asm
	// begin inline asm
	fma.rn.f32 %f21209, %f65530, %f65531, %f21197;
	// end inline asm
	// begin inline asm
	fma.rn.f32 %f21213, %f65534, %f65535, %f21209;
	// end inline asm
	// begin inline asm
	fma.rn.f32 %f21217, %f65530, %f65535, %f21205;
	// end inline asm
	// begin inline asm
	fma.rn.f32 %f21221, %f65526, %f65531, %f21217;
	// end inline asm
	// begin inline asm
	fma.rn.f32 %f21225, %f65530, %f65531, %f21213;
	// end inline asm
	// begin inline asm
	fma.rn.f32 %f21229, %f65534, %f65535, %f21225;
	// end inline asm
	// begin inline asm
	fma.rn.f32 %f21233, %f65530, %f65535, %f21221;
	// end inline asm
	// begin inline asm
	fma.rn.f32 %f21237, %f65526, %f65531, %f21233;
	// end inline asm
	// begin inline asm
	fma.rn.f32 %f21241, %f65530, %f65531, %f21229;
	// end inline asm
	// begin inline asm
	fma.rn.f32 %f21245, %f65534, %f65535, %f21241;
	// end inline asm
	// begin inline asm
	fma.rn.f32 %f21249, %f65530, %f65535, %f21237;
	// end inline asm
	// begin inline asm
	fma.rn.f32 %f21253, %f65526, %f65531, %f21249;
	// end inline asm
	// begin inline asm
	fma.rn.f32 %f21257, %f65530, %f65531, %f21245;
	// end inline asm
	// begin inline asm
	fma.rn.f32 %f21261, %f65534, %f65535, %f21257;
	// end inline asm
	// begin inline asm
	fma.rn.f32 %f21265, %f65530, %f65535, %f21253;
	// end inline asm
	// begin inline asm
	fma.rn.f32 %f21269, %f65526, %f65531, %f21265;
	// end inline asm
	// begin inline asm
	fma.rn.f32 %f21273, %f65530, %f65531, %f21261;
	// end inline asm
	// begin inline asm
	fma.rn.f32 %f21277, %f65534, %f65535, %f21273;
	// end inline asm
	// begin inline asm
	fma.rn.f32 %f21281, %f65530, %f65535, %f21269;
	// end inline asm
	// begin inline asm
	fma.rn.f32 %f21285, %f65526, %f65531, %f21281;
	// end inline asm
	// begin inline asm
	fma.rn.f32 %f21289, %f65530, %f65531, %f21277;
	// end inline asm
	// begin inline asm
	fma.rn.f32 %f21293, %f65534, %f65535, %f21289;
	// end inline asm
	// begin inline asm
	fma.rn.f32 %f21297, %f65530, %f65535, %f21285;
	// end inline asm
	// begin inline asm
	fma.rn.f32 %f21301, %f65526, %f65531, %f21297;
	// end inline asm
	// begin inline asm
	fma.rn.f32 %f21305, %f65530, %f65531, %f21293;
	// end inline asm
	// begin inline asm
	fma.rn.f32 %f21309, %f65534, %f65535, %f21305;
	// end inline asm
	// begin inline asm
	fma.rn.f32 %f21313, %f65530, %f65535, %f21301;
	// end inline asm
	// begin inline asm
	fma.rn.f32 %f21317, %f65526, %f65531, %f21313;
	// end inline asm
	// begin inline asm
	fma.rn.f32 %f21321, %f65530, %f65531, %f21309;
	// end inline asm
	// begin inline asm
	fma.rn.f32 %f21325, %f65534, %f65535, %f21321;
	// end inline asm
	// begin inline asm
	fma.rn.f32 %f21329, %f65530, %f65535, %f21317;
	// end inline asm
	// begin inline asm
	fma.rn.f32 %f21333, %f65526, %f65531, %f21329;
	// end inline asm
	// begin inline asm
	fma.rn.f32 %f21337, %f65530, %f65531, %f21325;
	// end inline asm
	// begin inline asm
	fma.rn.f32 %f21341, %f65534, %f65535, %f21337;
	// end inline asm
	// begin inline asm
	fma.rn.f32 %f21345, %f65530, %f65535, %f21333;
	// end inline asm
	// begin inline asm
	fma.rn.f32 %f21349, %f65526, %f65531, %f21345;
	// end inline asm
	// begin inline asm
	fma.rn.f32 %f21353, %f65530, %f65531, %f21341;
	// end inline asm
	// begin inline asm
	fma.rn.f32 %f21357, %f65534, %f65535, %f21353;
	// end inline asm
	// begin inline asm
	fma.rn.f32 %f21361, %f65530, %f65535, %f21349;
	// end inline asm
	// begin inline asm
	fma.rn.f32 %f21365, %f65526, %f65531, %f21361;
	// end inline asm
	// begin inline asm
	fma.rn.f32 %f21369, %f65530, %f65531, %f21357;
	// end inline asm
	// begin inline asm
	fma.rn.f32 %f21373, %f65534, %f65535, %f21369;
	// end inline asm
	// begin inline asm
	fma.rn.f32 %f21377, %f65530, %f65535, %f21365;
	// end inline asm
	// begin inline asm
	fma.rn.f32 %f21381, %f65526, %f65531, %f21377;
	// end inline asm
	// begin inline asm
	fma.rn.f32 %f21385, %f65530, %f65531, %f21373;
	// end inline asm
	// begin inline asm
	fma.rn.f32 %f21389, %f65534, %f65535, %f21385;
	// end inline asm
	// begin inline asm
	fma.rn.f32 %f21393, %f65530, %f65535, %f21381;
	// end inline asm
	// begin inline asm
	fma.rn.f32 %f21397, %f65526, %f65531, %f21393;
	// end inline asm
	// begin inline asm
	fma.rn.f32 %f21401, %f65530, %f65531, %f21389;
	// end inline asm
	// begin inline asm
	fma.rn.f32 %f21405, %f65534, %f65535, %f21401;
	// end inline asm
	// begin inline asm
	fma.rn.f32 %f21409, %f65530, %f65535, %f21397;
	// end inline asm
	// begin inline asm
	fma.rn.f32 %f21413, %f65526, %f65531, %f21409;
	// end inline asm
	// begin inline asm
	fma.rn.f32 %f21417, %f65530, %f65531, %f21405;
	// end inline asm
	// begin inline asm
	fma.rn.f32 %f21421, %f65534, %f65535, %f21417;
	// end inline asm
	// begin inline asm
	fma.rn.f32 %f21425, %f65530, %f65535, %f21413;
	// end inline asm
	// begin inline asm
	fma.rn.f32 %f21429, %f65526, %f65531, %f21425;
	// end inline asm
	// begin inline asm
	fma.rn.f32 %f21433, %f65530, %f65531, %f21421;
	// end inline asm
	// begin inline asm
	fma.rn.f32 %f21437, %f65534, %f65535, %f21433;
	// end inline asm
	// begin inline asm
	fma.rn.f32 %f21441, %f65530, %f65535, %f21429;
	// end inline asm
	// begin inline asm
	fma.rn.f32 %f21445, %f65526, %f65531, %f21441;
	// end inline asm
	// begin inline asm
	fma.rn.f32 %f21449, %f65530, %f65531, %f21437;
	// end inline asm
	// begin inline asm
	fma.rn.f32 %f21453, %f65534, %f65535, %f21449;
	// end inline asm
	// begin inline asm
	fma.rn.f32 %f21457, %f65530, %f65535, %f21445;
	// end inline asm
	// begin inline asm
	fma.rn.f32 %f21461, %f65526, %f65531, %f21457;
	// end inline asm
	// begin inline asm
	fma.rn.f32 %f21465, %f65530, %f65531, %f21453;
	// end inline asm
	// begin inline asm
	fma.rn.f32 %f21469, %f65534, %f65535, %f21465;
	// end inline asm
	// begin inline asm
	fma.rn.f32 %f21473, %f65530, %f65535, %f21461;
	// end inline asm
	// begin inline asm
	fma.rn.f32 %f21477, %f65526, %f65531, %f21473;
	// end inline asm
	// begin inline asm
	fma.rn.f32 %f21481, %f65530, %f65531, %f21469;
	// end inline asm
	// begin inline asm
	fma.rn.f32 %f21485, %f65534, %f65535, %f21481;
	// end inline asm
	// begin inline asm
	fma.rn.f32 %f21489, %f65530, %f65535, %f21477;
	// end inline asm
	// begin inline asm
	fma.rn.f32 %f21493, %f65526, %f65531, %f21489;
	// end inline asm
	// begin inline asm
	fma.rn.f32 %f21497, %f65530, %f65531, %f21485;
	// end inline asm
	// begin inline asm
	fma.rn.f32 %f21501, %f65534, %f65535, %f21497;
	// end inline asm
	// begin inline asm
	fma.rn.f32 %f21505, %f65530, %f65535, %f21493;
	// end inline asm
	// begin inline asm
	fma.rn.f32 %f21509, %f65526, %f65531, %f21505;
	// end inline asm
	// begin inline asm
	fma.rn.f32 %f21513, %f65530, %f65531, %f21501;
	// end inline asm
	// begin inline asm
	fma.rn.f32 %f21517, %f65534, %f65535, %f21513;
	// end inline asm
	// begin inline asm
	fma.rn.f32 %f21521, %f65530, %f65535, %f21509;
	// end inline asm
	// begin inline asm
	fma.rn.f32 %f21525, %f65526, %f65531, %f21521;
	// end inline asm
	// begin inline asm
	fma.rn.f32 %f21529, %f65530, %f65531, %f21517;
	// end inline asm
	// begin inline asm
	fma.rn.f32 %f21533, %f65534, %f65535, %f21529;
	// end inline asm
	// begin inline asm
	fma.rn.f32 %f21537, %f65530, %f65535, %f21525;
	// end inline asm
	// begin inline asm
	fma.rn.f32 %f21541, %f65526, %f65531, %f21537;
	// end inline asm
	// begin inline asm
	fma.rn.f32 %f21545, %f65530, %f65531, %f21533;
	// end inline asm
	// begin inline asm
	fma.rn.f32 %f21549, %f65534, %f65535, %f21545;
	// end inline asm
	// begin inline asm
	fma.rn.f32 %f21553, %f65530, %f65535, %f21541;
	// end inline asm
	// begin inline asm
	fma.rn.f32 %f21557, %f65526, %f65531, %f21553;
	// end inline asm
	// begin inline asm
	fma.rn.f32 %f21561, %f65530, %f65531, %f21549;
	// end inline asm
	// begin inline asm
	fma.rn.f32 %f21565, %f65534, %f65535, %f21561;
	// end inline asm
	// begin inline asm
	fma.rn.f32 %f21569, %f65530, %f65535, %f21557;
	// end inline asm
	// begin inline asm
	fma.rn.f32 %f21573, %f65526, %f65531, %f21569;
	// end inline asm
	// begin inline asm
	fma.rn.f32 %f21577, %f65530, %f65531, %f21565;
	// end inline asm
	// begin inline asm
	fma.rn.f32 %f21581, %f65534, %f65535, %f21577;
	// end inline asm
	// begin inline asm
	fma.rn.f32 %f21585, %f65530, %f65535, %f21573;
	// end inline asm
	// begin inline asm
	fma.rn.f32 %f21589, %f65526, %f65531, %f21585;
	// end inline asm
	// begin inline asm
	fma.rn.f32 %f21593, %f65530, %f65531, %f21581;
	// end inline asm
	// begin inline asm
	fma.rn.f32 %f21597, %f65534, %f65535, %f21593;
	// end inline asm
	// begin inline asm
	fma.rn.f32 %f21601, %f65530, %f65535, %f21589;
	// end inline asm
	// begin inline asm
	fma.rn.f32 %f21605, %f65526, %f65531, %f21601;
	// end inline asm
	// begin inline asm
	fma.rn.f32 %f21609, %f65530, %f65531, %f21597;
	// end inline asm
	// begin inline asm
	fma.rn.f32 %f21613, %f65534, %f65535, %f21609;
	// end inline asm
	// begin inline asm
	fma.rn.f32 %f21617, %f65530, %f65535, %f21605;
	// end inline asm
	// begin inline asm
	fma.rn.f32 %f21621, %f65526, %f65531, %f21617;
	// end inline asm
	// begin inline asm
	fma.rn.f32 %f21625, %f65530, %f65531, %f21613;
	// end inline asm
	// begin inline asm
	fma.rn.f32 %f21629, %f65534, %f65535, %f21625;
	// end inline asm
	// begin inline asm
	fma.rn.f32 %f21633, %f65530, %f65535, %f21621;
	// end inline asm
	// begin inline asm
	fma.rn.f32 %f21637, %f65526, %f65531, %f21633;
	// end inline asm
	// begin inline asm
	fma.rn.f32 %f21641, %f65530, %f65531, %f21629;
	// end inline asm
	// begin inline asm
	fma.rn.f32 %f21645, %f65534, %f65535, %f21641;
	// end inline asm
	// begin inline asm
	fma.rn.f32 %f21649, %f65530, %f65535, %f21637;
	// end inline asm
	// begin inline asm
	fma.rn.f32 %f21653, %f65526, %f65531, %f21649;
	// end inline asm
	// begin inline asm
	fma.rn.f32 %f21657, %f65530, %f65531, %f21645;
	// end inline asm
	// begin inline asm
	fma.rn.f32 %f21661, %f65534, %f65535, %f21657;
	// end inline asm
	// begin inline asm
	fma.rn.f32 %f21665, %f65530, %f65535, %f21653;
	// end inline asm
	// begin inline asm
	fma.rn.f32 %f21669, %f65526, %f65531, %f21665;
	// end inline asm
	// begin inline asm
	fma.rn.f32 %f21673, %f65530, %f65531, %f21661;
	// end inline asm
	// begin inline asm
	fma.rn.f32 %f21677, %f65534, %f65535, %f21673;
	// end inline asm
	// begin inline asm
	fma.rn.f32 %f21681, %f65530, %f65535, %f21669;
	// end inline asm
	// begin inline asm
	fma.rn.f32 %f21685, %f65526, %f65531, %f21681;
	// end inline asm
	// begin inline asm
	fma.rn.f32 %f21689, %f65530, %f65531, %f21677;
	// end inline asm
	// begin inline asm
	fma.rn.f32 %f21693, %f65534, %f65535, %f21689;
	// end inline asm
	// begin inline asm
	fma.rn.f32 %f21697, %f65530, %f65535, %f21685;
	// end inline asm
	// begin inline asm
	fma.rn.f32 %f21701, %f65526, %f65531, %f21697;
	// end inline asm
	// begin inline asm
	fma.rn.f32 %f21705, %f65530, %f65531, %f21693;
	// end inline asm
	// begin inline asm
	fma.rn.f32 %f21709, %f65534, %f65535, %f21705;
	// end inline asm
	// begin inline asm
	fma.rn.f32 %f21713, %f65530, %f65535, %f21701;
	// end inline asm
	// begin inline asm
	fma.rn.f32 %f21717, %f65526, %f65531, %f21713;
	// end inline asm
	// begin inline asm
	fma.rn.f32 %f21721, %f65530, %f65531, %f21709;
	// end inline asm
	// begin inline asm
	fma.rn.f32 %f21725, %f65534, %f65535, %f21721;
	// end inline asm
	// begin inline asm
	fma.rn.f32 %f21729, %f65530, %f65535, %f21717;
	// end inline asm
	// begin inline asm
	fma.rn.f32 %f21733, %f65526, %f65531, %f21729;
	// end inline asm
	// begin inline asm
	fma.rn.f32 %f21737, %f65530, %f65531, %f21725;
	// end inline asm
	// begin inline asm
	fma.rn.f32 %f21741, %f65534, %f65535, %f21737;
	// end inline asm
	// begin inline asm
	fma.rn.f32 %f21745, %f65530, %f65535, %f21733;
	// end inline asm
	// begin inline asm
	fma.rn.f32 %f21749, %f65526, %f65531, %f21745;
	// end inline asm
	// begin inline asm
	fma.rn.f32 %f21753, %f65530, %f65531, %f21741;
	// end inline asm
	// begin inline asm
	fma.rn.f32 %f21757, %f65534, %f65535, %f21753;
	// end inline asm
	// begin inline asm
	fma.rn.f32 %f21761, %f65530, %f65535, %f21749;
	// end inline asm
	// begin inline asm
	fma.rn.f32 %f21765, %f65526, %f65531, %f21761;
	// end inline asm
	// begin inline asm
	fma.rn.f32 %f21769, %f65530, %f65531, %f21757;
	// end inline asm
	// begin inline asm
	fma.rn.f32 %f21773, %f65534, %f65535, %f21769;
	// end inline asm
	// begin inline asm
	fma.rn.f32 %f21777, %f65530, %f65535, %f21765;
	// end inline asm
	// begin inline asm
	fma.rn.f32 %f21781, %f65526, %f65531, %f21777;
	// end inline asm
	// begin inline asm
	fma.rn.f32 %f21785, %f65530, %f65531, %f21773;
	// end inline asm
	// begin inline asm
	fma.rn.f32 %f21789, %f65534, %f65535, %f21785;
	// end inline asm
	// begin inline asm
	fma.rn.f32 %f21793, %f65530, %f65535, %f21781;
	// end inline asm
	// begin inline asm
	fma.rn.f32 %f21797, %f65526, %f65531, %f21793;
	// end inline asm
	// begin inline asm
	fma.rn.f32 %f21801, %f65530, %f65531, %f21789;
	// end inline asm
	// begin inline asm
	fma.rn.f32 %f21805, %f65534, %f65535, %f21801;
	// end inline asm
	// begin inline asm
	fma.rn.f32 %f21809, %f65530, %f65535, %f21797;
	// end inline asm
	// begin inline asm
	fma.rn.f32 %f21813, %f65526, %f65531, %f21809;
	// end inline asm
	// begin inline asm
	fma.rn.f32 %f21817, %f65530, %f65531, %f21805;
	// end inline asm
	// begin inline asm
	fma.rn.f32 %f21821, %f65534, %f65535, %f21817;
	// end inline asm
	// begin inline asm
	fma.rn.f32 %f21825, %f65530, %f65535, %f21813;
	// end inline asm
	// begin inline asm
	fma.rn.f32 %f21829, %f65526, %f65531, %f21825;
	// end inline asm
	// begin inline asm
	fma.rn.f32 %f21833, %f65530, %f65531, %f21821;
	// end inline asm
	// begin inline asm
	fma.rn.f32 %f21837, %f65534, %f65535, %f21833;
	// end inline asm
	// begin inline asm
	fma.rn.f32 %f21841, %f65530, %f65535, %f21829;
	// end inline asm
	// begin inline asm
	fma.rn.f32 %f21845, %f65526, %f65531, %f21841;
	// end inline asm
	// begin inline asm
	fma.rn.f32 %f21849, %f65530, %f65531, %f21837;
	// end inline asm
	// begin inline asm
	fma.rn.f32 %f21853, %f65534, %f65535, %f21849;
	// end inline asm
	// begin inline asm
	fma.rn.f32 %f21857, %f65530, %f65535, %f21845;
	// end inline asm
	// begin inline asm
	fma.rn.f32 %f21861, %f65526, %f65531, %f21857;
	// end inline asm
	// begin inline asm
	fma.rn.f32 %f21865, %f65530, %f65531, %f21853;
	// end inline asm
	// begin inline asm
	fma.rn.f32 %f21869, %f65534, %f65535, %f21865;
	// end inline asm
	// begin inline asm
	fma.rn.f32 %f21873, %f65530, %f65535, %f21861;
	// end inline asm
	// begin inline asm
	fma.rn.f32 %f21877, %f65526, %f65531, %f21873;
	// end inline asm
	// begin inline asm
	fma.rn.f32 %f21881, %f65530, %f65531, %f21869;
	// end inline asm
	// begin inline asm
	fma.rn.f32 %f21885, %f65534, %f65535, %f21881;
	// end inline asm
	// begin inline asm
	fma.rn.f32 %f21889, %f65530, %f65535, %f21877;
	// end inline asm
	// begin inline asm
	fma.rn.f32 %f21893, %f65526, %f65531, %f21889;
	// end inline asm
	// begin inline asm
	fma.rn.f32 %f21897, %f65530, %f65531, %f21885;
	// end inline asm
	// begin inline asm
	fma.rn.f32 %f21901, %f65534, %f65535, %f21897;
	// end inline asm
	// begin inline asm
	fma.rn.f32 %f21905, %f65530, %f65535, %f21893;
	// end inline asm
	// begin inline asm
	fma.rn.f32 %f21909, %f65526, %f65531, %f21905;
	// end inline asm
	// begin inline asm
	fma.rn.f32 %f21913, %f65530, %f65531, %f21901;
	// end inline asm
	// begin inline asm
	fma.rn.f32 %f21917, %f65534, %f65535, %f21913;
	// end inline asm
	// begin inline asm
	fma.rn.f32 %f21921, %f65530, %f65535, %f21909;
	// end inline asm
	// begin inline asm
	fma.rn.f32 %f21925, %f65526, %f65531, %f21921;
	// end inline asm
	// begin inline asm
	fma.rn.f32 %f21929, %f65530, %f65531, %f21917;
	// end inline asm
	// begin inline asm
	fma.rn.f32 %f21933, %f65534, %f65535, %f21929;
	// end inline asm
	// begin inline asm
	fma.rn.f32 %f21937, %f65530, %f65535, %f21925;
	// end inline asm
	// begin inline asm
	fma.rn.f32 %f21941, %f65526, %f65531, %f21937;
	// end inline asm
	// begin inline asm
	fma.rn.f32 %f21945, %f65530, %f65531, %f21933;
	// end inline asm
	// begin inline asm
	fma.rn.f32 %f21949, %f65534, %f65535, %f21945;
	// end inline asm
	// begin inline asm
	fma.rn.f32 %f21953, %f65530, %f65535, %f21941;
	// end inline asm
	// begin inline asm
	fma.rn.f32 %f21957, %f65526, %f65531, %f21953;
	// end inline asm
	// begin inline asm
	fma.rn.f32 %f21961, %f65530, %f65531, %f21949;
	// end inline asm
	// begin inline asm
	fma.rn.f32 %f21965, %f65534, %f65535, %f21961;
	// end inline asm
	// begin inline asm
	fma.rn.f32 %f21969, %f65530, %f65535, %f21957;
	// end inline asm
	// begin inline asm
	fma.rn.f32 %f21973, %f65526, %f65531, %f21969;
	// end inline asm
	// begin inline asm
	fma.rn.f32 %f21977, %f65530, %f65531, %f21965;
	// end inline asm
	// begin inline asm
	fma.rn.f32 %f21981, %f65534, %f65535, %f21977;
	// end inline asm
	// begin inline asm
	fma.rn.f32 %f21985, %f65530, %f65535, %f21973;
	// end inline asm
	// begin inline asm
	fma.rn.f32 %f21989, %f65526, %f65531, %f21985;
	// end inline asm
	// begin inline asm
	fma.rn.f32 %f21993, %f65530, %f65531, %f21981;
	// end inline asm
	// begin inline asm
	fma.rn.f32 %f21997, %f65534, %f65535, %f21993;
	// end inline asm
	// begin inline asm
	fma.rn.f32 %f22001, %f65530, %f65535, %f21989;
	// end inline asm
	// begin inline asm
	fma.rn.f32 %f22005, %f65526, %f65531, %f22001;
	// end inline asm
	// begin inline asm
	fma.rn.f32 %f22009, %f65530, %f65531, %f21997;
	// end inline asm
	// begin inline asm
	fma.rn.f32 %f22013, %f65534, %f65535, %f22009;
	// end inline asm
	// begin inline asm
	fma.rn.f32 %f22017, %f65530, %f65535, %f22005;
	// end inline asm
	// begin inline asm
	fma.rn.f32 %f22021, %f65526, %f65531, %f22017;
	// end inline asm
	// begin inline asm
	fma.rn.f32 %f22025, %f65530, %f65531, %f22013;
	// end inline asm
	// begin inline asm
	fma.rn.f32 %f22029, %f65534, %f65535, %f22025;
	// end inline asm
	// begin inline asm
	fma.rn.f32 %f22033, %f65530, %f65535, %f22021;
	// end inline asm
	// begin inline asm
	fma.rn.f32 %f22037, %f65526, %f65531, %f22033;
	// end inline asm
	// begin inline asm
	fma.rn.f32 %f22041, %f65530, %f65531, %f22029;
	// end inline asm
	// begin inline asm
	fma.rn.f32 %f22045, %f65534, %f65535, %f22041;
	// end inline asm
	// begin inline asm
	fma.rn.f32 %f22049, %f65530, %f65535, %f22037;
	// end inline asm
	// begin inline asm
	fma.rn.f32 %f22053, %f65526, %f65531, %f22049;
	// end inline asm
	// begin inline asm
	fma.rn.f32 %f22057, %f65530, %f65531, %f22045;
	// end inline asm
	// begin inline asm
	fma.rn.f32 %f22061, %f65534, %f65535, %f22057;
	// end inline asm
	// begin inline asm
	fma.rn.f32 %f22065, %f65530, %f65535, %f22053;
	// end inline asm
	// begin inline asm
	fma.rn.f32 %f22069, %f65526, %f65531, %f22065;
	// end inline asm
	// begin inline asm
	fma.rn.f32 %f22073, %f65530, %f65531, %f22061;
	// end inline asm
	// begin inline asm
	fma.rn.f32 %f22077, %f65534, %f65535, %f22073;
	// end inline asm
	// begin inline asm
	fma.rn.f32 %f22081, %f65530, %f65535, %f22069;
	// end inline asm
	// begin inline asm
	fma.rn.f32 %f22085, %f65526, %f65531, %f22081;
	// end inline asm
	// begin inline asm
	fma.rn.f32 %f22089, %f65530, %f65531, %f22077;
	// end inline asm
	// begin inline asm
	fma.rn.f32 %f22093, %f65534, %f65535, %f22089;
	// end inline asm
	// begin inline asm
	fma.rn.f32 %f22097, %f65530, %f65535, %f22085;
	// end inline asm
	// begin inline asm
	fma.rn.f32 %f22101, %f65526, %f65531, %f22097;
	// end inline asm
	// begin inline asm
	fma.rn.f32 %f22105, %f65530, %f65531, %f22093;
	// end inline asm
	// begin inline asm
	fma.rn.f32 %f22109, %f65534, %f65535, %f22105;
	// end inline asm
	// begin inline asm
	fma.rn.f32 %f22113, %f65530, %f65535, %f22101;
	// end inline asm
	// begin inline asm
	fma.rn.f32 %f22117, %f65526, %f65531, %f22113;
	// end inline asm
	// begin inline asm
	fma.rn.f32 %f22121, %f65530, %f65531, %f22109;
	// end inline asm
	// begin inline asm
	fma.rn.f32 %f22125, %f65534, %f65535, %f22121;
	// end inline asm
	// begin inline asm
	fma.rn.f32 %f22129, %f65530, %f65535, %f22117;
	// end inline asm
	// begin inline asm
	fma.rn.f32 %f22133, %f65526, %f65531, %f22129;
	// end inline asm
	// begin inline asm
	fma.rn.f32 %f22137, %f65530, %f65531, %f22125;
	// end inline asm
	// begin inline asm
	fma.rn.f32 %f22141, %f65534, %f65535, %f22137;
	// end inline asm
	// begin inline asm
	fma.rn.f32 %f22145, %f65530, %f65535, %f22133;
	// end inline asm
	// begin inline asm
	fma.rn.f32 %f22149, %f65526, %f65531, %f22145;
	// end inline asm
	// begin inline asm
	fma.rn.f32 %f22153, %f65530, %f65531, %f22141;
	// end inline asm
	// begin inline asm
	fma.rn.f32 %f22157, %f65534, %f65535, %f22153;
	// end inline asm
	// begin inline asm
	fma.rn.f32 %f22161, %f65530, %f65535, %f22149;
	// end inline asm
	// begin inline asm
	fma.rn.f32 %f22165, %f65526, %f65531, %f22161;
	// end inline asm
	// begin inline asm
	fma.rn.f32 %f22169, %f65530, %f65531, %f22157;
	// end inline asm
	// begin inline asm
	fma.rn.f32 %f22173, %f65534, %f65535, %f22169;
	// end inline asm
	// begin inline asm
	fma.rn.f32 %f22177, %f65530, %f65535, %f22165;
	// end inline asm
	// begin inline asm
	fma.rn.f32 %f22181, %f65526, %f65531, %f22177;
	// end inline asm
	// begin inline asm
	fma.rn.f32 %f22185, %f65530, %f65531, %f22173;
	// end inline asm
	// begin inline asm
	fma.rn.f32 %f22189, %f65534, %f65535, %f22185;
	// end inline asm
	// begin inline asm
	fma.rn.f32 %f22193, %f65530, %f65535, %f22181;
	// end inline asm
	// begin inline asm
	fma.rn.f32 %f22197, %f65526, %f65531, %f22193;
	// end inline asm
	// begin inline asm
	fma.rn.f32 %f22201, %f65530, %f65531, %f22189;
	// end inline asm
	// begin inline asm
	fma.rn.f32 %f22205, %f65534, %f65535, %f22201;
	// end inline asm
	// begin inline asm
	fma.rn.f32 %f22209, %f65530, %f65535, %f22197;
	// end inline asm
	// begin inline asm
	fma.rn.f32 %f22213, %f65526, %f65531, %f22209;
	// end inline asm
	// begin inline asm
	fma.rn.f32 %f22217, %f65530, %f65531, %f22205;
	// end inline asm
	// begin inline asm
	fma.rn.f32 %f22221, %f65534, %f65535, %f22217;
	// end inline asm
	// begin inline asm
	fma.rn.f32 %f22225, %f65530, %f65535, %f22213;
	// end inline asm
	// begin inline asm
	fma.rn.f32 %f22229, %f65526, %f65531, %f22225;
	// end inline asm
	// begin inline asm
	fma.rn.f32 %f22233, %f65530, %f65531, %f22221;
	// end inline asm
	// begin inline asm
	fma.rn.f32 %f22237, %f65534, %f65535, %f22233;
	// end inline asm
	// begin inline asm
	fma.rn.f32 %f22241, %f65530, %f65535, %f22229;
	// end inline asm
	// begin inline asm
	fma.rn.f32 %f22245, %f65526, %f65531, %f22241;
	// end inline asm
	// begin inline asm
	fma.rn.f32 %f22249, %f65530, %f65531, %f22237;
	// end inline asm
	// begin inline asm
	fma.rn.f32 %f22253, %f65534, %f65535, %f22249;
	// end inline asm
	// begin inline asm
	fma.rn.f32 %f22257, %f65530, %f65535, %f22245;
	// end inline asm
	// begin inline asm
	fma.rn.f32 %f22261, %f65526, %f65531, %f22257;
	// end inline asm
	// begin inline asm
	fma.rn.f32 %f22265, %f65530, %f65531, %f22253;
	// end inline asm
	// begin inline asm
	fma.rn.f32 %f22269, %f65534, %f65535, %f22265;
	// end inline asm
	// begin inline asm
	fma.rn.f32 %f22273, %f65530, %f65535, %f22261;
	// end inline asm
	// begin inline asm
	fma.rn.f32 %f22277, %f65526, %f65531, %f22273;
	// end inline asm
	// begin inline asm
	fma.rn.f32 %f22281, %f65530, %f65531, %f22269;
	// end inline asm
	// begin inline asm
	fma.rn.f32 %f22285, %f65534, %f65535, %f22281;
	// end inline asm
	// begin inline asm
	fma.rn.f32 %f22289, %f65530, %f65535, %f22277;
	// end inline asm
	// begin inline asm
	fma.rn.f32 %f22293, %f65526, %f65531, %f22289;
	// end inline asm
	// begin inline asm
	fma.rn.f32 %f22297, %f65530, %f65531, %f22285;
	// end inline asm
	// begin inline asm
	fma.rn.f32 %f22301, %f65534, %f65535, %f22297;
	// end inline asm
	// begin inline asm
	fma.rn.f32 %f22305, %f65530, %f65535, %f22293;
	// end inline asm
	// begin inline asm
	fma.rn.f32 %f22309, %f65526, %f65531, %f22305;
	// end inline asm
	// begin inline asm
	fma.rn.f32 %f22313, %f65530, %f65531, %f22301;
	// end inline asm
	// begin inline asm
	fma.rn.f32 %f22317, %f65534, %f65535, %f22313;
	// end inline asm
	// begin inline asm
	fma.rn.f32 %f22321, %f65530, %f65535, %f22309;
	// end inline asm
	// begin inline asm
	fma.rn.f32 %f22325, %f65526, %f65531, %f22321;
	// end inline asm
	// begin inline asm
	fma.rn.f32 %f22329, %f65530, %f65531, %f22317;
	// end inline asm
	// begin inline asm
	fma.rn.f32 %f22333, %f65534, %f65535, %f22329;
	// end inline asm
	// begin inline asm
	fma.rn.f32 %f22337, %f65530, %f65535, %f22325;
	// end inline asm
	// begin inline asm
	fma.rn.f32 %f22341, %f65526, %f65531, %f22337;
	// end inline asm
	// begin inline asm
	fma.rn.f32 %f22345, %f65530, %f65531, %f22333;
	// end inline asm
	// begin inline asm
	fma.rn.f32 %f22349, %f65534, %f65535, %f22345;
	// end inline asm
	// begin inline asm
	fma.rn.f32 %f22353, %f65530, %f65535, %f22341;
	// end inline asm
	// begin inline asm
	fma.rn.f32 %f22357, %f65526, %f65531, %f22353;
	// end inline asm
	// begin inline asm
	fma.rn.f32 %f22361, %f65530, %f65531, %f22349;
	// end inline asm
	// begin inline asm
	fma.rn.f32 %f22365, %f65534, %f65535, %f22361;
	// end inline asm
	// begin inline asm
	fma.rn.f32 %f22369, %f65530, %f65535, %f22357;
	// end inline asm
	// begin inline asm
	fma.rn.f32 %f22373, %f65526, %f65531, %f22369;
	// end inline asm
	// begin inline asm
	fma.rn.f32 %f22377, %f65530, %f65531, %f22365;
	// end inline asm
	// begin inline asm
	fma.rn.f32 %f22381, %f65534, %f65535, %f22377;
	// end inline asm
	// begin inline asm
	fma.rn.f32 %f22385, %f65530, %f65535, %f22373;
	// end inline asm
	// begin inline asm
	fma.rn.f32 %f22389, %f65526, %f65531, %f22385;
	// end inline asm
	// begin inline asm
	fma.rn.f32 %f22393, %f65530, %f65531, %f22381;
	// end inline asm
	// begin inline asm
	fma.rn.f32 %f22397, %f65534, %f65535, %f22393;
	// end inline asm
	// begin inline asm
	fma.rn.f32 %f22401, %f65530, %f65535, %f22389;
	// end inline asm
	// begin inline asm
	fma.rn.f32 %f22405, %f65526, %f65531, %f22401;
	// end inline asm
	// begin inline asm
	fma.rn.f32 %f22409, %f65530, %f65531, %f22397;
	// end inline asm
	// begin inline asm
	fma.rn.f32 %f22413, %f65534, %f65535, %f22409;
	// end inline asm
	// begin inline asm
	fma.rn.f32 %f22417, %f65530, %f65535, %f22405;
	// end inline asm
	// begin inline asm
	fma.rn.f32 %f22421, %f65526, %f65531, %f22417;
	// end inline asm
	// begin inline asm
	fma.rn.f32 %f22425, %f65530, %f65531, %f22413;
	// end inline asm
	// begin inline asm
	fma.rn.f32 %f22429, %f65534, %f65535, %f22425;
	// end inline asm
	// begin inline asm
	fma.rn.f32 %f22433, %f65530, %f65535, %f22421;
	// end inline asm
	// begin inline asm
	fma.rn.f32 %f22437, %f65526, %f65531, %f22433;
	// end inline asm
	// begin inline asm
	fma.rn.f32 %f22441, %f65530, %f65531, %f22429;
	// end inline asm
	// begin inline asm
	fma.rn.f32 %f22445, %f65534, %f65535, %f22441;
	// end inline asm
	// begin inline asm
	fma.rn.f32 %f22449, %f65530, %f65535, %f22437;
	// end inline asm
	// begin inline asm
	fma.rn.f32 %f22453, %f65526, %f65531, %f22449;
	// end inline asm
	// begin inline asm
	fma.rn.f32 %f22457, %f65530, %f65531, %f22445;
	// end inline asm
	// begin inline asm
	fma.rn.f32 %f22461, %f65534, %f65535, %f22457;
	// end inline asm
	// begin inline asm
	fma.rn.f32 %f22465, %f65530, %f65535, %f22453;
	// end inline asm
	// begin inline asm
	fma.rn.f32 %f22469, %f65526, %f65531, %f22465;
	// end inline asm
	// begin inline asm
	fma.rn.f32 %f22473, %f65530, %f65531, %f22461;
	// end inline asm
	// begin inline asm
	fma.rn.f32 %f22477, %f65534, %f65535, %f22473;
	// end inline asm
	// begin inline asm
	fma.rn.f32 %f22481, %f65530, %f65535, %f22469;
	// end inline asm
	// begin inline asm
	fma.rn.f32 %f22485, %f65526, %f65531, %f22481;
	// end inline asm
	// begin inline asm
	fma.rn.f32 %f22489, %f65530, %f65531, %f22477;
	// end inline asm
	// begin inline asm
	fma.rn.f32 %f22493, %f65534, %f65535, %f22489;
	// end inline asm
	// begin inline asm
	fma.rn.f32 %f22497, %f65530, %f65535, %f22485;
	// end inline asm
	// begin inline asm
	fma.rn.f32 %f22501, %f65526, %f65531, %f22497;
	// end inline asm
	// begin inline asm
	fma.rn.f32 %f22505, %f65530, %f65531, %f22493;
	// end inline asm
	// begin inline asm
	fma.rn.f32 %f22509, %f65534, %f65535, %f22505;
	// end inline asm
	// begin inline asm
	fma.rn.f32 %f22513, %f65530, %f65535, %f22501;
	// end inline asm
	// begin inline asm
	fma.rn.f32 %f22517, %f65526, %f65531, %f22513;
	// end inline asm
	// begin inline asm
	fma.rn.f32 %f22521, %f65530, %f65531, %f22509;
	// end inline asm
	// begin inline asm
	fma.rn.f32 %f22525, %f65534, %f65535, %f22521;
	// end inline asm
	// begin inline asm
	fma.rn.f32 %f22529, %f65530, %f65535, %f22517;
	// end inline asm
	// begin inline asm
	fma.rn.f32 %f22533, %f65526, %f65531, %f22529;
	// end inline asm
	// begin inline asm
	fma.rn.f32 %f22537, %f65530, %f65531, %f22525;
	// end inline asm
	// begin inline asm
	fma.rn.f32 %f22541, %f65534, %f65535, %f22537;
	// end inline asm
	// begin inline asm
	fma.rn.f32 %f22545, %f65530, %f65535, %f22533;
	// end inline asm
	// begin inline asm
	fma.rn.f32 %f22549, %f65526, %f65531, %f22545;
	// end inline asm
	// begin inline asm
	fma.rn.f32 %f22553, %f65530, %f65531, %f22541;
	// end inline asm
	// begin inline asm
	fma.rn.f32 %f22557, %f65534, %f65535, %f22553;
	// end inline asm
	// begin inline asm
	fma.rn.f32 %f22561, %f65530, %f65535, %f22549;
	// end inline asm
	// begin inline asm
	fma.rn.f32 %f22565, %f65526, %f65531, %f22561;
	// end inline asm
	// begin inline asm
	fma.rn.f32 %f22569, %f65530, %f65531, %f22557;
	// end inline asm
	// begin inline asm
	fma.rn.f32 %f22573, %f65534, %f65535, %f22569;
	// end inline asm
	// begin inline asm
	fma.rn.f32 %f22577, %f65530, %f65535, %f22565;
	// end inline asm
	// begin inline asm
	fma.rn.f32 %f22581, %f65526, %f65531, %f22577;
	// end inline asm
	// begin inline asm
	fma.rn.f32 %f22585, %f65530, %f65531, %f22573;
	// end inline asm
	// begin inline asm
	fma.rn.f32 %f22589, %f65534, %f65535, %f22585;
	// end inline asm
	// begin inline asm
	fma.rn.f32 %f22593, %f65530, %f65535, %f22581;
	// end inline asm
	// begin inline asm
	fma.rn.f32 %f22597, %f65526, %f65531, %f22593;
	// end inline asm
	// begin inline asm
	fma.rn.f32 %f22601, %f65530, %f65531, %f22589;
	// end inline asm
	// begin inline asm
	fma.rn.f32 %f22605, %f65534, %f65535, %f22601;
	// end inline asm
	// begin inline asm
	fma.rn.f32 %f22609, %f65530, %f65535, %f22597;
	// end inline asm
	// begin inline asm
	fma.rn.f32 %f22613, %f65526, %f65531, %f22609;
	// end inline asm
	// begin inline asm
	fma.rn.f32 %f22617, %f65530, %f65531, %f22605;
	// end inline asm
	// begin inline asm
	fma.rn.f32 %f22621, %f65534, %f65535, %f22617;
	// end inline asm
	// begin inline asm
	fma.rn.f32 %f22625, %f65530, %f65535, %f22613;
	// end inline asm
	// begin inline asm
	fma.rn.f32 %f22629, %f65526, %f65531, %f22625;
	// end inline asm
	// begin inline asm
	fma.rn.f32 %f22633, %f65530, %f65531, %f22621;
	// end inline asm
	// begin inline asm
	fma.rn.f32 %f22637, %f65534, %f65535, %f22633;
	// end inline asm
	// begin inline asm
	fma.rn.f32 %f22641, %f65530, %f65535, %f22629;
	// end inline asm
	// begin inline asm
	fma.rn.f32 %f22645, %f65526, %f65531, %f22641;
	// end inline asm
	// begin inline asm
	fma.rn.f32 %f22649, %f65530, %f65531, %f22637;
	// end inline asm
	// begin inline asm
	fma.rn.f32 %f22653, %f65534, %f65535, %f22649;
	// end inline asm
	// begin inline asm
	fma.rn.f32 %f22657, %f65530, %f65535, %f22645;
	// end inline asm
	// begin inline asm
	fma.rn.f32 %f22661, %f65526, %f65531, %f22657;
	// end inline asm
	// begin inline asm
	fma.rn.f32 %f22665, %f65530, %f65531, %f22653;
	// end inline asm
	// begin inline asm
	fma.rn.f32 %f22669, %f65534, %f65535, %f22665;
	// end inline asm
	// begin inline asm
	fma.rn.f32 %f22673, %f65530, %f65535, %f22661;
	// end inline asm
	// begin inline asm
	fma.rn.f32 %f22677, %f65526, %f65531, %f22673;
	// end inline asm
	// begin inline asm
	fma.rn.f32 %f22681, %f65530, %f65531, %f22669;
	// end inline asm
	// begin inline asm
	fma.rn.f32 %f22685, %f65534, %f65535, %f22681;
	// end inline asm
	// begin inline asm
	fma.rn.f32 %f22689, %f65530, %f65535, %f22677;
	// end inline asm
	// begin inline asm
	fma.rn.f32 %f22693, %f65526, %f65531, %f22689;
	// end inline asm
	// begin inline asm
	fma.rn.f32 %f22697, %f65530, %f65531, %f22685;
	// end inline asm
	// begin inline asm
	fma.rn.f32 %f22701, %f65534, %f65535, %f22697;
	// end inline asm
	// begin inline asm
	fma.rn.f32 %f22705, %f65530, %f65535, %f22693;
	// end inline asm
	// begin inline asm
	fma.rn.f32 %f22709, %f65526, %f65531, %f22705;
	// end inline asm
	// begin inline asm
	fma.rn.f32 %f22713, %f65530, %f65531, %f22701;
	// end inline asm
	// begin inline asm
	fma.rn.f32 %f22717, %f65534, %f65535, %f22713;
	// end inline asm
	// begin inline asm
	fma.rn.f32 %f22721, %f65530, %f65535, %f22709;
	// end inline asm
	// begin inline asm
	fma.rn.f32 %f22725, %f65526, %f65531, %f22721;
	// end inline asm
	// begin inline asm
	fma.rn.f32 %f22729, %f65530, %f65531, %f22717;
	// end inline asm
	// begin inline asm
	fma.rn.f32 %f22733, %f65534, %f65535, %f22729;
	// end inline asm
	// begin inline asm
	fma.rn.f32 %f22737, %f65530, %f65535, %f22725;
	// end inline asm
	// begin inline asm
	fma.rn.f32 %f22741, %f65526, %f65531, %f22737;
	// end inline asm
	// begin inline asm
	fma.rn.f32 %f22745, %f65530, %f65531, %f22733;
	// end inline asm
	// begin inline asm
	fma.rn.f32 %f22749, %f65534, %f65535, %f22745;
	// end inline asm
	// begin inline asm
	fma.rn.f32 %f22753, %f65530, %f65535, %f22741;
	// end inline asm
	// begin inline asm
	fma.rn.f32 %f22757, %f65526, %f65531, %f22753;
	// end inline asm
	// begin inline asm
	fma.rn.f32 %f22761, %f65530, %f65531, %f22749;
	// end inline asm
	// begin inline asm
	fma.rn.f32 %f22765, %f65534, %f65535, %f22761;
	// end inline asm
	// begin inline asm
	fma.rn.f32 %f22769, %f65530, %f65535, %f22757;
	// end inline asm
	// begin inline asm
	fma.rn.f32 %f22773, %f65526, %f65531, %f22769;
	// end inline asm
	// begin inline asm
	fma.rn.f32 %f22777, %f65530, %f65531, %f22765;
	// end inline asm
	// begin inline asm
	fma.rn.f32 %f22781, %f65534, %f65535, %f22777;
	// end inline asm
	// begin inline asm
	fma.rn.f32 %f22785, %f65530, %f65535, %f22773;
	// end inline asm
	// begin inline asm
	fma.rn.f32 %f22789, %f65526, %f65531, %f22785;
	// end inline asm
	// begin inline asm
	fma.rn.f32 %f22793, %f65530, %f65531, %f22781;
	// end inline asm
	// begin inline asm
	fma.rn.f32 %f22797, %f65534, %f65535, %f22793;
	// end inline asm
	// begin inline asm
	fma.rn.f32 %f22801, %f65530, %f65535, %f22789;
	// end inline asm
	// begin inline asm
	fma.rn.f32 %f22805, %f65526, %f65531, %f22801;
	// end inline asm
	// begin inline asm
	fma.rn.f32 %f22809, %f65530, %f65531, %f22797;
	// end inline asm
	// begin inline asm
	fma.rn.f32 %f22813, %f65534, %f65535, %f22809;
	// end inline asm
	// begin inline asm
	fma.rn.f32 %f22817, %f65530, %f65535, %f22805;
	// end inline asm
	// begin inline asm
	fma.rn.f32 %f22821, %f65526, %f65531, %f22817;
	// end inline asm
	// begin inline asm
	fma.rn.f32 %f22825, %f65530, %f65531, %f22813;
	// end inline asm
	// begin inline asm
	fma.rn.f32 %f22829, %f65534, %f65535, %f22825;
	// end inline asm
	// begin inline asm
	fma.rn.f32 %f22833, %f65530, %f65535, %f22821;
	// end inline asm
	// begin inline asm
	fma.rn.f32 %f22837, %f65526, %f65531, %f22833;
	// end inline asm
	// begin inline asm
	fma.rn.f32 %f22841, %f65530, %f65531, %f22829;
	// end inline asm
	// begin inline asm
	fma.rn.f32 %f22845, %f65534, %f65535, %f22841;
	// end inline asm
	// begin inline asm
	fma.rn.f32 %f22849, %f65530, %f65535, %f22837;
	// end inline asm
	// begin inline asm
	fma.rn.f32 %f22853, %f65526, %f65531, %f22849;
	// end inline asm
	// begin inline asm
	fma.rn.f32 %f22857, %f65530, %f65531, %f22845;
	// end inline asm
	// begin inline asm
	fma.rn.f32 %f22861, %f65534, %f65535, %f22857;
	// end inline asm
	// begin inline asm
	fma.rn.f32 %f22865, %f65530, %f65535, %f22853;
	// end inline asm
	// begin inline asm
	fma.rn.f32 %f22869, %f65526, %f65531, %f22865;
	// end inline asm
	// begin inline asm
	fma.rn.f32 %f22873, %f65530, %f65531, %f22861;
	// end inline asm
	// begin inline asm
	fma.rn.f32 %f22877, %f65534, %f65535, %f22873;
	// end inline asm
	// begin inline asm
	fma.rn.f32 %f22881, %f65530, %f65535, %f22869;
	// end inline asm
	// begin inline asm
	fma.rn.f32 %f22885, %f65526, %f65531, %f22881;
	// end inline asm
	// begin inline asm
	fma.rn.f32 %f22889, %f65530, %f65531, %f22877;
	// end inline asm
	// begin inline asm
	fma.rn.f32 %f22893, %f65534, %f65535, %f22889;
	// end inline asm
	// begin inline asm
	fma.rn.f32 %f22897, %f65530, %f65535, %f22885;
	// end inline asm
	// begin inline asm
	fma.rn.f32 %f22901, %f65526, %f65531, %f22897;
	// end inline asm
	// begin inline asm
	fma.rn.f32 %f22905, %f65530, %f65531, %f22893;
	// end inline asm
	// begin inline asm
	fma.rn.f32 %f22909, %f65534, %f65535, %f22905;
	// end inline asm
	// begin inline asm
	fma.rn.f32 %f22913, %f65530, %f65535, %f22901;
	// end inline asm
	// begin inline asm
	fma.rn.f32 %f22917, %f65526, %f65531, %f22913;
	// end inline asm
	// begin inline asm
	fma.rn.f32 %f22921, %f65530, %f65531, %f22909;
	// end inline asm
	// begin inline asm
	fma.rn.f32 %f22925, %f65534, %f65535, %f22921;
	// end inline asm
	// begin inline asm
	fma.rn.f32 %f22929, %f65530, %f65535, %f22917;
	// end inline asm
	// begin inline asm
	fma.rn.f32 %f22933, %f65526, %f65531, %f22929;
	// end inline asm
	// begin inline asm
	fma.rn.f32 %f22937, %f65530, %f65531, %f22925;
	// end inline asm
	// begin inline asm
	fma.rn.f32 %f22941, %f65534, %f65535, %f22937;
	// end inline asm
	// begin inline asm
	fma.rn.f32 %f22945, %f65530, %f65535, %f22933;
	// end inline asm
	// begin inline asm
	fma.rn.f32 %f22949, %f65526, %f65531, %f22945;
	// end inline asm
	// begin inline asm
	fma.rn.f32 %f22953, %f65530, %f65531, %f22941;
	// end inline asm
	// begin inline asm
	fma.rn.f32 %f22957, %f65534, %f65535, %f22953;
	// end inline asm
	// begin inline asm
	fma.rn.f32 %f22961, %f65530, %f65535, %f22949;
	// end inline asm
	// begin inline asm
	fma.rn.f32 %f22965, %f65526, %f65531, %f22961;
	// end inline asm
	// begin inline asm
	fma.rn.f32 %f22969, %f65530, %f65531, %f22957;
	// end inline asm
	// begin inline asm
	fma.rn.f32 %f22973, %f65534, %f65535, %f22969;
	// end inline asm
	// begin inline asm
	fma.rn.f32 %f22977, %f65530, %f65535, %f22965;
	// end inline asm
	// begin inline asm
	fma.rn.f32 %f22981, %f65526, %f65531, %f22977;
	// end inline asm
	// begin inline asm
	fma.rn.f32 %f22985, %f65530, %f65531, %f22973;
	// end inline asm
	// begin inline asm
	fma.rn.f32 %f22989, %f65534, %f65535, %f22985;
	// end inline asm
	// begin inline asm
	fma.rn.f32 %f22993, %f65530, %f65535, %f22981;
	// end inline asm
	// begin inline asm
	fma.rn.f32 %f22997, %f65526, %f65531, %f22993;
	// end inline asm
	// begin inline asm
	fma.rn.f32 %f23001, %f65530, %f65531, %f22989;
	// end inline asm
	// begin inline asm
	fma.rn.f32 %f23005, %f65534, %f65535, %f23001;
	// end inline asm
	// begin inline asm
	fma.rn.f32 %f23009, %f65530, %f65535, %f22997;
	// end inline asm
	// begin inline asm
	fma.rn.f32 %f23013, %f65526, %f65531, %f23009;
	// end inline asm
	// begin inline asm
	fma.rn.f32 %f23017, %f65530, %f65531, %f23005;
	// end inline asm
	// begin inline asm
	fma.rn.f32 %f23021, %f65534, %f65535, %f23017;
	// end inline asm
	// begin inline asm
	fma.rn.f32 %f23025, %f65530, %f65535, %f23013;
	// end inline asm
	// begin inline asm
	fma.rn.f32 %f23029, %f65526, %f65531, %f23025;
	// end inline asm
	// begin inline asm
	fma.rn.f32 %f23033, %f65530, %f65531, %f23021;
	// end inline asm
	// begin inline asm
	fma.rn.f32 %f23037, %f65534, %f65535, %f23033;
	// end inline asm
	// begin inline asm
	fma.rn.f32 %f23041, %f65530, %f65535, %f23029;
	// end inline asm
	// begin inline asm
	fma.rn.f32 %f23045, %f65526, %f65531, %f23041;
	// end inline asm
	// begin inline asm
	fma.rn.f32 %f23049, %f65530, %f65531, %f23037;
	// end inline asm
	// begin inline asm
	fma.rn.f32 %f23053, %f65534, %f65535, %f23049;
	// end inline asm
	// begin inline asm
	fma.rn.f32 %f23057, %f65530, %f65535, %f23045;
	// end inline asm
	// begin inline asm
	fma.rn.f32 %f23061, %f65526, %f65531, %f23057;
	// end inline asm
	// begin inline asm
	fma.rn.f32 %f23065, %f65530, %f65531, %f23053;
	// end inline asm
	// begin inline asm
	fma.rn.f32 %f23069, %f65534, %f65535, %f23065;
	// end inline asm
	// begin inline asm
	fma.rn.f32 %f23073, %f65530, %f65535, %f23061;
	// end inline asm
	// begin inline asm
	fma.rn.f32 %f23077, %f65526, %f65531, %f23073;
	// end inline asm
	// begin inline asm
	fma.rn.f32 %f23081, %f65530, %f65531, %f23069;
	// end inline asm
	// begin inline asm
	fma.rn.f32 %f23085, %f65534, %f65535, %f23081;
	// end inline asm
	// begin inline asm
	fma.rn.f32 %f23089, %f65530, %f65535, %f23077;
	// end inline asm
	// begin inline asm
	fma.rn.f32 %f23093, %f65526, %f65531, %f23089;
	// end inline asm
	// begin inline asm
	fma.rn.f32 %f23097, %f65530, %f65531, %f23085;
	// end inline asm
	// begin inline asm
	fma.rn.f32 %f23101, %f65534, %f65535, %f23097;
	// end inline asm
	// begin inline asm
	fma.rn.f32 %f23105, %f65530, %f65535, %f23093;
	// end inline asm
	// begin inline asm
	fma.rn.f32 %f23109, %f65526, %f65531, %f23105;
	// end inline asm
	// begin inline asm
	fma.rn.f32 %f23113, %f65530, %f65531, %f23101;
	// end inline asm
	// begin inline asm
	fma.rn.f32 %f23117, %f65534, %f65535, %f23113;
	// end inline asm
	// begin inline asm
	fma.rn.f32 %f23121, %f65530, %f65535, %f23109;
	// end inline asm
	// begin inline asm
	fma.rn.f32 %f23125, %f65526, %f65531, %f23121;
	// end inline asm
	// begin inline asm
	fma.rn.f32 %f23129, %f65530, %f65531, %f23117;
	// end inline asm
	// begin inline asm
	fma.rn.f32 %f23133, %f65534, %f65535, %f23129;
	// end inline asm
	// begin inline asm
	fma.rn.f32 %f23137, %f65530, %f65535, %f23125;
	// end inline asm
	// begin inline asm
	fma.rn.f32 %f23141, %f65526, %f65531, %f23137;
	// end inline asm
	// begin inline asm
	fma.rn.f32 %f23145, %f65530, %f65531, %f23133;
	// end inline asm
	// begin inline asm
	fma.rn.f32 %f23149, %f65534, %f65535, %f23145;
	// end inline asm
	// begin inline asm
	fma.rn.f32 %f23153, %f65530, %f65535, %f23141;
	// end inline asm
	// begin inline asm
	fma.rn.f32 %f23157, %f65526, %f65531, %f23153;
	// end inline asm
	// begin inline asm
	fma.rn.f32 %f23161, %f65530, %f65531, %f23149;
	// end inline asm
	// begin inline asm
	fma.rn.f32 %f23165, %f65534, %f65535, %f23161;
	// end inline asm
	// begin inline asm
	fma.rn.f32 %f23169, %f65530, %f65535, %f23157;
	// end inline asm
	// begin inline asm
	fma.rn.f32 %f23173, %f65526, %f65531, %f23169;
	// end inline asm
	// begin inline asm
	fma.rn.f32 %f23177, %f65530, %f65531, %f23165;
	// end inline asm
	// begin inline asm
	fma.rn.f32 %f23181, %f65534, %f65535, %f23177;
	// end inline asm
	// begin inline asm
	fma.rn.f32 %f23185, %f65530, %f65535, %f23173;
	// end inline asm
	// begin inline asm
	fma.rn.f32 %f23189, %f65526, %f65531, %f23185;
	// end inline asm
	// begin inline asm
	fma.rn.f32 %f23193, %f65530, %f65531, %f23181;
	// end inline asm
	// begin inline asm
	fma.rn.f32 %f23197, %f65534, %f65535, %f23193;
	// end inline asm
	// begin inline asm
	fma.rn.f32 %f23201, %f65530, %f65535, %f23189;
	// end inline asm
	// begin inline asm
	fma.rn.f32 %f23205, %f65526, %f65531, %f23201;
	// end inline asm
	// begin inline asm
	fma.rn.f32 %f23209, %f65530, %f65531, %f23197;
	// end inline asm
	// begin inline asm
	fma.rn.f32 %f23213, %f65534, %f65535, %f23209;
	// end inline asm
	// begin inline asm
	fma.rn.f32 %f23217, %f65530, %f65535, %f23205;
	// end inline asm
	// begin inline asm
	fma.rn.f32 %f23221, %f65526, %f65531, %f23217;
	// end inline asm
	// begin inline asm
	fma.rn.f32 %f23225, %f65530, %f65531, %f23213;
	// end inline asm
	// begin inline asm
	fma.rn.f32 %f23229, %f65534, %f65535, %f23225;
	// end inline asm
	// begin inline asm
	fma.rn.f32 %f23233, %f65530, %f65535, %f23221;
	// end inline asm
	// begin inline asm
	fma.rn.f32 %f23237, %f65526, %f65531, %f23233;
	// end inline asm
	// begin inline asm
	fma.rn.f32 %f23241, %f65530, %f65531, %f23229;
	// end inline asm
	// begin inline asm
	fma.rn.f32 %f23245, %f65534, %f65535, %f23241;
	// end inline asm
	// begin inline asm
	fma.rn.f32 %f23249, %f65530, %f65535, %f23237;
	// end inline asm
	// begin inline asm
	fma.rn.f32 %f23253, %f65526, %f65531, %f23249;
	// end inline asm
	// begin inline asm
	fma.rn.f32 %f23257, %f65530, %f65531, %f23245;
	// end inline asm
	// begin inline asm
	fma.rn.f32 %f23261, %f65534, %f65535, %f23257;
	// end inline asm
	// begin inline asm
	fma.rn.f32 %f23265, %f65530, %f65535, %f23253;
	// end inline asm
	// begin inline asm
	fma.rn.f32 %f23269, %f65526, %f65531, %f23265;
	// end inline asm
	// begin inline asm
	fma.rn.f32 %f23273, %f65530, %f65531, %f23261;
	// end inline asm
	// begin inline asm
	fma.rn.f32 %f23277, %f65534, %f65535, %f23273;
	// end inline asm
	// begin inline asm
	fma.rn.f32 %f23281, %f65530, %f65535, %f23269;
	// end inline asm
	// begin inline asm
	fma.rn.f32 %f23285, %f65526, %f65531, %f23281;
	// end inline asm
	// begin inline asm
	fma.rn.f32 %f23289, %f65530, %f65531, %f23277;
	// end inline asm
	// begin inline asm
	fma.rn.f32 %f23293, %f65534, %f65535, %f23289;
	// end inline asm
	// begin inline asm
	fma.rn.f32 %f23297, %f65530, %f65535, %f23285;
	// end inline asm
	// begin inline asm
	fma.rn.f32 %f23301, %f65526, %f65531, %f23297;
	// end inline asm
	// begin inline asm
	fma.rn.f32 %f23305, %f65530, %f65531, %f23293;
	// end inline asm
	// begin inline asm
	fma.rn.f32 %f23309, %f65534, %f65535, %f23305;
	// end inline asm
	// begin inline asm
	fma.rn.f32 %f23313, %f65530, %f65535, %f23301;
	// end inline asm
	// begin inline asm
	fma.rn.f32 %f23317, %f65526, %f65531, %f23313;
	// end inline asm
	// begin inline asm
	fma.rn.f32 %f23321, %f65530, %f65531, %f23309;
	// end inline asm
	// begin inline asm
	fma.rn.f32 %f23325, %f65534, %f65535, %f23321;
	// end inline asm
	// begin inline asm
	fma.rn.f32 %f23329, %f65530, %f65535, %f23317;
	// end inline asm
	// begin inline asm
	fma.rn.f32 %f23333, %f65526, %f65531, %f23329;
	// end inline asm
	// begin inline asm
	fma.rn.f32 %f23337, %f65530, %f65531, %f23325;
	// end inline asm
	// begin inline asm
	fma.rn.f32 %f23341, %f65534, %f65535, %f23337;
	// end inline asm
	// begin inline asm
	fma.rn.f32 %f23345, %f65530, %f65535, %f23333;
	// end inline asm
	// begin inline asm
	fma.rn.f32 %f23349, %f65526, %f65531, %f23345;
	// end inline asm
	// begin inline asm
	fma.rn.f32 %f23353, %f65530, %f65531, %f23341;
	// end inline asm
	// begin inline asm
	fma.rn.f32 %f23357, %f65534, %f65535, %f23353;
	// end inline asm
	// begin inline asm
	fma.rn.f32 %f23361, %f65530, %f65535, %f23349;
	// end inline asm
	// begin inline asm
	fma.rn.f32 %f23365, %f65526, %f65531, %f23361;
	// end inline asm
	// begin inline asm
	fma.rn.f32 %f23369, %f65530, %f65531, %f23357;
	// end inline asm
	// begin inline asm
	fma.rn.f32 %f23373, %f65534, %f65535, %f23369;
	// end inline asm
	// begin inline asm
	fma.rn.f32 %f23377, %f65530, %f65535, %f23365;
	// end inline asm
	// begin inline asm
	fma.rn.f32 %f23381, %f65526, %f65531, %f23377;
	// end inline asm
	// begin inline asm
	fma.rn.f32 %f23385, %f65530, %f65531, %f23373;
	// end inline asm
	// begin inline asm
	fma.rn.f32 %f23389, %f65534, %f65535, %f23385;
	// end inline asm
	// begin inline asm
	fma.rn.f32 %f23393, %f65530, %f65535, %f23381;
	// end inline asm
	// begin inline asm
	fma.rn.f32 %f23397, %f65526, %f65531, %f23393;
	// end inline asm
	// begin inline asm
	fma.rn.f32 %f23401, %f65530, %f65531, %f23389;
	// end inline asm
	// begin inline asm
	fma.rn.f32 %f23405, %f65534, %f65535, %f23401;
	// end inline asm
	// begin inline asm
	fma.rn.f32 %f23409, %f65530, %f65535, %f23397;
	// end inline asm
	// begin inline asm
	fma.rn.f32 %f23413, %f65526, %f65531, %f23409;
	// end inline asm
	// begin inline asm
	fma.rn.f32 %f23417, %f65530, %f65531, %f23405;
	// end inline asm
	// begin inline asm
	fma.rn.f32 %f23421, %f65534, %f65535, %f23417;
	// end inline asm
	// begin inline asm
	fma.rn.f32 %f23425, %f65530, %f65535, %f23413;
	// end inline asm
	// begin inline asm
	fma.rn.f32 %f23429, %f65526, %f65531, %f23425;
	// end inline asm
	// begin inline asm
	fma.rn.f32 %f23433, %f65530, %f65531, %f23421;
	// end inline asm
	// begin inline asm
	fma.rn.f32 %f23437, %f65534, %f65535, %f23433;
	// end inline asm
	// begin inline asm
	fma.rn.f32 %f23441, %f65530, %f65535, %f23429;
	// end inline asm
	// begin inline asm
	fma.rn.f32 %f23445, %f65526, %f65531, %f23441;
	// end inline asm
	// begin inline asm
	fma.rn.f32 %f23449, %f65530, %f65531, %f23437;
	// end inline asm
	// begin inline asm
	fma.rn.f32 %f23453, %f65534, %f65535, %f23449;
	// end inline asm
	// begin inline asm
	fma.rn.f32 %f23457, %f65530, %f65535, %f23445;
	// end inline asm
	// begin inline asm
	fma.rn.f32 %f23461, %f65526, %f65531, %f23457;
	// end inline asm
	// begin inline asm
	fma.rn.f32 %f23465, %f65530, %f65531, %f23453;
	// end inline asm
	// begin inline asm
	fma.rn.f32 %f23469, %f65534, %f65535, %f23465;
	// end inline asm
	// begin inline asm
	fma.rn.f32 %f23473, %f65530, %f65535, %f23461;
	// end inline asm
	// begin inline asm
	fma.rn.f32 %f23477, %f65526, %f65531, %f23473;
	// end inline asm
	// begin inline asm
	fma.rn.f32 %f23481, %f65530, %f65531, %f23469;
	// end inline asm
	// begin inline asm
	fma.rn.f32 %f23485, %f65534, %f65535, %f23481;
	// end inline asm
	// begin inline asm
	fma.rn.f32 %f23489, %f65530, %f65535, %f23477;
	// end inline asm
	// begin inline asm
	fma.rn.f32 %f23493, %f65526, %f65531, %f23489;
	// end inline asm
	// begin inline asm
	fma.rn.f32 %f23497, %f65530, %f65531, %f23485;
	// end inline asm
	// begin inline asm
	fma.rn.f32 %f23501, %f65534, %f65535, %f23497;
	// end inline asm
	// begin inline asm
	fma.rn.f32 %f23505, %f65530, %f65535, %f23493;
	// end inline asm
	// begin inline asm
	fma.rn.f32 %f23509, %f65526, %f65531, %f23505;
	// end inline asm
	// begin inline asm
	fma.rn.f32 %f23513, %f65530, %f65531, %f23501;
	// end inline asm
	// begin inline asm
	fma.rn.f32 %f23517, %f65534, %f65535, %f23513;
	// end inline asm
	// begin inline asm
	fma.rn.f32 %f23521, %f65530, %f65535, %f23509;
	// end inline asm
	// begin inline asm
	fma.rn.f32 %f23525, %f65526, %f65531, %f23521;
	// end inline asm
	// begin inline asm
	fma.rn.f32 %f23529, %f65530, %f65531, %f23517;
	// end inline asm
	// begin inline asm
	fma.rn.f32 %f23533, %f65534, %f65535, %f23529;
	// end inline asm
	// begin inline asm
	fma.rn.f32 %f23537, %f65530, %f65535, %f23525;
	// end inline asm
	// begin inline asm
	fma.rn.f32 %f23541, %f65526, %f65531, %f23537;
	// end inline asm
	// begin inline asm
	fma.rn.f32 %f23545, %f65530, %f65531, %f23533;
	// end inline asm
	// begin inline asm
	fma.rn.f32 %f23549, %f65534, %f65535, %f23545;
	// end inline asm
	// begin inline asm
	fma.rn.f32 %f23553, %f65530, %f65535, %f23541;
	// end inline asm
	// begin inline asm
	fma.rn.f32 %f23557, %f65526, %f65531, %f23553;
	// end inline asm
	// begin inline asm
	fma.rn.f32 %f23561, %f65530, %f65531, %f23549;
	// end inline asm
	// begin inline asm
	fma.rn.f32 %f23565, %f65534, %f65535, %f23561;
	// end inline asm
	// begin inline asm
	fma.rn.f32 %f23569, %f65530, %f65535, %f23557;
	// end inline asm
	// begin inline asm
	fma.rn.f32 %f23573, %f65526, %f65531, %f23569;
	// end inline asm
	// begin inline asm
	fma.rn.f32 %f23577, %f65530, %f65531, %f23565;
	// end inline asm
	// begin inline asm
	fma.rn.f32 %f23581, %f65534, %f65535, %f23577;
	// end inline asm
	// begin inline asm
	fma.rn.f32 %f23585, %f65530, %f65535, %f23573;
	// end inline asm
	// begin inline asm
	fma.rn.f32 %f23589, %f65526, %f65531, %f23585;
	// end inline asm
	// begin inline asm
	fma.rn.f32 %f23593, %f65530, %f65531, %f23581;
	// end inline asm
	// begin inline asm
	fma.rn.f32 %f23597, %f65534, %f65535, %f23593;
	// end inline asm
	// begin inline asm
	fma.rn.f32 %f23601, %f65530, %f65535, %f23589;
	// end inline asm
	// begin inline asm
	fma.rn.f32 %f23605, %f65526, %f65531, %f23601;
	// end inline asm
	// begin inline asm
	fma.rn.f32 %f23609, %f65530, %f65531, %f23597;
	// end inline asm
	// begin inline asm
	fma.rn.f32 %f23613, %f65534, %f65535, %f23609;
	// end inline asm
	// begin inline asm
	fma.rn.f32 %f23617, %f65530, %f65535, %f23605;
	// end inline asm
	// begin inline asm
	fma.rn.f32 %f23621, %f65526, %f65531, %f23617;
	// end inline asm
	// begin inline asm
	fma.rn.f32 %f23625, %f65530, %f65531, %f23613;
	// end inline asm
	// begin inline asm
	fma.rn.f32 %f23629, %f65534, %f65535, %f23625;
	// end inline asm
	// begin inline asm
	fma.rn.f32 %f23633, %f65530, %f65535, %f23621;
	// end inline asm
	// begin inline asm
	fma.rn.f32 %f23637, %f65526, %f65531, %f23633;
	// end inline asm
	// begin inline asm
	fma.rn.f32 %f23641, %f65530, %f65531, %f23629;
	// end inline asm
	// begin inline asm
	fma.rn.f32 %f23645, %f65534, %f65535, %f23641;
	// end inline asm
	// begin inline asm
	fma.rn.f32 %f23649, %f65530, %f65535, %f23637;
	// end inline asm
	// begin inline asm
	fma.rn.f32 %f23653, %f65526, %f65531, %f23649;
	// end inline asm
	// begin inline asm
	fma.rn.f32 %f23657, %f65530, %f65531, %f23645;
	// end inline asm
	// begin inline asm
	fma.rn.f32 %f23661, %f65534, %f65535, %f23657;
	// end inline asm
	// begin inline asm
	fma.rn.f32 %f23665, %f65530, %f65535, %f23653;
	// end inline asm
	// begin inline asm
	fma.rn.f32 %f23669, %f65526, %f65531, %f23665;
	// end inline asm
	// begin inline asm
	fma.rn.f32 %f23673, %f65530, %f65531, %f23661;
	// end inline asm
	// begin inline asm
	fma.rn.f32 %f23677, %f65534, %f65535, %f23673;
	// end inline asm
	// begin inline asm
	fma.rn.f32 %f23681, %f65530, %f65535, %f23669;
	// end inline asm
	// begin inline asm
	fma.rn.f32 %f23685, %f65526, %f65531, %f23681;
	// end inline asm
	// begin inline asm
	fma.rn.f32 %f23689, %f65530, %f65531, %f23677;
	// end inline asm
	// begin inline asm
	fma.rn.f32 %f23693, %f65534, %f65535, %f23689;
	// end inline asm
	// begin inline asm
	fma.rn.f32 %f23697, %f65530, %f65535, %f23685;
	// end inline asm
	// begin inline asm
	fma.rn.f32 %f23701, %f65526, %f65531, %f23697;
	// end inline asm
	// begin inline asm
	fma.rn.f32 %f23705, %f65530, %f65531, %f23693;
	// end inline asm
	// begin inline asm
	fma.rn.f32 %f23709, %f65534, %f65535, %f23705;
	// end inline asm
	// begin inline asm
	fma.rn.f32 %f23713, %f65530, %f65535, %f23701;
	// end inline asm
	// begin inline asm
	fma.rn.f32 %f23717, %f65526, %f65531, %f23713;
	// end inline asm
	// begin inline asm
	fma.rn.f32 %f23721, %f65530, %f65531, %f23709;
	// end inline asm
	// begin inline asm
	fma.rn.f32 %f23725, %f65534, %f65535, %f23721;
	// end inline asm
	// begin inline asm
	fma.rn.f32 %f23729, %f65530, %f65535, %f23717;
	// end inline asm
	// begin inline asm
	fma.rn.f32 %f23733, %f65526, %f65531, %f23729;
	// end inline asm
	// begin inline asm
	fma.rn.f32 %f23737, %f65530, %f65531, %f23725;
	// end inline asm
	// begin inline asm
	fma.rn.f32 %f23741, %f65534, %f65535, %f23737;
	// end inline asm
	// begin inline asm
	fma.rn.f32 %f23745, %f65530, %f65535, %f23733;
	// end inline asm
	// begin inline asm
	fma.rn.f32 %f23749, %f65526, %f65531, %f23745;
	// end inline asm
	// begin inline asm
	fma.rn.f32 %f23753, %f65530, %f65531, %f23741;
	// end inline asm
	// begin inline asm
	fma.rn.f32 %f23757, %f65534, %f65535, %f23753;
	// end inline asm
	// begin inline asm
	fma.rn.f32 %f23761, %f65530, %f65535, %f23749;
	// end inline asm
	// begin inline asm
	fma.rn.f32 %f23765, %f65526, %f65531, %f23761;
	// end inline asm
	// begin inline asm
	fma.rn.f32 %f23769, %f65530, %f65531, %f23757;
	// end inline asm
	// begin inline asm
	fma.rn.f32 %f23773, %f65534, %f65535, %f23769;
	// end inline asm
	// begin inline asm
	fma.rn.f32 %f23777, %f65530, %f65535, %f23765;
	// end inline asm
	// begin inline asm
	fma.rn.f32 %f23781, %f65526, %f65531, %f23777;
	// end inline asm
	// begin inline asm
	fma.rn.f32 %f23785, %f65530, %f65531, %f23773;
	// end inline asm
	// begin inline asm
	fma.rn.f32 %f23789, %f65534, %f65535, %f23785;
	// end inline asm
	// begin inline asm
	fma.rn.f32 %f23793, %f65530, %f65535, %f23781;
	// end inline asm
	// begin inline asm
	fma.rn.f32 %f23797, %f65526, %f65531, %f23793;
	// end inline asm
	// begin inline asm
	fma.rn.f32 %f23801, %f65530, %f65531, %f23789;
	// end inline asm
	// begin inline asm
	fma.rn.f32 %f23805, %f65534, %f65535, %f23801;
	// end inline asm
	// begin inline asm
	fma.rn.f32 %f23809, %f65530, %f65535, %f23797;
	// end inline asm
	// begin inline asm
	fma.rn.f32 %f23813, %f65526, %f65531, %f23809;
	// end inline asm
	// begin inline asm
	fma.rn.f32 %f23817, %f65530, %f65531, %f23805;
	// end inline asm
	// begin inline asm
	fma.rn.f32 %f23821, %f65534, %f65535, %f23817;
	// end inline asm
	// begin inline asm
	fma.rn.f32 %f23825, %f65530, %f65535, %f23813;
	// end inline asm
	// begin inline asm
	fma.rn.f32 %f23829, %f65526, %f65531, %f23825;
	// end inline asm
	// begin inline asm
	fma.rn.f32 %f23833, %f65530, %f65531, %f23821;
	// end inline asm
	// begin inline asm
	fma.rn.f32 %f23837, %f65534, %f65535, %f23833;
	// end inline asm
	// begin inline asm
	fma.rn.f32 %f23841, %f65530, %f65535, %f23829;
	// end inline asm
	// begin inline asm
	fma.rn.f32 %f23845, %f65526, %f65531, %f23841;
	// end inline asm
	// begin inline asm
	fma.rn.f32 %f23849, %f65530, %f65531, %f23837;
	// end inline asm
	// begin inline asm
	fma.rn.f32 %f23853, %f65534, %f65535, %f23849;
	// end inline asm
	// begin inline asm
	fma.rn.f32 %f23857, %f65530, %f65535, %f23845;
	// end inline asm
	// begin inline asm
	fma.rn.f32 %f23861, %f65526, %f65531, %f23857;
	// end inline asm
	// begin inline asm
	fma.rn.f32 %f23865, %f65530, %f65531, %f23853;
	// end inline asm
	// begin inline asm
	fma.rn.f32 %f23869, %f65534, %f65535, %f23865;
	// end inline asm
	// begin inline asm
	fma.rn.f32 %f23873, %f65530, %f65535, %f23861;
	// end inline asm
	// begin inline asm
	fma.rn.f32 %f23877, %f65526, %f65531, %f23873;
	// end inline asm
	// begin inline asm
	fma.rn.f32 %f23881, %f65530, %f65531, %f23869;
	// end inline asm
	// begin inline asm
	fma.rn.f32 %f23885, %f65534, %f65535, %f23881;
	// end inline asm
	// begin inline asm
	fma.rn.f32 %f23889, %f65530, %f65535, %f23877;
	// end inline asm
	// begin inline asm
	fma.rn.f32 %f23893, %f65526, %f65531, %f23889;
	// end inline asm
	// begin inline asm
	fma.rn.f32 %f23897, %f65530, %f65531, %f23885;
	// end inline asm
	// begin inline asm
	fma.rn.f32 %f23901, %f65534, %f65535, %f23897;
	// end inline asm
	// begin inline asm
	fma.rn.f32 %f23905, %f65530, %f65535, %f23893;
	// end inline asm
	// begin inline asm
	fma.rn.f32 %f23909, %f65526, %f65531, %f23905;
	// end inline asm
	// begin inline asm
	fma.rn.f32 %f23913, %f65530, %f65531, %f23901;
	// end inline asm
	// begin inline asm
	fma.rn.f32 %f23917, %f65534, %f65535, %f23913;
	// end inline asm
	// begin inline asm
	fma.rn.f32 %f23921, %f65530, %f65535, %f23909;
	// end inline asm
	// begin inline asm
	fma.rn.f32 %f23925, %f65526, %f65531, %f23921;
	// end inline asm
	// begin inline asm
	fma.rn.f32 %f23929, %f65530, %f65531, %f23917;
	// end inline asm
	// begin inline asm
	fma.rn.f32 %f23933, %f65534, %f65535, %f23929;
	// end inline asm
	// begin inline asm
	fma.rn.f32 %f23937, %f65530, %f65535, %f23925;
	// end inline asm
	// begin inline asm
	fma.rn.f32 %f23941, %f65526, %f65531, %f23937;
	// end inline asm
	// begin inline asm
	fma.rn.f32 %f23945, %f65530, %f65531, %f23933;
	// end inline asm
	// begin inline asm
	fma.rn.f32 %f23949, %f65534, %f65535, %f23945;
	// end inline asm
	// begin inline asm
	fma.rn.f32 %f23953, %f65530, %f65535, %f23941;
	// end inline asm
	// begin inline asm
	fma.rn.f32 %f23957, %f65526, %f65531, %f23953;
	// end inline asm
	// begin inline asm
	fma.rn.f32 %f23961, %f65530, %f65531, %f23949;
	// end inline asm
	// begin inline asm
	fma.rn.f32 %f23965, %f65534, %f65535, %f23961;
	// end inline asm
	// begin inline asm
	fma.rn.f32 %f23969, %f65530, %f65535, %f23957;
	// end inline asm
	// begin inline asm
	fma.rn.f32 %f23973, %f65526, %f65531, %f23969;
	// end inline asm
	// begin inline asm
	fma.rn.f32 %f23977, %f65530, %f65531, %f23965;
	// end inline asm
	// begin inline asm
	fma.rn.f32 %f23981, %f65534, %f65535, %f23977;
	// end inline asm
	// begin inline asm
	fma.rn.f32 %f23985, %f65530, %f65535, %f23973;
	// end inline asm
	// begin inline asm
	fma.rn.f32 %f23989, %f65526, %f65531, %f23985;
	// end inline asm
	// begin inline asm
	fma.rn.f32 %f23993, %f65530, %f65531, %f23981;
	// end inline asm
	// begin inline asm
	fma.rn.f32 %f23997, %f65534, %f65535, %f23993;
	// end inline asm
	// begin inline asm
	fma.rn.f32 %f24001, %f65530, %f65535, %f23989;
	// end inline asm
	// begin inline asm
	fma.rn.f32 %f24005, %f65526, %f65531, %f24001;
	// end inline asm
	// begin inline asm
	fma.rn.f32 %f24009, %f65530, %f65531, %f23997;
	// end inline asm
	// begin inline asm
	fma.rn.f32 %f24013, %f65534, %f65535, %f24009;
	// end inline asm
	// begin inline asm
	fma.rn.f32 %f24017, %f65530, %f65535, %f24005;
	// end inline asm
	// begin inline asm
	fma.rn.f32 %f24021, %f65526, %f65531, %f24017;
	// end inline asm
	// begin inline asm
	fma.rn.f32 %f24025, %f65530, %f65531, %f24013;
	// end inline asm
	// begin inline asm
	fma.rn.f32 %f24029, %f65534, %f65535, %f24025;
	// end inline asm
	// begin inline asm
	fma.rn.f32 %f24033, %f65530, %f65535, %f24021;
	// end inline asm
	// begin inline asm
	fma.rn.f32 %f24037, %f65526, %f65531, %f24033;
	// end inline asm
	// begin inline asm
	fma.rn.f32 %f24041, %f65530, %f65531, %f24029;
	// end inline asm
	// begin inline asm
	fma.rn.f32 %f24045, %f65534, %f65535, %f24041;
	// end inline asm
	// begin inline asm
	fma.rn.f32 %f24049, %f65530, %f65535, %f24037;
	// end inline asm
	// begin inline asm
	fma.rn.f32 %f24053, %f65526, %f65531, %f24049;
	// end inline asm
	// begin inline asm
	fma.rn.f32 %f24057, %f65530, %f65531, %f24045;
	// end inline asm
	// begin inline asm
	fma.rn.f32 %f24061, %f65534, %f65535, %f24057;
	// end inline asm
	// begin inline asm
	fma.rn.f32 %f24065, %f65530, %f65535, %f24053;
	// end inline asm
	// begin inline asm
	fma.rn.f32 %f24069, %f65526, %f65531, %f24065;
	// end inline asm
	// begin inline asm
	fma.rn.f32 %f24073, %f65530, %f65531, %f24061;
	// end inline asm
	// begin inline asm
	fma.rn.f32 %f24077, %f65534, %f65535, %f24073;
	// end inline asm
	// begin inline asm
	fma.rn.f32 %f24081, %f65530, %f65535, %f24069;
	// end inline asm
	// begin inline asm
	fma.rn.f32 %f24085, %f65526, %f65531, %f24081;
	// end inline asm
	// begin inline asm
	fma.rn.f32 %f24089, %f65530, %f65531, %f24077;
	// end inline asm
	// begin inline asm
	fma.rn.f32 %f24093, %f65534, %f65535, %f24089;
	// end inline asm
	// begin inline asm
	fma.rn.f32 %f24097, %f65530, %f65535, %f24085;
	// end inline asm
	// begin inline asm
	fma.rn.f32 %f24101, %f65526, %f65531, %f24097;
	// end inline asm
	// begin inline asm
	fma.rn.f32 %f24105, %f65530, %f65531, %f24093;
	// end inline asm
	// begin inline asm
	fma.rn.f32 %f24109, %f65534, %f65535, %f24105;
	// end inline asm
	// begin inline asm
	fma.rn.f32 %f24113, %f65530, %f65535, %f24101;
	// end inline asm
	// begin inline asm
	fma.rn.f32 %f24117, %f65526, %f65531, %f24113;
	// end inline asm
	// begin inline asm
	fma.rn.f32 %f24121, %f65530, %f65531, %f24109;
	// end inline asm
	// begin inline asm
	fma.rn.f32 %f24125, %f65534, %f65535, %f24121;
	// end inline asm
	// begin inline asm
	fma.rn.f32 %f24129, %f65530, %f65535, %f24117;
	// end inline asm
	// begin inline asm
	fma.rn.f32 %f24133, %f65526, %f65531, %f24129;
	// end inline asm
	// begin inline asm
	fma.rn.f32 %f24137, %f65530, %f65531, %f24125;
	// end inline asm
	// begin inline asm
	fma.rn.f32 %f24141, %f65534, %f65535, %f24137;
	// end inline asm
	// begin inline asm
	fma.rn.f32 %f24145, %f65530, %f65535, %f24133;
	// end inline asm
	// begin inline asm
	fma.rn.f32 %f24149, %f65526, %f65531, %f24145;
	// end inline asm
	// begin inline asm
	fma.rn.f32 %f24153, %f65530, %f65531, %f24141;
	// end inline asm
	// begin inline asm
	fma.rn.f32 %f24157, %f65534, %f65535, %f24153;
	// end inline asm
	// begin inline asm
	fma.rn.f32 %f24161, %f65530, %f65535, %f24149;
	// end inline asm
	// begin inline asm
	fma.rn.f32 %f24165, %f65526, %f65531, %f24161;
	// end inline asm
	// begin inline asm
	fma.rn.f32 %f24169, %f65530, %f65531, %f24157;
	// end inline asm
	// begin inline asm
	fma.rn.f32 %f24173, %f65534, %f65535, %f24169;
	// end inline asm
	// begin inline asm
	fma.rn.f32 %f24177, %f65530, %f65535, %f24165;
	// end inline asm
	// begin inline asm
	fma.rn.f32 %f24181, %f65526, %f65531, %f24177;
	// end inline asm
	// begin inline asm
	fma.rn.f32 %f24185, %f65530, %f65531, %f24173;
	// end inline asm
	// begin inline asm
	fma.rn.f32 %f24189, %f65534, %f65535, %f24185;
	// end inline asm
	// begin inline asm
	fma.rn.f32 %f24193, %f65530, %f65535, %f24181;
	// end inline asm
	// begin inline asm
	fma.rn.f32 %f24197, %f65526, %f65531, %f24193;
	// end inline asm
	// begin inline asm
	fma.rn.f32 %f24201, %f65530, %f65531, %f24189;
	// end inline asm
	// begin inline asm
	fma.rn.f32 %f24205, %f65534, %f65535, %f24201;
	// end inline asm
	// begin inline asm
	fma.rn.f32 %f24209, %f65530, %f65535, %f24197;
	// end inline asm
	// begin inline asm
	fma.rn.f32 %f24213, %f65526, %f65531, %f24209;
	// end inline asm
	// begin inline asm
	fma.rn.f32 %f24217, %f65530, %f65531, %f24205;
	// end inline asm
	// begin inline asm
	fma.rn.f32 %f24221, %f65534, %f65535, %f24217;
	// end inline asm
	// begin inline asm
	fma.rn.f32 %f24225, %f65530, %f65535, %f24213;
	// end inline asm
	// begin inline asm
	fma.rn.f32 %f24229, %f65526, %f65531, %f24225;
	// end inline asm
	// begin inline asm
	fma.rn.f32 %f24233, %f65530, %f65531, %f24221;
	// end inline asm
	// begin inline asm
	fma.rn.f32 %f24237, %f65534, %f65535, %f24233;
	// end inline asm
	// begin inline asm
	fma.rn.f32 %f24241, %f65530, %f65535, %f24229;
	// end inline asm
	// begin inline asm
	fma.rn.f32 %f24245, %f65526, %f65531, %f24241;
	// end inline asm
	// begin inline asm
	fma.rn.f32 %f24249, %f65530, %f65531, %f24237;
	// end inline asm
	// begin inline asm
	fma.rn.f32 %f24253, %f65534, %f65535, %f24249;
	// end inline asm
	// begin inline asm
	fma.rn.f32 %f24257, %f65530, %f65535, %f24245;
	// end inline asm
	// begin inline asm
	fma.rn.f32 %f24261, %f65526, %f65531, %f24257;
	// end inline asm
	// begin inline asm
	fma.rn.f32 %f24265, %f65530, %f65531, %f24253;
	// end inline asm
	// begin inline asm
	fma.rn.f32 %f24269, %f65534, %f65535, %f24265;
	// end inline asm
	// begin inline asm
	fma.rn.f32 %f24273, %f65530, %f65535, %f24261;
	// end inline asm
	// begin inline asm
	fma.rn.f32 %f24277, %f65526, %f65531, %f24273;
	// end inline asm
	// begin inline asm
	fma.rn.f32 %f24281, %f65530, %f65531, %f24269;
	// end inline asm
	// begin inline asm
	fma.rn.f32 %f24285, %f65534, %f65535, %f24281;
	// end inline asm
	// begin inline asm
	fma.rn.f32 %f24289, %f65530, %f65535, %f24277;
	// end inline asm
	// begin inline asm
	fma.rn.f32 %f24293, %f65526, %f65531, %f24289;
	// end inline asm
	// begin inline asm
	fma.rn.f32 %f24297, %f65530, %f65531, %f24285;
	// end inline asm
	// begin inline asm
	fma.rn.f32 %f24301, %f65534, %f65535, %f24297;
	// end inline asm
	// begin inline asm
	fma.rn.f32 %f24305, %f65530, %f65535, %f24293;
	// end inline asm
	// begin inline asm
	fma.rn.f32 %f24309, %f65526, %f65531, %f24305;
	// end inline asm
	// begin inline asm
	fma.rn.f32 %f24313, %f65530, %f65531, %f24301;
	// end inline asm
	// begin inline asm
	fma.rn.f32 %f24317, %f65534, %f65535, %f24313;
	// end inline asm
	// begin inline asm
	fma.rn.f32 %f24321, %f65530, %f65535, %f24309;
	// end inline asm
	// begin inline asm
	fma.rn.f32 %f24325, %f65526, %f65531, %f24321;
	// end inline asm
	// begin inline asm
	fma.rn.f32 %f24329, %f65530, %f65531, %f24317;
	// end inline asm
	// begin inline asm
	fma.rn.f32 %f24333, %f65534, %f65535, %f24329;
	// end inline asm
	// begin inline asm
	fma.rn.f32 %f24337, %f65530, %f65535, %f24325;
	// end inline asm
	// begin inline asm
	fma.rn.f32 %f24341, %f65526, %f65531, %f24337;
	// end inline asm
	// begin inline asm
	fma.rn.f32 %f24345, %f65530, %f65531, %f24333;
	// end inline asm
	// begin inline asm
	fma.rn.f32 %f24349, %f65534, %f65535, %f24345;
	// end inline asm
	// begin inline asm
	fma.rn.f32 %f24353, %f65530, %f65535, %f24341;
	// end inline asm
	// begin inline asm
	fma.rn.f32 %f24357, %f65526, %f65531, %f24353;
	// end inline asm
	// begin inline asm
	fma.rn.f32 %f24361, %f65530, %f65531, %f24349;
	// end inline asm
	// begin inline asm
	fma.rn.f32 %f24365, %f65534, %f65535, %f24361;
	// end inline asm
	// begin inline asm
	fma.rn.f32 %f24369, %f65530, %f65535, %f24357;
	// end inline asm
	// begin inline asm
	fma.rn.f32 %f24373, %f65526, %f65531, %f24369;
	// end inline asm
	// begin inline asm
	fma.rn.f32 %f24377, %f65530, %f65531, %f24365;
	// end inline asm
	// begin inline asm
	fma.rn.f32 %f24381, %f65534, %f65535, %f24377;
	// end inline asm
	// begin inline asm
	fma.rn.f32 %f24385, %f65530, %f65535, %f24373;
	// end inline asm
	// begin inline asm
	fma.rn.f32 %f24389, %f65526, %f65531, %f24385;
	// end inline asm
	// begin inline asm
	fma.rn.f32 %f24393, %f65530, %f65531, %f24381;
	// end inline asm
	// begin inline asm
	fma.rn.f32 %f24397, %f65534, %f65535, %f24393;
	// end inline asm
	// begin inline asm
	fma.rn.f32 %f24401, %f65530, %f65535, %f24389;
	// end inline asm
	// begin inline asm
	fma.rn.f32 %f24405, %f65526, %f65531, %f24401;
	// end inline asm
	// begin inline asm
	fma.rn.f32 %f24409, %f65530, %f65531, %f24397;
	// end inline asm
	// begin inline asm
	fma.rn.f32 %f24413, %f65534, %f65535, %f24409;
	// end inline asm
	// begin inline asm
	fma.rn.f32 %f24417, %f65530, %f65535, %f24405;
	// end inline asm
	// begin inline asm
	fma.rn.f32 %f24421, %f65526, %f65531, %f24417;
	// end inline asm
	// begin inline asm
	fma.rn.f32 %f24425, %f65530, %f65531, %f24413;
	// end inline asm
	// begin inline asm
	fma.rn.f32 %f24429, %f65534, %f65535, %f24425;
	// end inline asm
	// begin inline asm
	fma.rn.f32 %f24433, %f65530, %f65535, %f24421;
	// end inline asm
	// begin inline asm
	fma.rn.f32 %f24437, %f65526, %f65531, %f24433;
	// end inline asm
	// begin inline asm
	fma.rn.f32 %f24441, %f65530, %f65531, %f24429;
	// end inline asm
	// begin inline asm
	fma.rn.f32 %f24445, %f65534, %f65535, %f24441;
	// end inline asm
	// begin inline asm
	fma.rn.f32 %f24449, %f65530, %f65535, %f24437;
	// end inline asm
	// begin inline asm
	fma.rn.f32 %f24453, %f65526, %f65531, %f24449;
	// end inline asm
	// begin inline asm
	fma.rn.f32 %f24457, %f65530, %f65531, %f24445;
	// end inline asm
	// begin inline asm
	fma.rn.f32 %f24461, %f65534, %f65535, %f24457;
	// end inline asm
	// begin inline asm
	fma.rn.f32 %f24465, %f65530, %f65535, %f24453;
	// end inline asm
	// begin inline asm
	fma.rn.f32 %f24469, %f65526, %f65531, %f24465;
	// end inline asm
	// begin inline asm
	fma.rn.f32 %f24473, %f65530, %f65531, %f24461;
	// end inline asm
	// begin inline asm
	fma.rn.f32 %f24477, %f65534, %f65535, %f24473;
	// end inline asm
	// begin inline asm
	fma.rn.f32 %f24481, %f65530, %f65535, %f24469;
	// end inline asm
	// begin inline asm
	fma.rn.f32 %f24485, %f65526, %f65531, %f24481;
	// end inline asm
	// begin inline asm
	fma.rn.f32 %f24489, %f65530, %f65531, %f24477;
	// end inline asm
	// begin inline asm
	fma.rn.f32 %f24493, %f65534, %f65535, %f24489;
	// end inline asm
	// begin inline asm
	fma.rn.f32 %f24497, %f65530, %f65535, %f24485;
	// end inline asm
	// begin inline asm
	fma.rn.f32 %f24501, %f65526, %f65531, %f24497;
	// end inline asm
	// begin inline asm
	fma.rn.f32 %f24505, %f65530, %f65531, %f24493;
	// end inline asm
	// begin inline asm
	fma.rn.f32 %f24509, %f65534, %f65535, %f24505;
	// end inline asm
	// begin inline asm
	fma.rn.f32 %f24513, %f65530, %f65535, %f24501;
	// end inline asm
	// begin inline asm
	fma.rn.f32 %f24517, %f65526, %f65531, %f24513;
	// end inline asm
	// begin inline asm
	fma.rn.f32 %f24521, %f65530, %f65531, %f24509;
	// end inline asm
	// begin inline asm
	fma.rn.f32 %f24525, %f65534, %f65535, %f24521;
	// end inline asm
	// begin inline asm
	fma.rn.f32 %f24529, %f65530, %f65535, %f24517;
	// end inline asm
	// begin inline asm
	fma.rn.f32 %f24533, %f65526, %f65531, %f24529;
	// end inline asm
	// begin inline asm
	fma.rn.f32 %f24537, %f65530, %f65531, %f24525;
	// end inline asm
	// begin inline asm
	fma.rn.f32 %f24541, %f65534, %f65535, %f24537;
	// end inline asm
	// begin inline asm
	fma.rn.f32 %f24545, %f65530, %f65535, %f24533;
	// end inline asm
	// begin inline asm
	fma.rn.f32 %f24549, %f65526, %f65531, %f24545;
	// end inline asm
	// begin inline asm
	fma.rn.f32 %f24553, %f65530, %f65531, %f24541;
	// end inline asm
	// begin inline asm
	fma.rn.f32 %f24557, %f65534, %f65535, %f24553;
	// end inline asm
	// begin inline asm
	fma.rn.f32 %f24561, %f65530, %f65535, %f24549;
	// end inline asm
	// begin inline asm
	fma.rn.f32 %f24565, %f65526, %f65531, %f24561;
	// end inline asm
	// begin inline asm
	fma.rn.f32 %f24569, %f65530, %f65531, %f24557;
	// end inline asm
	// begin inline asm
	fma.rn.f32 %f24573, %f65534, %f65535, %f24569;
	// end inline asm
	// begin inline asm
	fma.rn.f32 %f24577, %f65530, %f65535, %f24565;
	// end inline asm
	// begin inline asm
	fma.rn.f32 %f24581, %f65526, %f65531, %f24577;
	// end inline asm
	// begin inline asm
	fma.rn.f32 %f24585, %f65530, %f65531, %f24573;
	// end inline asm
	// begin inline asm
	fma.rn.f32 %f24589, %f65534, %f65535, %f24585;
	// end inline asm
	// begin inline asm
	fma.rn.f32 %f24593, %f65530, %f65535, %f24581;
	// end inline asm
	// begin inline asm
	fma.rn.f32 %f24597, %f65526, %f65531, %f24593;
	// end inline asm
	// begin inline asm
	fma.rn.f32 %f24601, %f65530, %f65531, %f24589;
	// end inline asm
	// begin inline asm
	fma.rn.f32 %f24605, %f65534, %f65535, %f24601;
	// end inline asm
	// begin inline asm
	fma.rn.f32 %f24609, %f65530, %f65535, %f24597;
	// end inline asm
	// begin inline asm
	fma.rn.f32 %f24613, %f65526, %f65531, %f24609;
	// end inline asm
	// begin inline asm
	fma.rn.f32 %f24617, %f65530, %f65531, %f24605;
	// end inline asm
	// begin inline asm
	fma.rn.f32 %f24621, %f65534, %f65535, %f24617;
	// end inline asm
	// begin inline asm
	fma.rn.f32 %f24625, %f65530, %f65535, %f24613;
	// end inline asm
	// begin inline asm
	fma.rn.f32 %f24629, %f65526, %f65531, %f24625;
	// end inline asm
	// begin inline asm
	fma.rn.f32 %f24633, %f65530, %f65531, %f24621;
	// end inline asm
	// begin inline asm
	fma.rn.f32 %f24637, %f65534, %f65535, %f24633;
	// end inline asm
	// begin inline asm
	fma.rn.f32 %f24641, %f65530, %f65535, %f24629;
	// end inline asm
	// begin inline asm
	fma.rn.f32 %f24645, %f65526, %f65531, %f24641;
	// end inline asm
	// begin inline asm
	fma.rn.f32 %f24649, %f65530, %f65531, %f24637;
	// end inline asm
	// begin inline asm
	fma.rn.f32 %f24653, %f65534, %f65535, %f24649;
	// end inline asm
	// begin inline asm
	fma.rn.f32 %f24657, %f65530, %f65535, %f24645;
	// end inline asm
	// begin inline asm
	fma.rn.f32 %f24661, %f65526, %f65531, %f24657;
	// end inline asm
	// begin inline asm
	fma.rn.f32 %f24665, %f65530, %f65531, %f24653;
	// end inline asm
	// begin inline asm
	fma.rn.f32 %f24669, %f65534, %f65535, %f24665;
	// end inline asm
	// begin inline asm
	fma.rn.f32 %f24673, %f65530, %f65535, %f24661;
	// end inline asm
	// begin inline asm
	fma.rn.f32 %f24677, %f65526, %f65531, %f24673;
	// end inline asm
	// begin inline asm
	fma.rn.f32 %f24681, %f65530, %f65531, %f24669;
	// end inline asm
	// begin inline asm
	fma.rn.f32 %f24685, %f65534, %f65535, %f24681;
	// end inline asm
	// begin inline asm
	fma.rn.f32 %f24689, %f65530, %f65535, %f24677;
	// end inline asm
	// begin inline asm
	fma.rn.f32 %f24693, %f65526, %f65531, %f24689;
	// end inline asm
	// begin inline asm
	fma.rn.f32 %f24697, %f65530, %f65531, %f24685;
	// end inline asm
	// begin inline asm
	fma.rn.f32 %f24701, %f65534, %f65535, %f24697;
	// end inline asm
	// begin inline asm
	fma.rn.f32 %f24705, %f65530, %f65535, %f24693;
	// end inline asm
	// begin inline asm
	fma.rn.f32 %f24709, %f65526, %f65531, %f24705;
	// end inline asm
	// begin inline asm
	fma.rn.f32 %f24713, %f65530, %f65531, %f24701;
	// end inline asm
	// begin inline asm
	fma.rn.f32 %f24717, %f65534, %f65535, %f24713;
	// end inline asm
	// begin inline asm
	fma.rn.f32 %f24721, %f65530, %f65535, %f24709;
	// end inline asm
	// begin inline asm
	fma.rn.f32 %f24725, %f65526, %f65531, %f24721;
	// end inline asm
	// begin inline asm
	fma.rn.f32 %f24729, %f65530, %f65531, %f24717;
	// end inline asm
	// begin inline asm
	fma.rn.f32 %f24733, %f65534, %f65535, %f24729;
	// end inline asm
	// begin inline asm
	fma.rn.f32 %f24737, %f65530, %f65535, %f24725;
	// end inline asm
	// begin inline asm
	fma.rn.f32 %f24741, %f65526, %f65531, %f24737;
	// end inline asm
	// begin inline asm
	fma.rn.f32 %f24745, %f65530, %f65531, %f24733;
	// end inline asm
	// begin inline asm
	fma.rn.f32 %f24749, %f65534, %f65535, %f24745;
	// end inline asm
	// begin inline asm
	fma.rn.f32 %f24753, %f65530, %f65535, %f24741;
	// end inline asm
	// begin inline asm
	fma.rn.f32 %f24757, %f65526, %f65531, %f24753;
	// end inline asm
	// begin inline asm
	fma.rn.f32 %f24761, %f65530, %f65531, %f24749;
	// end inline asm
	// begin inline asm
	fma.rn.f32 %f24765, %f65534, %f65535, %f24761;
	// end inline asm
	// begin inline asm
	fma.rn.f32 %f24769, %f65530, %f65535, %f24757;
	// end inline asm
	// begin inline asm
	fma.rn.f32 %f24773, %f65526, %f65531, %f24769;
	// end inline asm
	// begin inline asm
	fma.rn.f32 %f24777, %f65530, %f65531, %f24765;
	// end inline asm
	// begin inline asm
	fma.rn.f32 %f24781, %f65534, %f65535, %f24777;
	// end inline asm
	// begin inline asm
	fma.rn.f32 %f24785, %f65530, %f65535, %f24773;
	// end inline asm
	// begin inline asm
	fma.rn.f32 %f24789, %f65526, %f65531, %f24785;
	// end inline asm
	// begin inline asm
	fma.rn.f32 %f24793, %f65530, %f65531, %f24781;
	// end inline asm
	// begin inline asm
	fma.rn.f32 %f24797, %f65534, %f65535, %f24793;
	// end inline asm
	// begin inline asm
	fma.rn.f32 %f24801, %f65530, %f65535, %f24789;
	// end inline asm
	// begin inline asm
	fma.rn.f32 %f24805, %f65526, %f65531, %f24801;
	// end inline asm
	// begin inline asm
	fma.rn.f32 %f24809, %f65530, %f65531, %f24797;
	// end inline asm
	// begin inline asm
	fma.rn.f32 %f24813, %f65534, %f65535, %f24809;
	// end inline asm
	// begin inline asm
	fma.rn.f32 %f24817, %f65530, %f65535, %f24805;
	// end inline asm
	// begin inline asm
	fma.rn.f32 %f24821, %f65526, %f65531, %f24817;
	// end inline asm
	// begin inline asm
	fma.rn.f32 %f24825, %f65530, %f65531, %f24813;
	// end inline asm
	// begin inline asm
	fma.rn.f32 %f24829, %f65534, %f65535, %f24825;
	// end inline asm
	// begin inline asm
	fma.rn.f32 %f24833, %f65530, %f65535, %f24821;
	// end inline asm
	// begin inline asm
	fma.rn.f32 %f24837, %f65526, %f65531, %f24833;
	// end inline asm
	// begin inline asm
	fma.rn.f32 %f24841, %f65530, %f65531, %f24829;
	// end inline asm
	// begin inline asm
	fma.rn.f32 %f24845, %f65534, %f65535, %f24841;
	// end inline asm
	// begin inline asm
	fma.rn.f32 %f24849, %f65530, %f65535, %f24837;
	// end inline asm
	// begin inline asm
	fma.rn.f32 %f24853, %f65526, %f65531, %f24849;
	// end inline asm
	// begin inline asm
	fma.rn.f32 %f24857, %f65530, %f65531, %f24845;
	// end inline asm
	// begin inline asm
	fma.rn.f32 %f24861, %f65534, %f65535, %f24857;
	// end inline asm
	// begin inline asm
	fma.rn.f32 %f24865, %f65530, %f65535, %f24853;
	// end inline asm
	// begin inline asm
	fma.rn.f32 %f24869, %f65526, %f65531, %f24865;
	// end inline asm
	// begin inline asm
	fma.rn.f32 %f24873, %f65530, %f65531, %f24861;
	// end inline asm
	// begin inline asm
	fma.rn.f32 %f24877, %f65534, %f65535, %f24873;
	// end inline asm
	// begin inline asm
	fma.rn.f32 %f24881, %f65530, %f65535, %f24869;
	// end inline asm
	// begin inline asm
	fma.rn.f32 %f24885, %f65526, %f65531, %f24881;
	// end inline asm
	// begin inline asm
	fma.rn.f32 %f24889, %f65530, %f65531, %f24877;
	// end inline asm
	// begin inline asm
	fma.rn.f32 %f24893, %f65534, %f65535, %f24889;
	// end inline asm
	// begin inline asm
	fma.rn.f32 %f24897, %f65530, %f65535, %f24885;
	// end inline asm
	// begin inline asm
	fma.rn.f32 %f24901, %f65526, %f65531, %f24897;
	// end inline asm
	// begin inline asm
	fma.rn.f32 %f24905, %f65530, %f65531, %f24893;
	// end inline asm
	// begin inline asm
	fma.rn.f32 %f24909, %f65534, %f65535, %f24905;
	// end inline asm
	// begin inline asm
	fma.rn.f32 %f24913, %f65530, %f65535, %f24901;
	// end inline asm
	// begin inline asm
	fma.rn.f32 %f24917, %f65526, %f65531, %f24913;
	// end inline asm
	// begin inline asm
	fma.rn.f32 %f24921, %f65530, %f65531, %f24909;
	// end inline asm
	// begin inline asm
	fma.rn.f32 %f24925, %f65534, %f65535, %f24921;
	// end inline asm
	// begin inline asm
	fma.rn.f32 %f24929, %f65530, %f65535, %f24917;
	// end inline asm
	// begin inline asm
	fma.rn.f32 %f24933, %f65526, %f65531, %f24929;
	// end inline asm
	// begin inline asm
	fma.rn.f32 %f24937, %f65530, %f65531, %f24925;
	// end inline asm
	// begin inline asm
	fma.rn.f32 %f24941, %f65534, %f65535, %f24937;
	// end inline asm
	// begin inline asm
	fma.rn.f32 %f24945, %f65530, %f65535, %f24933;
	// end inline asm
	// begin inline asm
	fma.rn.f32 %f24949, %f65526, %f65531, %f24945;
	// end inline asm
	// begin inline asm
	fma.rn.f32 %f24953, %f65530, %f65531, %f24941;
	// end inline asm
	// begin inline asm
	fma.rn.f32 %f24957, %f65534, %f65535, %f24953;
	// end inline asm
	// begin inline asm
	fma.rn.f32 %f24961, %f65530, %f65535, %f24949;
	// end inline asm
	// begin inline asm
	fma.rn.f32 %f24965, %f65526, %f65531, %f24961;
	// end inline asm
	// begin inline asm
	fma.rn.f32 %f24969, %f65530, %f65531, %f24957;
	// end inline asm
	// begin inline asm
	fma.rn.f32 %f24973, %f65534, %f65535, %f24969;
	// end inline asm
	// begin inline asm
	fma.rn.f32 %f24977, %f65530, %f65535, %f24965;
	// end inline asm
	// begin inline asm
	fma.rn.f32 %f24981, %f65526, %f65531, %f24977;
	// end inline asm
	// begin inline asm
	fma.rn.f32 %f24985, %f65530, %f65531, %f24973;
	// end inline asm
	// begin inline asm
	fma.rn.f32 %f24989, %f65534, %f65535, %f24985;
	// end inline asm
	// begin inline asm
	fma.rn.f32 %f24993, %f65530, %f65535, %f24981;
	// end inline asm
	// begin inline asm
	fma.rn.f32 %f24997, %f65526, %f65531, %f24993;
	// end inline asm
	// begin inline asm
	fma.rn.f32 %f25001, %f65530, %f65531, %f24989;
	// end inline asm
	// begin inline asm
	fma.rn.f32 %f25005, %f65534, %f65535, %f25001;
	// end inline asm
	// begin inline asm
	fma.rn.f32 %f25009, %f65530, %f65535, %f24997;
	// end inline asm
	// begin inline asm
	fma.rn.f32 %f25013, %f65526, %f65531, %f25009;
	// end inline asm
	// begin inline asm
	fma.rn.f32 %f25017, %f65530, %f65531, %f25005;
	// end inline asm
	// begin inline asm
	fma.rn.f32 %f25021, %f65534, %f65535, %f25017;
	// end inline asm
	// begin inline asm
	fma.rn.f32 %f25025, %f65530, %f65535, %f25013;
	// end inline asm
	// begin inline asm
	fma.rn.f32 %f25029, %f65526, %f65531, %f25025;
	// end inline asm
	// begin inline asm
	fma.rn.f32 %f25033, %f65530, %f65531, %f25021;
	// end inline asm
	// begin inline asm
	fma.rn.f32 %f25037, %f65534, %f65535, %f25033;
	// end inline asm
	// begin inline asm
	fma.rn.f32 %f25041, %f65530, %f65535, %f25029;
	// end inline asm
	// begin inline asm
	fma.rn.f32 %f25045, %f65526, %f65531, %f25041;
	// end inline asm
	// begin inline asm
	fma.rn.f32 %f25049, %f65530, %f65531, %f25037;
	// end inline asm
	// begin inline asm
	fma.rn.f32 %f25053, %f65534, %f65535, %f25049;
	// end inline asm
	// begin inline asm
	fma.rn.f32 %f25057, %f65530, %f65535, %f25045;
	// end inline asm
	// begin inline asm
	fma.rn.f32 %f25061, %f65526, %f65531, %f25057;
	// end inline asm
	// begin inline asm
	fma.rn.f32 %f25065, %f65530, %f65531, %f25053;
	// end inline asm
	// begin inline asm
	fma.rn.f32 %f25069, %f65534, %f65535, %f25065;
	// end inline asm
	// begin inline asm
	fma.rn.f32 %f25073, %f65530, %f65535, %f25061;
	// end inline asm
	// begin inline asm
	fma.rn.f32 %f25077, %f65526, %f65531, %f25073;
	// end inline asm
	// begin inline asm
	fma.rn.f32 %f25081, %f65530, %f65531, %f25069;
	// end inline asm
	// begin inline asm
	fma.rn.f32 %f25085, %f65534, %f65535, %f25081;
	// end inline asm
	// begin inline asm
	fma.rn.f32 %f25089, %f65530, %f65535, %f25077;
	// end inline asm
	// begin inline asm
	fma.rn.f32 %f25093, %f65526, %f65531, %f25089;
	// end inline asm
	// begin inline asm
	fma.rn.f32 %f25097, %f65530, %f65531, %f25085;
	// end inline asm
	// begin inline asm
	fma.rn.f32 %f25101, %f65534, %f65535, %f25097;
	// end inline asm
	// begin inline asm
	fma.rn.f32 %f25105, %f65530, %f65535, %f25093;
	// end inline asm
	// begin inline asm
	fma.rn.f32 %f25109, %f65526, %f65531, %f25105;
	// end inline asm
	// begin inline asm
	fma.rn.f32 %f25113, %f65530, %f65531, %f25101;
	// end inline asm
	// begin inline asm
	fma.rn.f32 %f25117, %f65534, %f65535, %f25113;
	// end inline asm
	// begin inline asm
	fma.rn.f32 %f25121, %f65530, %f65535, %f25109;
	// end inline asm
	// begin inline asm
	fma.rn.f32 %f25125, %f65526, %f65531, %f25121;
	// end inline asm
	// begin inline asm
	fma.rn.f32 %f25129, %f65530, %f65531, %f25117;
	// end inline asm
	// begin inline asm
	fma.rn.f32 %f25133, %f65534, %f65535, %f25129;
	// end inline asm
	// begin inline asm
	fma.rn.f32 %f25137, %f65530, %f65535, %f25125;
	// end inline asm
	// begin inline asm
	fma.rn.f32 %f25141, %f65526, %f65531, %f25137;
	// end inline asm
	// begin inline asm
	fma.rn.f32 %f25145, %f65530, %f65531, %f25133;
	// end inline asm
	// begin inline asm
	fma.rn.f32 %f25149, %f65534, %f65535, %f25145;
	// end inline asm
	// begin inline asm
	fma.rn.f32 %f25153, %f65530, %f65535, %f25141;
	// end inline asm
	// begin inline asm
	fma.rn.f32 %f25157, %f65526, %f65531, %f25153;
	// end inline asm
	// begin inline asm
	fma.rn.f32 %f25161, %f65530, %f65531, %f25149;
	// end inline asm
	// begin inline asm
	fma.rn.f32 %f25165, %f65534, %f65535, %f25161;
	// end inline asm
	// begin inline asm
	fma.rn.f32 %f25169, %f65530, %f65535, %f25157;
	// end inline asm
	// begin inline asm
	fma.rn.f32 %f25173, %f65526, %f65531, %f25169;
	// end inline asm
	// begin inline asm
	fma.rn.f32 %f25177, %f65530, %f65531, %f25165;
	// end inline asm
	// begin inline asm
	fma.rn.f32 %f25181, %f65534, %f65535, %f25177;
	// end inline asm
	// begin inline asm
	fma.rn.f32 %f25185, %f65530, %f65535, %f25173;
	// end inline asm
	// begin inline asm
	fma.rn.f32 %f25189, %f65526, %f65531, %f25185;
	// end inline asm
	// begin inline asm
	fma.rn.f32 %f25193, %f65530, %f65531, %f25181;
	// end inline asm
	// begin inline asm
	fma.rn.f32 %f25197, %f65534, %f65535, %f25193;
	// end inline asm
	// begin inline asm
	fma.rn.f32 %f25201, %f65530, %f65535, %f25189;
	// end inline asm
	// begin inline asm
	fma.rn.f32 %f25205, %f65526, %f65531, %f25201;
	// end inline asm
	// begin inline asm
	fma.rn.f32 %f25209, %f65530, %f65531, %f25197;
	// end inline asm
	// begin inline asm
	fma.rn.f32 %f25213, %f65534, %f65535, %f25209;
	// end inline asm
	// begin inline asm
	fma.rn.f32 %f25217, %f65530, %f65535, %f25205;
	// end inline asm
	// begin inline asm
	fma.rn.f32 %f25221, %f65526, %f65531, %f25217;
	// end inline asm
	// begin inline asm
	fma.rn.f32 %f25225, %f65530, %f65531, %f25213;
	// end inline asm
	// begin inline asm
	fma.rn.f32 %f25229, %f65534, %f65535, %f25225;
	// end inline asm
	// begin inline asm
	fma.rn.f32 %f25233, %f65530, %f65535, %f25221;
	// end inline asm
	// begin inline asm
	fma.rn.f32 %f25237, %f65526, %f65531, %f25233;
	// end inline asm
	// begin inline asm
	fma.rn.f32 %f25241, %f65530, %f65531, %f25229;
	// end inline asm
	// begin inline asm
	fma.rn.f32 %f25245, %f65534, %f65535, %f25241;
	// end inline asm
	// begin inline asm
	fma.rn.f32 %f25249, %f65530, %f65535, %f25237;
	// end inline asm
	// begin inline asm
	fma.rn.f32 %f25253, %f65526, %f65531, %f25249;
	// end inline asm
	// begin inline asm
	fma.rn.f32 %f25257, %f65530, %f65531, %f25245;
	// end inline asm
	// begin inline asm
	fma.rn.f32 %f25261, %f65534, %f65535, %f25257;
	// end inline asm
	// begin inline asm
	fma.rn.f32 %f25265, %f65530, %f65535, %f25253;
	// end inline asm
	// begin inline asm
	fma.rn.f32 %f25269, %f65526, %f65531, %f25265;
	// end inline asm
	// begin inline asm
	fma.rn.f32 %f25273, %f65530, %f65531, %f25261;
	// end inline asm
	// begin inline asm
	fma.rn.f32 %f25277, %f65534, %f65535, %f25273;
	// end inline asm
	// begin inline asm
	fma.rn.f32 %f25281, %f65530, %f65535, %f25269;
	// end inline asm
	// begin inline asm
	fma.rn.f32 %f25285, %f65526, %f65531, %f25281;
	// end inline asm
	// begin inline asm
	fma.rn.f32 %f25289, %f65530, %f65531, %f25277;
	// end inline asm
	// begin inline asm
	fma.rn.f32 %f25293, %f65534, %f65535, %f25289;
	// end inline asm
	// begin inline asm
	fma.rn.f32 %f25297, %f65530, %f65535, %f25285;
	// end inline asm
	// begin inline asm
	fma.rn.f32 %f25301, %f65526, %f65531, %f25297;
	// end inline asm
	// begin inline asm
	fma.rn.f32 %f25305, %f65530, %f65531, %f25293;
	// end inline asm
	// begin inline asm
	fma.rn.f32 %f25309, %f65534, %f65535, %f25305;
	// end inline asm
	// begin inline asm
	fma.rn.f32 %f25313, %f65530, %f65535, %f25301;
	// end inline asm
	// begin inline asm
	fma.rn.f32 %f25317, %f65526, %f65531, %f25313;
	// end inline asm
	// begin inline asm
	fma.rn.f32 %f25321, %f65530, %f65531, %f25309;
	// end inline asm
	// begin inline asm
	fma.rn.f32 %f25325, %f65534, %f65535, %f25321;
	// end inline asm
	// begin inline asm
	fma.rn.f32 %f25329, %f65530, %f65535, %f25317;
	// end inline asm
	// begin inline asm
	fma.rn.f32 %f25333, %f65526, %f65531, %f25329;
	// end inline asm
	// begin inline asm
	fma.rn.f32 %f25337, %f65530, %f65531, %f25325;
	// end inline asm
	// begin inline asm
	fma.rn.f32 %f25341, %f65534, %f65535, %f25337;
	// end inline asm
	// begin inline asm
	fma.rn.f32 %f25345, %f65530, %f65535, %f25333;
	// end inline asm
	// begin inline asm
	fma.rn.f32 %f25349, %f65526, %f65531, %f25345;
	// end inline asm
	// begin inline asm
	fma.rn.f32 %f25353, %f65530, %f65531, %f25341;
	// end inline asm
	// begin inline asm
	fma.rn.f32 %f25357, %f65534, %f65535, %f25353;
	// end inline asm
	// begin inline asm
	fma.rn.f32 %f25361, %f65530, %f65535, %f25349;
	// end inline asm
	// begin inline asm
	fma.rn.f32 %f25365, %f65526, %f65531, %f25361;
	// end inline asm
	// begin inline asm
	fma.rn.f32 %f25369, %f65530, %f65531, %f25357;
	// end inline asm
	// begin inline asm
	fma.rn.f32 %f25373, %f65534, %f65535, %f25369;
	// end inline asm
	// begin inline asm
	fma.rn.f32 %f25377, %f65530, %f65535, %f25365;
	// end inline asm
	// begin inline asm
	fma.rn.f32 %f25381, %f65526, %f65531, %f25377;
	// end inline asm
	// begin inline asm
	fma.rn.f32 %f25385, %f65530, %f65531, %f25373;
	// end inline asm
	// begin inline asm
	fma.rn.f32 %f25389, %f65534, %f65535, %f25385;
	// end inline asm
	// begin inline asm
	fma.rn.f32 %f25393, %f65530, %f65535, %f25381;
	// end inline asm
	// begin inline asm
	fma.rn.f32 %f25397, %f65526, %f65531, %f25393;
	// end inline asm
	// begin inline asm
	fma.rn.f32 %f25401, %f65530, %f65531, %f25389;
	// end inline asm
	// begin inline asm
	fma.rn.f32 %f25405, %f65534, %f65535, %f25401;
	// end inline asm
	// begin inline asm
	fma.rn.f32 %f25409, %f65530, %f65535, %f25397;
	// end inline asm
	// begin inline asm
	fma.rn.f32 %f25413, %f65526, %f65531, %f25409;
	// end inline asm
	// begin inline asm
	fma.rn.f32 %f25417, %f65530, %f65531, %f25405;
	// end inline asm
	// begin inline asm
	fma.rn.f32 %f25421, %f65534, %f65535, %f25417;
	// end inline asm
	// begin inline asm
	fma.rn.f32 %f25425, %f65530, %f65535, %f25413;
	// end inline asm
	// begin inline asm
	fma.rn.f32 %f25429, %f65526, %f65531, %f25425;
	// end inline asm
	// begin inline asm
	fma.rn.f32 %f25433, %f65530, %f65531, %f25421;
	// end inline asm
	// begin inline asm
	fma.rn.f32 %f25437, %f65534, %f65535, %f25433;
	// end inline asm
	// begin inline asm
	fma.rn.f32 %f25441, %f65530, %f65535, %f25429;
	// end inline asm
	// begin inline asm
	fma.rn.f32 %f25445, %f65526, %f65531, %f25441;
	// end inline asm
	// begin inline asm
	fma.rn.f32 %f25449, %f65530, %f65531, %f25437;
	// end inline asm
	// begin inline asm
	fma.rn.f32 %f25453, %f65534, %f65535, %f25449;
	// end inline asm
	// begin inline asm
	fma.rn.f32 %f25457, %f65530, %f65535, %f25445;
	// end inline asm
	// begin inline asm
	fma.rn.f32 %f25461, %f65526, %f65531, %f25457;
	// end inline asm
	// begin inline asm
	fma.rn.f32 %f25465, %f65530, %f65531, %f25453;
	// end inline asm
	// begin inline asm
	fma.rn.f32 %f25469, %f65534, %f65535, %f25465;
	// end inline asm
	// begin inline asm
	fma.rn.f32 %f25473, %f65530, %f65535, %f25461;
	// end inline asm
	// begin inline asm
	fma.rn.f32 %f25477, %f65526, %f65531, %f25473;
	// end inline asm
	// begin inline asm
	fma.rn.f32 %f25481, %f65530, %f65531, %f25469;
	// end inline asm
	// begin inline asm
	fma.rn.f32 %f25485, %f65534, %f65535, %f25481;
	// end inline asm
	// begin inline asm
	fma.rn.f32 %f25489, %f65530, %f65535, %f25477;
	// end inline asm
	// begin inline asm
	fma.rn.f32 %f25493, %f65526, %f65531, %f25489;
	// end inline asm
	// begin inline asm
	fma.rn.f32 %f25497, %f65530, %f65531, %f25485;
	// end inline asm
	// begin inline asm
	fma.rn.f32 %f25501, %f65534, %f65535, %f25497;
	// end inline asm
	// begin inline asm
	fma.rn.f32 %f25505, %f65530, %f65535, %f25493;
	// end inline asm
	// begin inline asm
	fma.rn.f32 %f25509, %f65526, %f65531, %f25505;
	// end inline asm
	// begin inline asm
	fma.rn.f32 %f25513, %f65530, %f65531, %f25501;
	// end inline asm
	// begin inline asm
	fma.rn.f32 %f25517, %f65534, %f65535, %f25513;
	// end inline asm
	// begin inline asm
	fma.rn.f32 %f25521, %f65530, %f65535, %f25509;
	// end inline asm
	// begin inline asm
	fma.rn.f32 %f25525, %f65526, %f65531, %f25521;
	// end inline asm
	// begin inline asm
	fma.rn.f32 %f25529, %f65530, %f65531, %f25517;
	// end inline asm
	// begin inline asm
	fma.rn.f32 %f25533, %f65534, %f65535, %f25529;
	// end inline asm
	// begin inline asm
	fma.rn.f32 %f25537, %f65530, %f65535, %f25525;
	// end inline asm
	// begin inline asm
	fma.rn.f32 %f25541, %f65526, %f65531, %f25537;
	// end inline asm
	// begin inline asm
	fma.rn.f32 %f25545, %f65530, %f65531, %f25533;
	// end inline asm
	// begin inline asm
	fma.rn.f32 %f25549, %f65534, %f65535, %f25545;
	// end inline asm
	// begin inline asm
	fma.rn.f32 %f25553, %f65530, %f65535, %f25541;
	// end inline asm
	// begin inline asm
	fma.rn.f32 %f25557, %f65526, %f65531, %f25553;
	// end inline asm
	// begin inline asm
	fma.rn.f32 %f25561, %f65530, %f65531, %f25549;
	// end inline asm
	// begin inline asm
	fma.rn.f32 %f25565, %f65534, %f65535, %f25561;
	// end inline asm
	// begin inline asm
	fma.rn.f32 %f25569, %f65530, %f65535, %f25557;
	// end inline asm
	// begin inline asm
	fma.rn.f32 %f25573, %f65526, %f65531, %f25569;
	// end inline asm
	// begin inline asm
	fma.rn.f32 %f25577, %f65530, %f65531, %f25565;
	// end inline asm
	// begin inline asm
	fma.rn.f32 %f25581, %f65534, %f65535, %f25577;
	// end inline asm
	// begin inline asm
	fma.rn.f32 %f25585, %f65530, %f65535, %f25573;
	// end inline asm
	// begin inline asm
	fma.rn.f32 %f25589, %f65526, %f65531, %f25585;
	// end inline asm
	// begin inline asm
	fma.rn.f32 %f25593, %f65530, %f65531, %f25581;
	// end inline asm
	// begin inline asm
	fma.rn.f32 %f25597, %f65534, %f65535, %f25593;
	// end inline asm
	// begin inline asm
	fma.rn.f32 %f25601, %f65530, %f65535, %f25589;
	// end inline asm
	// begin inline asm
	fma.rn.f32 %f25605, %f65526, %f65531, %f25601;
	// end inline asm
	// begin inline asm
	fma.rn.f32 %f25609, %f65530, %f65531, %f25597;
	// end inline asm
	// begin inline asm
	fma.rn.f32 %f25613, %f65534, %f65535, %f25609;
	// end inline asm
	// begin inline asm
	fma.rn.f32 %f25617, %f65530, %f65535, %f25605;
	// end inline asm
	// begin inline asm
	fma.rn.f32 %f25621, %f65526, %f65531, %f25617;
	// end inline asm
	// begin inline asm
	fma.rn.f32 %f25625, %f65530, %f65531, %f25613;
	// end inline asm
	// begin inline asm
	fma.rn.f32 %f25629, %f65534, %f65535, %f25625;
	// end inline asm
	// begin inline asm
	fma.rn.f32 %f25633, %f65530, %f65535, %f25621;
	// end inline asm
	// begin inline asm
	fma.rn.f32 %f25637, %f65526, %f65531, %f25633;
	// end inline asm
	// begin inline asm
	fma.rn.f32 %f25641, %f65530, %f65531, %f25629;
	// end inline asm
	// begin inline asm
	fma.rn.f32 %f25645, %f65534, %f65535, %f25641;
	// end inline asm
	// begin inline asm
	fma.rn.f32 %f25649, %f65530, %f65535, %f25637;
	// end inline asm
	// begin inline asm
	fma.rn.f32 %f25653, %f65526, %f65531, %f25649;
	// end inline asm
	// begin inline asm
	fma.rn.f32 %f25657, %f65530, %f65531, %f25645;
	// end inline asm
	// begin inline asm
	fma.rn.f32 %f25661, %f65534, %f65535, %f25657;
	// end inline asm
	// begin inline asm
	fma.rn.f32 %f25665, %f65530, %f65535, %f25653;
	// end inline asm
	// begin inline asm
	fma.rn.f32 %f25669, %f65526, %f65531, %f25665;
	// end inline asm
	// begin inline asm
	fma.rn.f32 %f25673, %f65530, %f65531, %f25661;
	// end inline asm
	// begin inline asm
	fma.rn.f32 %f25677, %f65534, %f65535, %f25673;
	// end inline asm
	// begin inline asm
	fma.rn.f32 %f25681, %f65530, %f65535, %f25669;
	// end inline asm
	// begin inline asm
	fma.rn.f32 %f25685, %f65526, %f65531, %f25681;
	// end inline asm
	// begin inline asm
	fma.rn.f32 %f25689, %f65530, %f65531, %f25677;
	// end inline asm
	// begin inline asm
	fma.rn.f32 %f25693, %f65534, %f65535, %f25689;
	// end inline asm
	// begin inline asm
	fma.rn.f32 %f25697, %f65530, %f65535, %f25685;
	// end inline asm
	// begin inline asm
	fma.rn.f32 %f25701, %f65526, %f65531, %f25697;
	// end inline asm
	// begin inline asm
	fma.rn.f32 %f25705, %f65530, %f65531, %f25693;
	// end inline asm
	// begin inline asm
	fma.rn.f32 %f25709, %f65534, %f65535, %f25705;
	// end inline asm
	// begin inline asm
	fma.rn.f32 %f25713, %f65530, %f65535, %f25701;
	// end inline asm
	// begin inline asm
	fma.rn.f32 %f25717, %f65526, %f65531, %f25713;
	// end inline asm
	// begin inline asm
	fma.rn.f32 %f25721, %f65530, %f65531, %f25709;
	// end inline asm
	// begin inline asm
	fma.rn.f32 %f25725, %f65534, %f65535, %f25721;
	// end inline asm
	// begin inline asm
	fma.rn.f32 %f25729, %f65530, %f65535, %f25717;
	// end inline asm
	// begin inline asm
	fma.rn.f32 %f25733, %f65526, %f65531, %f25729;
	// end inline asm
	// begin inline asm
	fma.rn.f32 %f25737, %f65530, %f65531, %f25725;
	// end inline asm
	// begin inline asm
	fma.rn.f32 %f25741, %f65534, %f65535, %f25737;
	// end inline asm
	// begin inline asm
	fma.rn.f32 %f25745, %f65530, %f65535, %f25733;
	// end inline asm
	// begin inline asm
	fma.rn.f32 %f25749, %f65526, %f65531, %f25745;
	// end inline asm
	// begin inline asm
	fma.rn.f32 %f25753, %f65530, %f65531, %f25741;
	// end inline asm
	// begin inline asm
	fma.rn.f32 %f25757, %f65534, %f65535, %f25753;
	// end inline asm
	// begin inline asm
	fma.rn.f32 %f25761, %f65530, %f65535, %f25749;
	// end inline asm
	// begin inline asm
	fma.rn.f32 %f25765, %f65526, %f65531, %f25761;
	// end inline asm
	// begin inline asm
	fma.rn.f32 %f25769, %f65530, %f65531, %f25757;
	// end inline asm
	// begin inline asm
	fma.rn.f32 %f25773, %f65534, %f65535, %f25769;
	// end inline asm
	// begin inline asm
	fma.rn.f32 %f25777, %f65530, %f65535, %f25765;
	// end inline asm
	// begin inline asm
	fma.rn.f32 %f25781, %f65526, %f65531, %f25777;
	// end inline asm
	// begin inline asm
	fma.rn.f32 %f25785, %f65530, %f65531, %f25773;
	// end inline asm
	// begin inline asm
	fma.rn.f32 %f25789, %f65534, %f65535, %f25785;
	// end inline asm
	// begin inline asm
	fma.rn.f32 %f25793, %f65530, %f65535, %f25781;
	// end inline asm
	// begin inline asm
	fma.rn.f32 %f25797, %f65526, %f65531, %f25793;
	// end inline asm
	// begin inline asm
	fma.rn.f32 %f25801, %f65530, %f65531, %f25789;
	// end inline asm
	// begin inline asm
	fma.rn.f32 %f25805, %f65534, %f65535, %f25801;
	// end inline asm
	// begin inline asm
	fma.rn.f32 %f25809, %f65530, %f65535, %f25797;
	// end inline asm
	// begin inline asm
	fma.rn.f32 %f25813, %f65526, %f65531, %f25809;
	// end inline asm
	// begin inline asm
	fma.rn.f32 %f25817, %f65530, %f65531, %f25805;
	// end inline asm
	// begin inline asm
	fma.rn.f32 %f25821, %f65534, %f65535, %f25817;
	// end inline asm
	// begin inline asm
	fma.rn.f32 %f25825, %f65530, %f65535, %f25813;
	// end inline asm
	// begin inline asm
	fma.rn.f32 %f25829, %f65526, %f65531, %f25825;
	// end inline asm
	// begin inline asm
	fma.rn.f32 %f25833, %f65530, %f65531, %f25821;
	// end inline asm
	// begin inline asm
	fma.rn.f32 %f25837, %f65534, %f65535, %f25833;
	// end inline asm
	// begin inline asm
	fma.rn.f32 %f25841, %f65530, %f65535, %f25829;
	// end inline asm
	// begin inline asm
	fma.rn.f32 %f25845, %f65526, %f65531, %f25841;
	// end inline asm
	// begin inline asm
	fma.rn.f32 %f25849, %f65530, %f65531, %f25837;
	// end inline asm
	// begin inline asm
	fma.rn.f32 %f25853, %f65534, %f65535, %f25849;
	// end inline asm
	// begin inline asm
	fma.rn.f32 %f25857, %f65530, %f65535, %f25845;
	// end inline asm
	// begin inline asm
	fma.rn.f32 %f25861, %f65526, %f65531, %f25857;
	// end inline asm
	// begin inline asm
	fma.rn.f32 %f25865, %f65530, %f65531, %f25853;
	// end inline asm
	// begin inline asm
	fma.rn.f32 %f25869, %f65534, %f65535, %f25865;
	// end inline asm
	// begin inline asm
	fma.rn.f32 %f25873, %f65530, %f65535, %f25861;
	// end inline asm
	// begin inline asm
	fma.rn.f32 %f25877, %f65526, %f65531, %f25873;
	// end inline asm
	// begin inline asm
	fma.rn.f32 %f25881, %f65530, %f65531, %f25869;
	// end inline asm
	// begin inline asm
	fma.rn.f32 %f25885, %f65534, %f65535, %f25881;
	// end inline asm
	// begin inline asm
	fma.rn.f32 %f25889, %f65530, %f65535, %f25877;
	// end inline asm
	// begin inline asm
	fma.rn.f32 %f25893, %f65526, %f65531, %f25889;
	// end inline asm
	// begin inline asm
	fma.rn.f32 %f25897, %f65530, %f65531, %f25885;
	// end inline asm
	// begin inline asm
	fma.rn.f32 %f25901, %f65534, %f65535, %f25897;
	// end inline asm
	// begin inline asm
	fma.rn.f32 %f25905, %f65530, %f65535, %f25893;
	// end inline asm
	// begin inline asm
	fma.rn.f32 %f25909, %f65526, %f65531, %f25905;
	// end inline asm
	// begin inline asm
	fma.rn.f32 %f25913, %f65530, %f65531, %f25901;
	// end inline asm
	// begin inline asm
	fma.rn.f32 %f25917, %f65534, %f65535, %f25913;
	// end inline asm
	// begin inline asm
	fma.rn.f32 %f25921, %f65530, %f65535, %f25909;
	// end inline asm
	// begin inline asm
	fma.rn.f32 %f25925, %f65526, %f65531, %f25921;
	// end inline asm
	// begin inline asm
	fma.rn.f32 %f25929, %f65530, %f65531, %f25917;
	// end inline asm
	// begin inline asm
	fma.rn.f32 %f25933, %f65534, %f65535, %f25929;
	// end inline asm
	// begin inline asm
	fma.rn.f32 %f25937, %f65530, %f65535, %f25925;
	// end inline asm
	// begin inline asm
	fma.rn.f32 %f25941, %f65526, %f65531, %f25937;
	// end inline asm
	// begin inline asm
	fma.rn.f32 %f25945, %f65530, %f65531, %f25933;
	// end inline asm
	// begin inline asm
	fma.rn.f32 %f25949, %f65534, %f65535, %f25945;
	// end inline asm
	// begin inline asm
	fma.rn.f32 %f25953, %f65530, %f65535, %f25941;
	// end inline asm
	// begin inline asm
	fma.rn.f32 %f25957, %f65526, %f65531, %f25953;
	// end inline asm
	// begin inline asm
	fma.rn.f32 %f25961, %f65530, %f65531, %f25949;
	// end inline asm
	// begin inline asm
	fma.rn.f32 %f25965, %f65534, %f65535, %f25961;
	// end inline asm
	// begin inline asm
	fma.rn.f32 %f25969, %f65530, %f65535, %f25957;
	// end inline asm
	// begin inline asm
	fma.rn.f32 %f25973, %f65526, %f65531, %f25969;
	// end inline asm
	// begin inline asm
	fma.rn.f32 %f25977, %f65530, %f65531, %f25965;
	// end inline asm
	// begin inline asm
	fma.rn.f32 %f25981, %f65534, %f65535, %f25977;
	// end inline asm
	// begin inline asm
	fma.rn.f32 %f25985, %f65530, %f65535, %f25973;
	// end inline asm
	// begin inline asm
	fma.rn.f32 %f25989, %f65526, %f65531, %f25985;
	// end inline asm
	// begin inline asm
	fma.rn.f32 %f25993, %f65530, %f65531, %f25981;
	// end inline asm
	// begin inline asm
	fma.rn.f32 %f25997, %f65534, %f65535, %f25993;
	// end inline asm
	// begin inline asm
	fma.rn.f32 %f26001, %f65530, %f65535, %f25989;
	// end inline asm
	// begin inline asm
	fma.rn.f32 %f26005, %f65526, %f65531, %f26001;
	// end inline asm
	// begin inline asm
	fma.rn.f32 %f26009, %f65530, %f65531, %f25997;
	// end inline asm
	// begin inline asm
	fma.rn.f32 %f26013, %f65534, %f65535, %f26009;
	// end inline asm
	// begin inline asm
	fma.rn.f32 %f26017, %f65530, %f65535, %f26005;
	// end inline asm
	// begin inline asm
	fma.rn.f32 %f26021, %f65526, %f65531, %f26017;
	// end inline asm
	// begin inline asm
	fma.rn.f32 %f26025, %f65530, %f65531, %f26013;
	// end inline asm
	// begin inline asm
	fma.rn.f32 %f26029, %f65534, %f65535, %f26025;
	// end inline asm
	// begin inline asm
	fma.rn.f32 %f26033, %f65530, %f65535, %f26021;
	// end inline asm
	// begin inline asm
	fma.rn.f32 %f26037, %f65526, %f65531, %f26033;
	// end inline asm
	// begin inline asm
	fma.rn.f32 %f26041, %f65530, %f65531, %f26029;
	// end inline asm
	// begin inline asm
	fma.rn.f32 %f26045, %f65534, %f65535, %f26041;
	// end inline asm
	// begin inline asm
	fma.rn.f32 %f26049, %f65530, %f65535, %f26037;
	// end inline asm
	// begin inline asm
	fma.rn.f32 %f26053, %f65526, %f65531, %f26049;
	// end inline asm
	// begin inline asm
	fma.rn.f32 %f26057, %f65530, %f65531, %f26045;
	// end inline asm
	// begin inline asm
	fma.rn.f32 %f26061, %f65534, %f65535, %f26057;
	// end inline asm
	// begin inline asm
	fma.rn.f32 %f26065, %f65530, %f65535, %f26053;
	// end inline asm
	// begin inline asm
	fma.rn.f32 %f26069, %f65526, %f65531, %f26065;
	// end inline asm
	// begin inline asm
	fma.rn.f32 %f26073, %f65530, %f65531, %f26061;
	// end inline asm
	// begin inline asm
	fma.rn.f32 %f26077, %f65534, %f65535, %f26073;
	// end inline asm
	// begin inline asm
	fma.rn.f32 %f26081, %f65530, %f65535, %f26069;
	// end inline asm
	// begin inline asm
	fma.rn.f32 %f26085, %f65526, %f65531, %f26081;
	// end inline asm
	// begin inline asm
	fma.rn.f32 %f26089, %f65530, %f65531, %f26077;
	// end inline asm
	// begin inline asm
	fma.rn.f32 %f26093, %f65534, %f65535, %f26089;
	// end inline asm
	// begin inline asm
	fma.rn.f32 %f26097, %f65530, %f65535, %f26085;
	// end inline asm
	// begin inline asm
	fma.rn.f32 %f26101, %f65526, %f65531, %f26097;
	// end inline asm
	// begin inline asm
	fma.rn.f32 %f26105, %f65530, %f65531, %f26093;
	// end inline asm
	// begin inline asm
	fma.rn.f32 %f26109, %f65534, %f65535, %f26105;
	// end inline asm
	// begin inline asm
	fma.rn.f32 %f26113, %f65530, %f65535, %f26101;
	// end inline asm
	// begin inline asm
	fma.rn.f32 %f26117, %f65526, %f65531, %f26113;
	// end inline asm
	// begin inline asm
	fma.rn.f32 %f26121, %f65530, %f65531, %f26109;
	// end inline asm
	// begin inline asm
	fma.rn.f32 %f26125, %f65534, %f65535, %f26121;
	// end inline asm
	// begin inline asm
	fma.rn.f32 %f26129, %f65530, %f65535, %f26117;
	// end inline asm
	// begin inline asm
	fma.rn.f32 %f26133, %f65526, %f65531, %f26129;
	// end inline asm
	// begin inline asm
	fma.rn.f32 %f26137, %f65530, %f65531, %f26125;
	// end inline asm
	// begin inline asm
	fma.rn.f32 %f26141, %f65534, %f65535, %f26137;
	// end inline asm
	// begin inline asm
	fma.rn.f32 %f26145, %f65530, %f65535, %f26133;
	// end inline asm
	// begin inline asm
	fma.rn.f32 %f26149, %f65526, %f65531, %f26145;
	// end inline asm
	// begin inline asm
	fma.rn.f32 %f26153, %f65530, %f65531, %f26141;
	// end inline asm
	// begin inline asm
	fma.rn.f32 %f26157, %f65534, %f65535, %f26153;
	// end inline asm
	// begin inline asm
	fma.rn.f32 %f26161, %f65530, %f65535, %f26149;
	// end inline asm
	// begin inline asm
	fma.rn.f32 %f26165, %f65526, %f65531, %f26161;
	// end inline asm
	// begin inline asm
	fma.rn.f32 %f26169, %f65530, %f65531, %f26157;
	// end inline asm
	// begin inline asm
	fma.rn.f32 %f26173, %f65534, %f65535, %f26169;
	// end inline asm
	// begin inline asm
	fma.rn.f32 %f26177, %f65530, %f65535, %f26165;
	// end inline asm
	// begin inline asm
	fma.rn.f32 %f26181, %f65526, %f65531, %f26177;
	// end inline asm
	// begin inline asm
	fma.rn.f32 %f26185, %f65530, %f65531, %f26173;
	// end inline asm
	// begin inline asm
	fma.rn.f32 %f26189, %f65534, %f65535, %f26185;
	// end inline asm
	// begin inline asm
	fma.rn.f32 %f26193, %f65530, %f65535, %f26181;
	// end inline asm
	// begin inline asm
	fma.rn.f32 %f26197, %f65526, %f65531, %f26193;
	// end inline asm
	// begin inline asm
	fma.rn.f32 %f26201, %f65530, %f65531, %f26189;
	// end inline asm
	// begin inline asm
	fma.rn.f32 %f26205, %f65534, %f65535, %f26201;
	// end inline asm
	// begin inline asm
	fma.rn.f32 %f26209, %f65530, %f65535, %f26197;
	// end inline asm
	// begin inline asm
	fma.rn.f32 %f26213, %f65526, %f65531, %f26209;
	// end inline asm
	// begin inline asm
	fma.rn.f32 %f26217, %f65530, %f65531, %f26205;
	// end inline asm
	// begin inline asm
	fma.rn.f32 %f26221, %f65534, %f65535, %f26217;
	// end inline asm
	// begin inline asm
	fma.rn.f32 %f26225, %f65530, %f65535, %f26213;
	// end inline asm
	// begin inline asm
	fma.rn.f32 %f26229, %f65526, %f65531, %f26225;
	// end inline asm
	// begin inline asm
	fma.rn.f32 %f26233, %f65530, %f65531, %f26221;
	// end inline asm
	// begin inline asm
	fma.rn.f32 %f26237, %f65534, %f65535, %f26233;
	// end inline asm
	// begin inline asm
	fma.rn.f32 %f26241, %f65530, %f65535, %f26229;
	// end inline asm
	// begin inline asm
	fma.rn.f32 %f26245, %f65526, %f65531, %f26241;
	// end inline asm
	// begin inline asm
	fma.rn.f32 %f26249, %f65530, %f65531, %f26237;
	// end inline asm
	// begin inline asm
	fma.rn.f32 %f26253, %f65534, %f65535, %f26249;
	// end inline asm
	// begin inline asm
	fma.rn.f32 %f26257, %f65530, %f65535, %f26245;
	// end inline asm
	// begin inline asm
	fma.rn.f32 %f26261, %f65526, %f65531, %f26257;
	// end inline asm
	// begin inline asm
	fma.rn.f32 %f26265, %f65530, %f65531, %f26253;
	// end inline asm
	// begin inline asm
	fma.rn.f32 %f26269, %f65534, %f65535, %f26265;
	// end inline asm
	// begin inline asm
	fma.rn.f32 %f26273, %f65530, %f65535, %f26261;
	// end inline asm
	// begin inline asm
	fma.rn.f32 %f26277, %f65526, %f65531, %f26273;
	// end inline asm
	// begin inline asm
	fma.rn.f32 %f26281, %f65530, %f65531, %f26269;
	// end inline asm
	// begin inline asm
	fma.rn.f32 %f26285, %f65534, %f65535, %f26281;
	// end inline asm
	// begin inline asm
	fma.rn.f32 %f26289, %f65530, %f65535, %f26277;
	// end inline asm
	// begin inline asm
	fma.rn.f32 %f26293, %f65526, %f65531, %f26289;
	// end inline asm
	// begin inline asm
	fma.rn.f32 %f26297, %f65530, %f65531, %f26285;
	// end inline asm
	// begin inline asm
	fma.rn.f32 %f26301, %f65534, %f65535, %f26297;
	// end inline asm
	// begin inline asm
	fma.rn.f32 %f26305, %f65530, %f65535, %f26293;
	// end inline asm
	// begin inline asm
	fma.rn.f32 %f26309, %f65526, %f65531, %f26305;
	// end inline asm
	// begin inline asm
	fma.rn.f32 %f26313, %f65530, %f65531, %f26301;
	// end inline asm
	// begin inline asm
	fma.rn.f32 %f26317, %f65534, %f65535, %f26313;
	// end inline asm
	// begin inline asm
	fma.rn.f32 %f26321, %f65530, %f65535, %f26309;
	// end inline asm
	// begin inline asm
	fma.rn.f32 %f26325, %f65526, %f65531, %f26321;
	// end inline asm
	// begin inline asm
	fma.rn.f32 %f26329, %f65530, %f65531, %f26317;
	// end inline asm
	// begin inline asm
	fma.rn.f32 %f26333, %f65534, %f65535, %f26329;
	// end inline asm
	// begin inline asm
	fma.rn.f32 %f26337, %f65530, %f65535, %f26325;
	// end inline asm
	// begin inline asm
	fma.rn.f32 %f26341, %f65526, %f65531, %f26337;
	// end inline asm
	// begin inline asm
	fma.rn.f32 %f26345, %f65530, %f65531, %f26333;
	// end inline asm
	// begin inline asm
	fma.rn.f32 %f26349, %f65534, %f65535, %f26345;
	// end inline asm
	// begin inline asm
	fma.rn.f32 %f26353, %f65530, %f65535, %f26341;
	// end inline asm
	// begin inline asm
	fma.rn.f32 %f26357, %f65526, %f65531, %f26353;
	// end inline asm
	// begin inline asm
	fma.rn.f32 %f26361, %f65530, %f65531, %f26349;
	// end inline asm
	// begin inline asm
	fma.rn.f32 %f26365, %f65534, %f65535, %f26361;
	// end inline asm
	// begin inline asm
	fma.rn.f32 %f26369, %f65530, %f65535, %f26357;
	// end inline asm
	// begin inline asm
	fma.rn.f32 %f26373, %f65526, %f65531, %f26369;
	// end inline asm
	// begin inline asm
	fma.rn.f32 %f26377, %f65530, %f65531, %f26365;
	// end inline asm
	// begin inline asm
	fma.rn.f32 %f26381, %f65534, %f65535, %f26377;
	// end inline asm
	// begin inline asm
	fma.rn.f32 %f26385, %f65530, %f65535, %f26373;
	// end inline asm
	// begin inline asm
	fma.rn.f32 %f26389, %f65526, %f65531, %f26385;
	// end inline asm
	// begin inline asm
	fma.rn.f32 %f26393, %f65530, %f65531, %f26381;
	// end inline asm
	// begin inline asm
	fma.rn.f32 %f26397, %f65534, %f65535, %f26393;
	// end inline asm
	// begin inline asm
	fma.rn.f32 %f26401, %f65530, %f65535, %f26389;
	// end inline asm
	// begin inline asm
	fma.rn.f32 %f26405, %f65526, %f65531, %f26401;
	// end inline asm
	// begin inline asm
	fma.rn.f32 %f26409, %f65530, %f65531, %f26397;
	// end inline asm
	// begin inline asm
	fma.rn.f32 %f26413, %f65534, %f65535, %f26409;
	// end inline asm
	// begin inline asm
	fma.rn.f32 %f26417, %f65530, %f65535, %f26405;
	// end inline asm
	// begin inline asm
	fma.rn.f32 %f26421, %f65526, %f65531, %f26417;
	// end inline asm
	// begin inline asm
	fma.rn.f32 %f26425, %f65530, %f65531, %f26413;
	// end inline asm
	// begin inline asm
	fma.rn.f32 %f26429, %f65534, %f65535, %f26425;
	// end inline asm
	// begin inline asm
	fma.rn.f32 %f26433, %f65530, %f65535, %f26421;
	// end inline asm
	// begin inline asm
	fma.rn.f32 %f26437, %f65526, %f65531, %f26433;
	// end inline asm
	// begin inline asm
	fma.rn.f32 %f26441, %f65530, %f65531, %f26429;
	// end inline asm
	// begin inline asm
	fma.rn.f32 %f26445, %f65534, %f65535, %f26441;
	// end inline asm
	// begin inline asm
	fma.rn.f32 %f26449, %f65530, %f65535, %f26437;
	// end inline asm
	// begin inline asm
	fma.rn.f32 %f26453, %f65526, %f65531, %f26449;
	// end inline asm
	// begin inline asm
	fma.rn.f32 %f26457, %f65530, %f65531, %f26445;
	// end inline asm
	// begin inline asm
	fma.rn.f32 %f26461, %f65534, %f65535, %f26457;
	// end inline asm
	// begin inline asm
	fma.rn.f32 %f26465, %f65530, %f65535, %f26453;
	// end inline asm
	// begin inline asm
	fma.rn.f32 %f26469, %f65526, %f65531, %f26465;
	// end inline asm
	// begin inline asm
	fma.rn.f32 %f26473, %f65530, %f65531, %f26461;
	// end inline asm
	// begin inline asm
	fma.rn.f32 %f26477, %f65534, %f65535, %f26473;
	// end inline asm
	// begin inline asm
	fma.rn.f32 %f26481, %f65530, %f65535, %f26469;
	// end inline asm
	// begin inline asm
	fma.rn.f32 %f26485, %f65526, %f65531, %f26481;
	// end inline asm
	// begin inline asm
	fma.rn.f32 %f26489, %f65530, %f65531, %f26477;
	// end inline asm
	// begin inline asm
	fma.rn.f32 %f26493, %f65534, %f65535, %f26489;
	// end inline asm
	// begin inline asm
	fma.rn.f32 %f26497, %f65530, %f65535, %f26485;
	// end inline asm
	// begin inline asm
	fma.rn.f32 %f26501, %f65526, %f65531, %f26497;
	// end inline asm
	// begin inline asm
	fma.rn.f32 %f26505, %f65530, %f65531, %f26493;
	// end inline asm
	// begin inline asm
	fma.rn.f32 %f26509, %f65534, %f65535, %f26505;
	// end inline asm
	// begin inline asm
	fma.rn.f32 %f26513, %f65530, %f65535, %f26501;
	// end inline asm
	// begin inline asm
	fma.rn.f32 %f26517, %f65526, %f65531, %f26513;
	// end inline asm
	// begin inline asm
	fma.rn.f32 %f26521, %f65530, %f65531, %f26509;
	// end inline asm
	// begin inline asm
	fma.rn.f32 %f26525, %f65534, %f65535, %f26521;
	// end inline asm
	// begin inline asm
	fma.rn.f32 %f26529, %f65530, %f65535, %f26517;
	// end inline asm
	// begin inline asm
	fma.rn.f32 %f26533, %f65526, %f65531, %f26529;
	// end inline asm
	// begin inline asm
	fma.rn.f32 %f26537, %f65530, %f65531, %f26525;
	// end inline asm
	// begin inline asm
	fma.rn.f32 %f26541, %f65534, %f65535, %f26537;
	// end inline asm
	// begin inline asm
	fma.rn.f32 %f26545, %f65530, %f65535, %f26533;
	// end inline asm
	// begin inline asm
	fma.rn.f32 %f26549, %f65526, %f65531, %f26545;
	// end inline asm
	// begin inline asm
	fma.rn.f32 %f26553, %f65530, %f65531, %f26541;
	// end inline asm
	// begin inline asm
	fma.rn.f32 %f26557, %f65534, %f65535, %f26553;
	// end inline asm
	// begin inline asm
	fma.rn.f32 %f26561, %f65530, %f65535, %f26549;
	// end inline asm
	// begin inline asm
	fma.rn.f32 %f26565, %f65526, %f65531, %f26561;
	// end inline asm
	// begin inline asm
	fma.rn.f32 %f26569, %f65530, %f65531, %f26557;
	// end inline asm
	// begin inline asm
	fma.rn.f32 %f26573, %f65534, %f65535, %f26569;
	// end inline asm
	// begin inline asm
	fma.rn.f32 %f26577, %f65530, %f65535, %f26565;
	// end inline asm
	// begin inline asm
	fma.rn.f32 %f26581, %f65526, %f65531, %f26577;
	// end inline asm
	// begin inline asm
	fma.rn.f32 %f26585, %f65530, %f65531, %f26573;
	// end inline asm
	// begin inline asm
	fma.rn.f32 %f26589, %f65534, %f65535, %f26585;
	// end inline asm
	// begin inline asm
	fma.rn.f32 %f26593, %f65530, %f65535, %f26581;
	// end inline asm
	// begin inline asm
	fma.rn.f32 %f26597, %f65526, %f65531, %f26593;
	// end inline asm
	// begin inline asm
	fma.rn.f32 %f26601, %f65530, %f65531, %f26589;
	// end inline asm
	// begin inline asm
	fma.rn.f32 %f26605, %f65534, %f65535, %f26601;
	// end inline asm
	// begin inline asm
	fma.rn.f32 %f26609, %f65530, %f65535, %f26597;
	// end inline asm
	// begin inline asm
	fma.rn.f32 %f26613, %f65526, %f65531, %f26609;
	// end inline asm
	// begin inline asm
	fma.rn.f32 %f26617, %f65530, %f65531, %f26605;
	// end inline asm
	// begin inline asm
	fma.rn.f32 %f26621, %f65534, %f65535, %f26617;
	// end inline asm
	// begin inline asm
	fma.rn.f32 %f26625, %f65530, %f65535, %f26613;
	// end inline asm
	// begin inline asm
	fma.rn.f32 %f26629, %f65526, %f65531, %f26625;
	// end inline asm
	// begin inline asm
	fma.rn.f32 %f26633, %f65530, %f65531, %f26621;
	// end inline asm
	// begin inline asm
	fma.rn.f32 %f26637, %f65534, %f65535, %f26633;
	// end inline asm
	// begin inline asm
	fma.rn.f32 %f26641, %f65530, %f65535, %f26629;
	// end inline asm
	// begin inline asm
	fma.rn.f32 %f26645, %f65526, %f65531, %f26641;
	// end inline asm
	// begin inline asm
	fma.rn.f32 %f26649, %f65530, %f65531, %f26637;
	// end inline asm
	// begin inline asm
	fma.rn.f32 %f26653, %f65534, %f65535, %f26649;
	// end inline asm
	// begin inline asm
	fma.rn.f32 %f26657, %f65530, %f65535, %f26645;
	// end inline asm
	// begin inline asm
	fma.rn.f32 %f26661, %f65526, %f65531, %f26657;
	// end inline asm
	// begin inline asm
	fma.rn.f32 %f26665, %f65530, %f65531, %f26653;
	// end inline asm
	// begin inline asm
	fma.rn.f32 %f26669, %f65534, %f65535, %f26665;
	// end inline asm
	// begin inline asm
	fma.rn.f32 %f26673, %f65530, %f65535, %f26661;
	// end inline asm
	// begin inline asm
	fma.rn.f32 %f26677, %f65526, %f65531, %f26673;
	// end inline asm
	// begin inline asm
	fma.rn.f32 %f26681, %f65530, %f65531, %f26669;
	// end inline asm
	// begin inline asm
	fma.rn.f32 %f26685, %f65534, %f65535, %f26681;
	// end inline asm
	// begin inline asm
	fma.rn.f32 %f26689, %f65530, %f65535, %f26677;
	// end inline asm
	// begin inline asm
	fma.rn.f32 %f26693, %f65526, %f65531, %f26689;
	// end inline asm
	// begin inline asm
	fma.rn.f32 %f26697, %f65530, %f65531, %f26685;
	// end inline asm
	// begin inline asm
	fma.rn.f32 %f26701, %f65534, %f65535, %f26697;
	// end inline asm
	// begin inline asm
	fma.rn.f32 %f26705, %f65530, %f65535, %f26693;
	// end inline asm
	// begin inline asm
	fma.rn.f32 %f26709, %f65526, %f65531, %f26705;
	// end inline asm
	// begin inline asm
	fma.rn.f32 %f26713, %f65530, %f65531, %f26701;
	// end inline asm
	// begin inline asm
	fma.rn.f32 %f26717, %f65534, %f65535, %f26713;
	// end inline asm
	// begin inline asm
	fma.rn.f32 %f26721, %f65530, %f65535, %f26709;
	// end inline asm
	// begin inline asm
	fma.rn.f32 %f26725, %f65526, %f65531, %f26721;
	// end inline asm
	// begin inline asm
	fma.rn.f32 %f26729, %f65530, %f65531, %f26717;
	// end inline asm
	// begin inline asm
	fma.rn.f32 %f26733, %f65534, %f65535, %f26729;
	// end inline asm
	// begin inline asm
	fma.rn.f32 %f26737, %f65530, %f65535, %f26725;
	// end inline asm
	// begin inline asm
	fma.rn.f32 %f26741, %f65526, %f65531, %f26737;
	// end inline asm
	// begin inline asm
	fma.rn.f32 %f26745, %f65530, %f65531, %f26733;
	// end inline asm
	// begin inline asm
	fma.rn.f32 %f26749, %f65534, %f65535, %f26745;
	// end inline asm
	// begin inline asm
	fma.rn.f32 %f26753, %f65530, %f65535, %f26741;
	// end inline asm
	// begin inline asm
	fma.rn.f32 %f26757, %f65526, %f65531, %f26753;
	// end inline asm
	// begin inline asm
	fma.rn.f32 %f26761, %f65530, %f65531, %f26749;
	// end inline asm
	// begin inline asm
	fma.rn.f32 %f26765, %f65534, %f65535, %f26761;
	// end inline asm
	// begin inline asm
	fma.rn.f32 %f26769, %f65530, %f65535, %f26757;
	// end inline asm
	// begin inline asm
	fma.rn.f32 %f26773, %f65526, %f65531, %f26769;
	// end inline asm
	// begin inline asm
	fma.rn.f32 %f26777, %f65530, %f65531, %f26765;
	// end inline asm
	// begin inline asm
	fma.rn.f32 %f26781, %f65534, %f65535, %f26777;
	// end inline asm
	// begin inline asm
	fma.rn.f32 %f26785, %f65530, %f65535, %f26773;
	// end inline asm
	// begin inline asm
	fma.rn.f32 %f26789, %f65526, %f65531, %f26785;
	// end inline asm
	// begin inline asm
	fma.rn.f32 %f26793, %f65530, %f65531, %f26781;
	// end inline asm
	// begin inline asm
	fma.rn.f32 %f26797, %f65534, %f65535, %f26793;
	// end inline asm
	// begin inline asm
	fma.rn.f32 %f26801, %f65530, %f65535, %f26789;
	// end inline asm
	// begin inline asm
	fma.rn.f32 %f26805, %f65526, %f65531, %f26801;
	// end inline asm
	// begin inline asm
	fma.rn.f32 %f26809, %f65530, %f65531, %f26797;
	// end inline asm
	// begin inline asm
	fma.rn.f32 %f26813, %f65534, %f65535, %f26809;
	// end inline asm
	// begin inline asm
	fma.rn.f32 %f26817, %f65530, %f65535, %f26805;
	// end inline asm
	// begin inline asm
	fma.rn.f32 %f26821, %f65526, %f65531, %f26817;
	// end inline asm
	// begin inline asm
	fma.rn.f32 %f26825, %f65530, %f65531, %f26813;
	// end inline asm
	// begin inline asm
	fma.rn.f32 %f26829, %f65534, %f65535, %f26825;
	// end inline asm
	// begin inline asm
	fma.rn.f32 %f26833, %f65530, %f65535, %f26821;
	// end inline asm
	// begin inline asm
	fma.rn.f32 %f26837, %f65526, %f65531, %f26833;
	// end inline asm
	// begin inline asm
	fma.rn.f32 %f26841, %f65530, %f65531, %f26829;
	// end inline asm
	// begin inline asm
	fma.rn.f32 %f26845, %f65534, %f65535, %f26841;
	// end inline asm
	// begin inline asm
	fma.rn.f32 %f26849, %f65530, %f65535, %f26837;
	// end inline asm
	// begin inline asm
	fma.rn.f32 %f26853, %f65526, %f65531, %f26849;
	// end inline asm
	// begin inline asm
	fma.rn.f32 %f26857, %f65530, %f65531, %f26845;
	// end inline asm
	// begin inline asm
	fma.rn.f32 %f26861, %f65534, %f65535, %f26857;
	// end inline asm
	// begin inline asm
	fma.rn.f32 %f26865, %f65530, %f65535, %f26853;
	// end inline asm
	// begin inline asm
	fma.rn.f32 %f26869, %f65526, %f65531, %f26865;
	// end inline asm
	// begin inline asm
	fma.rn.f32 %f26873, %f65530, %f65531, %f26861;
	// end inline asm
	// begin inline asm
	fma.rn.f32 %f26877, %f65534, %f65535, %f26873;
	// end inline asm
	// begin inline asm
	fma.rn.f32 %f26881, %f65530, %f65535, %f26869;
	// end inline asm
	// begin inline asm
	fma.rn.f32 %f26885, %f65526, %f65531, %f26881;
	// end inline asm
	// begin inline asm
	fma.rn.f32 %f26889, %f65530, %f65531, %f26877;
	// end inline asm
	// begin inline asm
	fma.rn.f32 %f26893, %f65534, %f65535, %f26889;
	// end inline asm
	// begin inline asm
	fma.rn.f32 %f26897, %f65530, %f65535, %f26885;
	// end inline asm
	// begin inline asm
	fma.rn.f32 %f26901, %f65526, %f65531, %f26897;
	// end inline asm
	// begin inline asm
	fma.rn.f32 %f26905, %f65530, %f65531, %f26893;
	// end inline asm
	// begin inline asm
	fma.rn.f32 %f26909, %f65534, %f65535, %f26905;
	// end inline asm
	// begin inline asm
	fma.rn.f32 %f26913, %f65530, %f65535, %f26901;
	// end inline asm
	// begin inline asm
	fma.rn.f32 %f26917, %f65526, %f65531, %f26913;
	// end inline asm
	// begin inline asm
	fma.rn.f32 %f26921, %f65530, %f65531, %f26909;
	// end inline asm
	// begin inline asm
	fma.rn.f32 %f26925, %f65534, %f65535, %f26921;
	// end inline asm
	// begin inline asm
	fma.rn.f32 %f26929, %f65530, %f65535, %f26917;
	// end inline asm
	// begin inline asm
	fma.rn.f32 %f26933, %f65526, %f65531, %f26929;
	// end inline asm
	// begin inline asm
	fma.rn.f32 %f26937, %f65530, %f65531, %f26925;
	// end inline asm
	// begin inline asm
	fma.rn.f32 %f26941, %f65534, %f65535, %f26937;
	// end inline asm
	// begin inline asm
	fma.rn.f32 %f26945, %f65530, %f65535, %f26933;
	// end inline asm
	// begin inline asm
	fma.rn.f32 %f26949, %f65526, %f65531, %f26945;
	// end inline asm
	// begin inline asm
	fma.rn.f32 %f26953, %f65530, %f65531, %f26941;
	// end inline asm
	// begin inline asm
	fma.rn.f32 %f26957, %f65534, %f65535, %f26953;
	// end inline asm
	// begin inline asm
	fma.rn.f32 %f26961, %f65530, %f65535, %f26949;
	// end inline asm
	// begin inline asm
	fma.rn.f32 %f26965, %f65526, %f65531, %f26961;
	// end inline asm
	// begin inline asm
	fma.rn.f32 %f26969, %f65530, %f65531, %f26957;
	// end inline asm
	// begin inline asm
	fma.rn.f32 %f26973, %f65534, %f65535, %f26969;
	// end inline asm
	// begin inline asm
	fma.rn.f32 %f26977, %f65530, %f65535, %f26965;
	// end inline asm
	// begin inline asm
	fma.rn.f32 %f26981, %f65526, %f65531, %f26977;
	// end inline asm
	// begin inline asm
	fma.rn.f32 %f26985, %f65530, %f65531, %f26973;
	// end inline asm
	// begin inline asm
	fma.rn.f32 %f26989, %f65534, %f65535, %f26985;
	// end inline asm
	// begin inline asm
	fma.rn.f32 %f26993, %f65530, %f65535, %f26981;
	// end inline asm
	// begin inline asm
	fma.rn.f32 %f26997, %f65526, %f65531, %f26993;
	// end inline asm
	// begin inline asm
	fma.rn.f32 %f27001, %f65530, %f65531, %f26989;
	// end inline asm
	// begin inline asm
	fma.rn.f32 %f27005, %f65534, %f65535, %f27001;
	// end inline asm
	// begin inline asm
	fma.rn.f32 %f27009, %f65530, %f65535, %f26997;
	// end inline asm
	// begin inline asm
	fma.rn.f32 %f27013, %f65526, %f65531, %f27009;
	// end inline asm
	// begin inline asm
	fma.rn.f32 %f27017, %f65530, %f65531, %f27005;
	// end inline asm
	// begin inline asm
	fma.rn.f32 %f27021, %f65534, %f65535, %f27017;
	// end inline asm
	// begin inline asm
	fma.rn.f32 %f27025, %f65530, %f65535, %f27013;
	// end inline asm
	// begin inline asm
	fma.rn.f32 %f27029, %f65526, %f65531, %f27025;
	// end inline asm
	// begin inline asm
	fma.rn.f32 %f27033, %f65530, %f65531, %f27021;
	// end inline asm
	// begin inline asm
	fma.rn.f32 %f27037, %f65534, %f65535, %f27033;
	// end inline asm
	// begin inline asm
	fma.rn.f32 %f27041, %f65530, %f65535, %f27029;
	// end inline asm
	// begin inline asm
	fma.rn.f32 %f27045, %f65526, %f65531, %f27041;
	// end inline asm
	// begin inline asm
	fma.rn.f32 %f27049, %f65530, %f65531, %f27037;
	// end inline asm
	// begin inline asm
	fma.rn.f32 %f27053, %f65534, %f65535, %f27049;
	// end inline asm
	// begin inline asm
	fma.rn.f32 %f27057, %f65530, %f65535, %f27045;
	// end inline asm
	// begin inline asm
	fma.rn.f32 %f27061, %f65526, %f65531, %f27057;
	// end inline asm
	// begin inline asm
	fma.rn.f32 %f27065, %f65530, %f65531, %f27053;
	// end inline asm
	// begin inline asm
	fma.rn.f32 %f27069, %f65534, %f65535, %f27065;
	// end inline asm
	// begin inline asm
	fma.rn.f32 %f27073, %f65530, %f65535, %f27061;
	// end inline asm
	// begin inline asm
	fma.rn.f32 %f27077, %f65526, %f65531, %f27073;
	// end inline asm
	// begin inline asm
	fma.rn.f32 %f27081, %f65530, %f65531, %f27069;
	// end inline asm
	// begin inline asm
	fma.rn.f32 %f27085, %f65534, %f65535, %f27081;
	// end inline asm
	// begin inline asm
	fma.rn.f32 %f27089, %f65530, %f65535, %f27077;
	// end inline asm
	// begin inline asm
	fma.rn.f32 %f27093, %f65526, %f65531, %f27089;
	// end inline asm
	// begin inline asm
	fma.rn.f32 %f27097, %f65530, %f65531, %f27085;
	// end inline asm
	// begin inline asm
	fma.rn.f32 %f27101, %f65534, %f65535, %f27097;
	// end inline asm
	// begin inline asm
	fma.rn.f32 %f27105, %f65530, %f65535, %f27093;
	// end inline asm
	// begin inline asm
	fma.rn.f32 %f27109, %f65526, %f65531, %f27105;
	// end inline asm
	// begin inline asm
	fma.rn.f32 %f27113, %f65530, %f65531, %f27101;
	// end inline asm
	// begin inline asm
	fma.rn.f32 %f27117, %f65534, %f65535, %f27113;
	// end inline asm
	// begin inline asm
	fma.rn.f32 %f27121, %f65530, %f65535, %f27109;
	// end inline asm
	// begin inline asm
	fma.rn.f32 %f27125, %f65526, %f65531, %f27121;
	// end inline asm
	// begin inline asm
	fma.rn.f32 %f27129, %f65530, %f65531, %f27117;
	// end inline asm
	// begin inline asm
	fma.rn.f32 %f27133, %f65534, %f65535, %f27129;
	// end inline asm
	// begin inline asm
	fma.rn.f32 %f27137, %f65530, %f65535, %f27125;
	// end inline asm
	// begin inline asm
	fma.rn.f32 %f27141, %f65526, %f65531, %f27137;
	// end inline asm
	// begin inline asm
	fma.rn.f32 %f27145, %f65530, %f65531, %f27133;
	// end inline asm
	// begin inline asm
	fma.rn.f32 %f27149, %f65534, %f65535, %f27145;
	// end inline asm
	// begin inline asm
	fma.rn.f32 %f27153, %f65530, %f65535, %f27141;
	// end inline asm
	// begin inline asm
	fma.rn.f32 %f27157, %f65526, %f65531, %f27153;
	// end inline asm
	// begin inline asm
	fma.rn.f32 %f27161, %f65530, %f65531, %f27149;
	// end inline asm
	// begin inline asm
	fma.rn.f32 %f27165, %f65534, %f65535, %f27161;
	// end inline asm
	// begin inline asm
	fma.rn.f32 %f27169, %f65530, %f65535, %f27157;
	// end inline asm
	// begin inline asm
	fma.rn.f32 %f27173, %f65526, %f65531, %f27169;
	// end inline asm
	// begin inline asm
	fma.rn.f32 %f27177, %f65530, %f65531, %f27165;
	// end inline asm
	// begin inline asm
	fma.rn.f32 %f27181, %f65534, %f65535, %f27177;
	// end inline asm
	// begin inline asm
	fma.rn.f32 %f27185, %f65530, %f65535, %f27173;
	// end inline asm
	// begin inline asm
	fma.rn.f32 %f27189, %f65526, %f65531, %f27185;
	// end inline asm
	// begin inline asm
	fma.rn.f32 %f27193, %f65530, %f65531, %f27181;
	// end inline asm
	// begin inline asm
	fma.rn.f32 %f27197, %f65534, %f65535, %f27193;
	// end inline asm
	// begin inline asm
	fma.rn.f32 %f27201, %f65530, %f65535, %f27189;
	// end inline asm
	// begin inline asm
	fma.rn.f32 %f27205, %f65526, %f65531, %f27201;
	// end inline asm
	// begin inline asm
	fma.rn.f32 %f27209, %f65530, %f65531, %f27197;
	// end inline asm
	// begin inline asm
	fma.rn.f32 %f27213, %f65534, %f65535, %f27209;
	// end inline asm
	// begin inline asm
	fma.rn.f32 %f27217, %f65530, %f65535, %f27205;
	// end inline asm
	// begin inline asm
	fma.rn.f32 %f27221, %f65526, %f65531, %f27217;
	// end inline asm
	// begin inline asm
	fma.rn.f32 %f27225, %f65530, %f65531, %f27213;
	// end inline asm
	// begin inline asm
	fma.rn.f32 %f27229, %f65534, %f65535, %f27225;
	// end inline asm
	// begin inline asm
	fma.rn.f32 %f27233, %f65530, %f65535, %f27221;
	// end inline asm
	// begin inline asm
	fma.rn.f32 %f27237, %f65526, %f65531, %f27233;
	// end inline asm
	// begin inline asm
	fma.rn.f32 %f27241, %f65530, %f65531, %f27229;
	// end inline asm
	// begin inline asm
	fma.rn.f32 %f27245, %f65534, %f65535, %f27241;
	// end inline asm
	// begin inline asm
	fma.rn.f32 %f27249, %f65530, %f65535, %f27237;
	// end inline asm
	// begin inline asm
	fma.rn.f32 %f27253, %f65526, %f65531, %f27249;
	// end inline asm
	// begin inline asm
	fma.rn.f32 %f27257, %f65530, %f65531, %f27245;
	// end inline asm
	// begin inline asm
	fma.rn.f32 %f27261, %f65534, %f65535, %f27257;
	// end inline asm
	// begin inline asm
	fma.rn.f32 %f27265, %f65530, %f65535, %f27253;
	// end inline asm
	// begin inline asm
	fma.rn.f32 %f27269, %f65526, %f65531, %f27265;
	// end inline asm
	// begin inline asm
	fma.rn.f32 %f27273, %f65530, %f65531, %f27261;
	// end inline asm
	// begin inline asm
	fma.rn.f32 %f27277, %f65534, %f65535, %f27273;
	// end inline asm
	// begin inline asm
	fma.rn.f32 %f27281, %f65530, %f65535, %f27269;
	// end inline asm
	// begin inline asm
	fma.rn.f32 %f27285, %f65526, %f65531, %f27281;
	// end inline asm
	// begin inline asm
	fma.rn.f32 %f27289, %f65530, %f65531, %f27277;
	// end inline asm
	// begin inline asm
	fma.rn.f32 %f27293, %f65534, %f65535, %f27289;
	// end inline asm
	// begin inline asm
	fma.rn.f32 %f27297, %f65530, %f65535, %f27285;
	// end inline asm
	// begin inline asm
	fma.rn.f32 %f27301, %f65526, %f65531, %f27297;
	// end inline asm
	// begin inline asm
	fma.rn.f32 %f27305, %f65530, %f65531, %f27293;
	// end inline asm
	// begin inline asm
	fma.rn.f32 %f27309, %f65534, %f65535, %f27305;
	// end inline asm
	// begin inline asm
	fma.rn.f32 %f27313, %f65530, %f65535, %f27301;
	// end inline asm
	// begin inline asm
	fma.rn.f32 %f27317, %f65526, %f65531, %f27313;
	// end inline asm
	// begin inline asm
	fma.rn.f32 %f27321, %f65530, %f65531, %f27309;
	// end inline asm
	// begin inline asm
	fma.rn.f32 %f27325, %f65534, %f65535, %f27321;
	// end inline asm
	// begin inline asm
	fma.rn.f32 %f27329, %f65530, %f65535, %f27317;
	// end inline asm
	// begin inline asm
	fma.rn.f32 %f27333, %f65526, %f65531, %f27329;
	// end inline asm
	// begin inline asm
	fma.rn.f32 %f27337, %f65530, %f65531, %f27325;
	// end inline asm
	// begin inline asm
	fma.rn.f32 %f27341, %f65534, %f65535, %f27337;
	// end inline asm
	// begin inline asm
	fma.rn.f32 %f27345, %f65530, %f65535, %f27333;
	// end inline asm
	// begin inline asm
	fma.rn.f32 %f27349, %f65526, %f65531, %f27345;
	// end inline asm
	// begin inline asm
	fma.rn.f32 %f27353, %f65530, %f65531, %f27341;
	// end inline asm
	// begin inline asm
	fma.rn.f32 %f27357, %f65534, %f65535, %f27353;
	// end inline asm
	// begin inline asm
	fma.rn.f32 %f27361, %f65530, %f65535, %f27349;
	// end inline asm
	// begin inline asm
	fma.rn.f32 %f27365, %f65526, %f65531, %f27361;
	// end inline asm
	// begin inline asm
	fma.rn.f32 %f27369, %f65530, %f65531, %f27357;
	// end inline asm
	// begin inline asm
	fma.rn.f32 %f27373, %f65534, %f65535, %f27369;
	// end inline asm
	// begin inline asm
	fma.rn.f32 %f27377, %f65530, %f65535, %f27365;
	// end inline asm
	// begin inline asm
	fma.rn.f32 %f27381, %f65526, %f65531, %f27377;
	// end inline asm
	// begin inline asm
	fma.rn.f32 %f27385, %f65530, %f65531, %f27373;
	// end inline asm
	// begin inline asm
	fma.rn.f32 %f27389, %f65534, %f65535, %f27385;
	// end inline asm
	// begin inline asm
	fma.rn.f32 %f27393, %f65530, %f65535, %f27381;
	// end inline asm
	// begin inline asm
	fma.rn.f32 %f27397, %f65526, %f65531, %f27393;
	// end inline asm
	// begin inline asm
	fma.rn.f32 %f27401, %f65530, %f65531, %f27389;
	// end inline asm
	// begin inline asm
	fma.rn.f32 %f27405, %f65534, %f65535, %f27401;
	// end inline asm
	// begin inline asm
	fma.rn.f32 %f27409, %f65530, %f65535, %f27397;
	// end inline asm
	// begin inline asm
	fma.rn.f32 %f27413, %f65526, %f65531, %f27409;
	// end inline asm
	// begin inline asm
	fma.rn.f32 %f27417, %f65530, %f65531, %f27405;
	// end inline asm
	// begin inline asm
	fma.rn.f32 %f27421, %f65534, %f65535, %f27417;
	// end inline asm
	// begin inline asm
	fma.rn.f32 %f27425, %f65530, %f65535, %f27413;
	// end inline asm
	// begin inline asm
	fma.rn.f32 %f27429, %f65526, %f65531, %f27425;
	// end inline asm
	// begin inline asm
	fma.rn.f32 %f27433, %f65530, %f65531, %f27421;
	// end inline asm
	// begin inline asm
	fma.rn.f32 %f27437, %f65534, %f65535, %f27433;
	// end inline asm
	// begin inline asm
	fma.rn.f32 %f27441, %f65530, %f65535, %f27429;
	// end inline asm
	// begin inline asm
	fma.rn.f32 %f27445, %f65526, %f65531, %f27441;
	// end inline asm
	// begin inline asm
	fma.rn.f32 %f27449, %f65530, %f65531, %f27437;
	// end inline asm
	// begin inline asm
	fma.rn.f32 %f27453, %f65534, %f65535, %f27449;
	// end inline asm
	// begin inline asm
	fma.rn.f32 %f27457, %f65530, %f65535, %f27445;
	// end inline asm
	// begin inline asm
	fma.rn.f32 %f27461, %f65526, %f65531, %f27457;
	// end inline asm
	// begin inline asm
	fma.rn.f32 %f27465, %f65530, %f65531, %f27453;
	// end inline asm
	// begin inline asm
	fma.rn.f32 %f27469, %f65534, %f65535, %f27465;
	// end inline asm
	// begin inline asm
	fma.rn.f32 %f27473, %f65530, %f65535, %f27461;
	// end inline asm
	// begin inline asm
	fma.rn.f32 %f27477, %f65526, %f65531, %f27473;
	// end inline asm
	// begin inline asm
	fma.rn.f32 %f27481, %f65530, %f65531, %f27469;
	// end inline asm
	// begin inline asm
	fma.rn.f32 %f27485, %f65534, %f65535, %f27481;
	// end inline asm
	// begin inline asm
	fma.rn.f32 %f27489, %f65530, %f65535, %f27477;
	// end inline asm
	// begin inline asm
	fma.rn.f32 %f27493, %f65526, %f65531, %f27489;
	// end inline asm
	// begin inline asm
	fma.rn.f32 %f27497, %f65530, %f65531, %f27485;
	// end inline asm
	// begin inline asm
	fma.rn.f32 %f27501, %f65534, %f65535, %f27497;
	// end inline asm
	// begin inline asm
	fma.rn.f32 %f27505, %f65530, %f65535, %f27493;
	// end inline asm
	// begin inline asm
	fma.rn.f32 %f27509, %f65526, %f65531, %f27505;
	// end inline asm
	// begin inline asm
	fma.rn.f32 %f27513, %f65530, %f65531, %f27501;
	// end inline asm
	// begin inline asm
	fma.rn.f32 %f27517, %f65534, %f65535, %f27513;
	// end inline asm
	// begin inline asm
	fma.rn.f32 %f27521, %f65530, %f65535, %f27509;
	// end inline asm
	// begin inline asm
	fma.rn.f32 %f27525, %f65526, %f65531, %f27521;
	// end inline asm
	// begin inline asm
	fma.rn.f32 %f27529, %f65530, %f65531, %f27517;
	// end inline asm
	// begin inline asm
	fma.rn.f32 %f27533, %f65534, %f65535, %f27529;
	// end inline asm
	// begin inline asm
	fma.rn.f32 %f27537, %f65530, %f65535, %f27525;
	// end inline asm
	// begin inline asm
	fma.rn.f32 %f27541, %f65526, %f65531, %f27537;
	// end inline asm
	// begin inline asm
	fma.rn.f32 %f27545, %f65530, %f65531, %f27533;
	// end inline asm
	// begin inline asm
	fma.rn.f32 %f27549, %f65534, %f65535, %f27545;
	// end inline asm
	// begin inline asm
	fma.rn.f32 %f27553, %f65530, %f65535, %f27541;
	// end inline asm
	// begin inline asm
	fma.rn.f32 %f27557, %f65526, %f65531, %f27553;
	// end inline asm
	// begin inline asm
	fma.rn.f32 %f27561, %f65530, %f65531, %f27549;
	// end inline asm
	// begin inline asm
	fma.rn.f32 %f27565, %f65534, %f65535, %f27561;
	// end inline asm
	// begin inline asm
	fma.rn.f32 %f27569, %f65530, %f65535, %f27557;
	// end inline asm
	// begin inline asm
	fma.rn.f32 %f27573, %f65526, %f65531, %f27569;
	// end inline asm
	// begin inline asm
	fma.rn.f32 %f27577, %f65530, %f65531, %f27565;
	// end inline asm
	// begin inline asm
	fma.rn.f32 %f27581, %f65534, %f65535, %f27577;
	// end inline asm
	// begin inline asm
	fma.rn.f32 %f27585, %f65530, %f65535, %f27573;
	// end inline asm
	// begin inline asm
	fma.rn.f32 %f27589, %f65526, %f65531, %f27585;
	// end inline asm
	// begin inline asm
	fma.rn.f32 %f27593, %f65530, %f65531, %f27581;
	// end inline asm
	// begin inline asm
	fma.rn.f32 %f27597, %f65534, %f65535, %f27593;
	// end inline asm
	// begin inline asm
	fma.rn.f32 %f27601, %f65530, %f65535, %f27589;
	// end inline asm
	// begin inline asm
	fma.rn.f32 %f27605, %f65526, %f65531, %f27601;
	// end inline asm
	// begin inline asm
	fma.rn.f32 %f27609, %f65530, %f65531, %f27597;
	// end inline asm
	// begin inline asm
	fma.rn.f32 %f27613, %f65534, %f65535, %f27609;
	// end inline asm
	// begin inline asm
	fma.rn.f32 %f27617, %f65530, %f65535, %f27605;
	// end inline asm
	// begin inline asm
	fma.rn.f32 %f27621, %f65526, %f65531, %f27617;
	// end inline asm
	// begin inline asm
	fma.rn.f32 %f27625, %f65530, %f65531, %f27613;
	// end inline asm
	// begin inline asm
	fma.rn.f32 %f27629, %f65534, %f65535, %f27625;
	// end inline asm
	// begin inline asm
	fma.rn.f32 %f27633, %f65530, %f65535, %f27621;
	// end inline asm
	// begin inline asm
	fma.rn.f32 %f27637, %f65526, %f65531, %f27633;
	// end inline asm
	// begin inline asm
	fma.rn.f32 %f27641, %f65530, %f65531, %f27629;
	// end inline asm
	// begin inline asm
	fma.rn.f32 %f27645, %f65534, %f65535, %f27641;
	// end inline asm
	// begin inline asm
	fma.rn.f32 %f27649, %f65530, %f65535, %f27637;
	// end inline asm
	// begin inline asm
	fma.rn.f32 %f27653, %f65526, %f65531, %f27649;
	// end inline asm
	// begin inline asm
	fma.rn.f32 %f27657, %f65530, %f65531, %f27645;
	// end inline asm
	// begin inline asm
	fma.rn.f32 %f27661, %f65534, %f65535, %f27657;
	// end inline asm
	// begin inline asm
	fma.rn.f32 %f27665, %f65530, %f65535, %f27653;
	// end inline asm
	// begin inline asm
	fma.rn.f32 %f27669, %f65526, %f65531, %f27665;
	// end inline asm
	// begin inline asm
	fma.rn.f32 %f27673, %f65530, %f65531, %f27661;
	// end inline asm
	// begin inline asm
	fma.rn.f32 %f27677, %f65534, %f65535, %f27673;
	// end inline asm
	// begin inline asm
	fma.rn.f32 %f27681, %f65530, %f65535, %f27669;
	// end inline asm
	// begin inline asm
	fma.rn.f32 %f27685, %f65526, %f65531, %f27681;
	// end inline asm
	// begin inline asm
	fma.rn.f32 %f27689, %f65530, %f65531, %f27677;
	// end inline asm
	// begin inline asm
	fma.rn.f32 %f27693, %f65534, %f65535, %f27689;
	// end inline asm
	// begin inline asm
	fma.rn.f32 %f27697, %f65530, %f65535, %f27685;
	// end inline asm
	// begin inline asm
	fma.rn.f32 %f27701, %f65526, %f65531, %f27697;
	// end inline asm
	// begin inline asm
	fma.rn.f32 %f27705, %f65530, %f65531, %f27693;
	// end inline asm
	// begin inline asm
	fma.rn.f32 %f27709, %f65534, %f65535, %f27705;
	// end inline asm
	// begin inline asm
	fma.rn.f32 %f27713, %f65530, %f65535, %f27701;
	// end inline asm
	// begin inline asm
	fma.rn.f32 %f27717, %f65526, %f65531, %f27713;
	// end inline asm
	// begin inline asm
	fma.rn.f32 %f27721, %f65530, %f65531, %f27709;
	// end inline asm
	// begin inline asm
	fma.rn.f32 %f27725, %f65534, %f65535, %f27721;
	// end inline asm
	// begin inline asm
	fma.rn.f32 %f27729, %f65530, %f65535, %f27717;
	// end inline asm
	// begin inline asm
	fma.rn.f32 %f27733, %f65526, %f65531, %f27729;
	// end inline asm
	// begin inline asm
	fma.rn.f32 %f27737, %f65530, %f65531, %f27725;
	// end inline asm
	// begin inline asm
	fma.rn.f32 %f27741, %f65534, %f65535, %f27737;
	// end inline asm
	// begin inline asm
	fma.rn.f32 %f27745, %f65530, %f65535, %f27733;
	// end inline asm
	// begin inline asm
	fma.rn.f32 %f27749, %f65526, %f65531, %f27745;
	// end inline asm
	// begin inline asm
	fma.rn.f32 %f27753, %f65530, %f65531, %f27741;
	// end inline asm
	// begin inline asm
	fma.rn.f32 %f27757, %f65534, %f65535, %f27753;
	// end inline asm
	// begin inline asm
	fma.rn.f32 %f27761, %f65530, %f65535, %f27749;
	// end inline asm
	// begin inline asm
	fma.rn.f32 %f27765, %f65526, %f65531, %f27761;
	// end inline asm
	// begin inline asm
	fma.rn.f32 %f27769, %f65530, %f65531, %f27757;
	// end inline asm
	// begin inline asm
	fma.rn.f32 %f27773, %f65534, %f65535, %f27769;
	// end inline asm
	// begin inline asm
	fma.rn.f32 %f27777, %f65530, %f65535, %f27765;
	// end inline asm
	// begin inline asm
	fma.rn.f32 %f27781, %f65526, %f65531, %f27777;
	// end inline asm
	// begin inline asm
	fma.rn.f32 %f27785, %f65530, %f65531, %f27773;
	// end inline asm
	// begin inline asm
	fma.rn.f32 %f27789, %f65534, %f65535, %f27785;
	// end inline asm
	// begin inline asm
	fma.rn.f32 %f27793, %f65530, %f65535, %f27781;
	// end inline asm
	// begin inline asm
	fma.rn.f32 %f27797, %f65526, %f65531, %f27793;
	// end inline asm
	// begin inline asm
	fma.rn.f32 %f27801, %f65530, %f65531, %f27789;
	// end inline asm
	// begin inline asm
	fma.rn.f32 %f27805, %f65534, %f65535, %f27801;
	// end inline asm
	// begin inline asm
	fma.rn.f32 %f27809, %f65530, %f65535, %f27797;
	// end inline asm
	// begin inline asm
	fma.rn.f32 %f27813, %f65526, %f65531, %f27809;
	// end inline asm
	// begin inline asm
	fma.rn.f32 %f27817, %f65530, %f65531, %f27805;
	// end inline asm
	// begin inline asm
	fma.rn.f32 %f27821, %f65534, %f65535, %f27817;
	// end inline asm
	// begin inline asm
	fma.rn.f32 %f27825, %f65530, %f65535, %f27813;
	// end inline asm
	// begin inline asm
	fma.rn.f32 %f27829, %f65526, %f65531, %f27825;
	// end inline asm
	// begin inline asm
	fma.rn.f32 %f27833, %f65530, %f65531, %f27821;
	// end inline asm
	// begin inline asm
	fma.rn.f32 %f27837, %f65534, %f65535, %f27833;
	// end inline asm
	// begin inline asm
	fma.rn.f32 %f27841, %f65530, %f65535, %f27829;
	// end inline asm
	// begin inline asm
	fma.rn.f32 %f27845, %f65526, %f65531, %f27841;
	// end inline asm
	// begin inline asm
	fma.rn.f32 %f27849, %f65530, %f65531, %f27837;
	// end inline asm
	// begin inline asm
	fma.rn.f32 %f27853, %f65534, %f65535, %f27849;
	// end inline asm
	// begin inline asm
	fma.rn.f32 %f27857, %f65530, %f65535, %f27845;
	// end inline asm
	// begin inline asm
	fma.rn.f32 %f27861, %f65526, %f65531, %f27857;
	// end inline asm
	// begin inline asm
	fma.rn.f32 %f27865, %f65530, %f65531, %f27853;
	// end inline asm
	// begin inline asm
	fma.rn.f32 %f27869, %f65534, %f65535, %f27865;
	// end inline asm
	// begin inline asm
	fma.rn.f32 %f27873, %f65530, %f65535, %f27861;
	// end inline asm
	// begin inline asm
	fma.rn.f32 %f27877, %f65526, %f65531, %f27873;
	// end inline asm
	// begin inline asm
	fma.rn.f32 %f27881, %f65530, %f65531, %f27869;
	// end inline asm
	// begin inline asm
	fma.rn.f32 %f27885, %f65534, %f65535, %f27881;
	// end inline asm
	// begin inline asm
	fma.rn.f32 %f27889, %f65530, %f65535, %f27877;
	// end inline asm
	// begin inline asm
	fma.rn.f32 %f27893, %f65526, %f65531, %f27889;
	// end inline asm
	// begin inline asm
	fma.rn.f32 %f27897, %f65530, %f65531, %f27885;
	// end inline asm
	// begin inline asm
	fma.rn.f32 %f27901, %f65534, %f65535, %f27897;
	// end inline asm
	// begin inline asm
	fma.rn.f32 %f27905, %f65530, %f65535, %f27893;
	// end inline asm
	// begin inline asm
	fma.rn.f32 %f27909, %f65526, %f65531, %f27905;
	// end inline asm
	// begin inline asm
	fma.rn.f32 %f27913, %f65530, %f65531, %f27901;
	// end inline asm
	// begin inline asm
	fma.rn.f32 %f27917, %f65534, %f65535, %f27913;
	// end inline asm
	// begin inline asm
	fma.rn.f32 %f27921, %f65530, %f65535, %f27909;
	// end inline asm
	// begin inline asm
	fma.rn.f32 %f27925, %f65526, %f65531, %f27921;
	// end inline asm
	// begin inline asm
	fma.rn.f32 %f27929, %f65530, %f65531, %f27917;
	// end inline asm
	// begin inline asm
	fma.rn.f32 %f27933, %f65534, %f65535, %f27929;
	// end inline asm
	// begin inline asm
	fma.rn.f32 %f27937, %f65530, %f65535, %f27925;
	// end inline asm
	// begin inline asm
	fma.rn.f32 %f27941, %f65526, %f65531, %f27937;
	// end inline asm
	// begin inline asm
	fma.rn.f32 %f27945, %f65530, %f65531, %f27933;
	// end inline asm
	// begin inline asm
	fma.rn.f32 %f27949, %f65534, %f65535, %f27945;
	// end inline asm
	// begin inline asm
	fma.rn.f32 %f27953, %f65530, %f65535, %f27941;
	// end inline asm
	// begin inline asm
	fma.rn.f32 %f27957, %f65526, %f65531, %f27953;
	// end inline asm
	// begin inline asm
	fma.rn.f32 %f27961, %f65530, %f65531, %f27949;
	// end inline asm
	// begin inline asm
	fma.rn.f32 %f27965, %f65534, %f65535, %f27961;
	// end inline asm
	// begin inline asm
	fma.rn.f32 %f27969, %f65530, %f65535, %f27957;
	// end inline asm
	// begin inline asm
	fma.rn.f32 %f27973, %f65526, %f65531, %f27969;
	// end inline asm
	// begin inline asm
	fma.rn.f32 %f27977, %f65530, %f65531, %f27965;
	// end inline asm
	// begin inline asm
	fma.rn.f32 %f27981, %f65534, %f65535, %f27977;
	// end inline asm
	// begin inline asm
	fma.rn.f32 %f27985, %f65530, %f65535, %f27973;
	// end inline asm
	// begin inline asm
	fma.rn.f32 %f27989, %f65526, %f65531, %f27985;
	// end inline asm
	// begin inline asm
	fma.rn.f32 %f27993, %f65530, %f65531, %f27981;
	// end inline asm
	// begin inline asm
	fma.rn.f32 %f27997, %f65534, %f65535, %f27993;
	// end inline asm
	// begin inline asm
	fma.rn.f32 %f28001, %f65530, %f65535, %f27989;
	// end inline asm
	// begin inline asm
	fma.rn.f32 %f28005, %f65526, %f65531, %f28001;
	// end inline asm
	// begin inline asm
	fma.rn.f32 %f28009, %f65530, %f65531, %f27997;
	// end inline asm
	// begin inline asm
	fma.rn.f32 %f28013, %f65534, %f65535, %f28009;
	// end inline asm
	// begin inline asm
	fma.rn.f32 %f28017, %f65530, %f65535, %f28005;
	// end inline asm
	// begin inline asm
	fma.rn.f32 %f28021, %f65526, %f65531, %f28017;
	// end inline asm
	// begin inline asm
	fma.rn.f32 %f28025, %f65530, %f65531, %f28013;
	// end inline asm
	// begin inline asm
	fma.rn.f32 %f28029, %f65534, %f65535, %f28025;
	// end inline asm
	// begin inline asm
	fma.rn.f32 %f28033, %f65530, %f65535, %f28021;
	// end inline asm
	// begin inline asm
	fma.rn.f32 %f28037, %f65526, %f65531, %f28033;
	// end inline asm
	// begin inline asm
	fma.rn.f32 %f28041, %f65530, %f65531, %f28029;
	// end inline asm
	// begin inline asm
	fma.rn.f32 %f28045, %f65534, %f65535, %f28041;
	// end inline asm
	// begin inline asm
	fma.rn.f32 %f28049, %f65530, %f65535, %f28037;
	// end inline asm
	// begin inline asm
	fma.rn.f32 %f28053, %f65526, %f65531, %f28049;
	// end inline asm
	// begin inline asm
	fma.rn.f32 %f28057, %f65530, %f65531, %f28045;
	// end inline asm
	// begin inline asm
	fma.rn.f32 %f28061, %f65534, %f65535, %f28057;
	// end inline asm
	// begin inline asm
	fma.rn.f32 %f28065, %f65530, %f65535, %f28053;
	// end inline asm
	// begin inline asm
	fma.rn.f32 %f28069, %f65526, %f65531, %f28065;
	// end inline asm
	// begin inline asm
	fma.rn.f32 %f28073, %f65530, %f65531, %f28061;
	// end inline asm
	// begin inline asm
	fma.rn.f32 %f28077, %f65534, %f65535, %f28073;
	// end inline asm
	// begin inline asm
	fma.rn.f32 %f28081, %f65530, %f65535, %f28069;
	// end inline asm
	// begin inline asm
	fma.rn.f32 %f28085, %f65526, %f65531, %f28081;
	// end inline asm
	// begin inline asm
	fma.rn.f32 %f28089, %f65530, %f65531, %f28077;
	// end inline asm
	// begin inline asm
	fma.rn.f32 %f28093, %f65534, %f65535, %f28089;
	// end inline asm
	// begin inline asm
	fma.rn.f32 %f28097, %f65530, %f65535, %f28085;
	// end inline asm
	// begin inline asm
	fma.rn.f32 %f28101, %f65526, %f65531, %f28097;
	// end inline asm
	// begin inline asm
	fma.rn.f32 %f28105, %f65530, %f65531, %f28093;
	// end inline asm
	// begin inline asm
	fma.rn.f32 %f28109, %f65534, %f65535, %f28105;
	// end inline asm
	// begin inline asm
	fma.rn.f32 %f28113, %f65530, %f65535, %f28101;
	// end inline asm
	// begin inline asm
	fma.rn.f32 %f28117, %f65526, %f65531, %f28113;
	// end inline asm
	// begin inline asm
	fma.rn.f32 %f28121, %f65530, %f65531, %f28109;
	// end inline asm
	// begin inline asm
	fma.rn.f32 %f28125, %f65534, %f65535, %f28121;
	// end inline asm
	// begin inline asm
	fma.rn.f32 %f28129, %f65530, %f65535, %f28117;
	// end inline asm
	// begin inline asm
	fma.rn.f32 %f28133, %f65526, %f65531, %f28129;
	// end inline asm
	// begin inline asm
	fma.rn.f32 %f28137, %f65530, %f65531, %f28125;
	// end inline asm
	// begin inline asm
	fma.rn.f32 %f28141, %f65534, %f65535, %f28137;
	// end inline asm
	// begin inline asm
	fma.rn.f32 %f28145, %f65530, %f65535, %f28133;
	// end inline asm
	// begin inline asm
	fma.rn.f32 %f28149, %f65526, %f65531, %f28145;
	// end inline asm
	// begin inline asm
	fma.rn.f32 %f28153, %f65530, %f65531, %f28141;
	// end inline asm
	// begin inline asm
	fma.rn.f32 %f28157, %f65534, %f65535, %f28153;
	// end inline asm
	// begin inline asm
	fma.rn.f32 %f28161, %f65530, %f65535, %f28149;
	// end inline asm
	// begin inline asm
	fma.rn.f32 %f28165, %f65526, %f65531, %f28161;
	// end inline asm
	// begin inline asm
	fma.rn.f32 %f28169, %f65530, %f65531, %f28157;
	// end inline asm
	// begin inline asm
	fma.rn.f32 %f28173, %f65534, %f65535, %f28169;
	// end inline asm
	// begin inline asm
	fma.rn.f32 %f28177, %f65530, %f65535, %f28165;
	// end inline asm
	// begin inline asm
	fma.rn.f32 %f28181, %f65526, %f65531, %f28177;
	// end inline asm
	// begin inline asm
	fma.rn.f32 %f28185, %f65530, %f65531, %f28173;
	// end inline asm
	// begin inline asm
	fma.rn.f32 %f28189, %f65534, %f65535, %f28185;
	// end inline asm
	// begin inline asm
	fma.rn.f32 %f28193, %f65530, %f65535, %f28181;
	// end inline asm
	// begin inline asm
	fma.rn.f32 %f28197, %f65526, %f65531, %f28193;
	// end inline asm
	// begin inline asm
	fma.rn.f32 %f28201, %f65530, %f65531, %f28189;
	// end inline asm
	// begin inline asm
	fma.rn.f32 %f28205, %f65534, %f65535, %f28201;
	// end inline asm
	// begin inline asm
	fma.rn.f32 %f28209, %f65530, %f65535, %f28197;
	// end inline asm
	// begin inline asm
	fma.rn.f32 %f28213, %f65526, %f65531, %f28209;
	// end inline asm
	// begin inline asm
	fma.rn.f32 %f28217, %f65530, %f65531, %f28205;
	// end inline asm
	// begin inline asm
	fma.rn.f32 %f28221, %f65534, %f65535, %f28217;
	// end inline asm
	// begin inline asm
	fma.rn.f32 %f28225, %f65530, %f65535, %f28213;
	// end inline asm
	// begin inline asm
	fma.rn.f32 %f28229, %f65526, %f65531, %f28225;
	// end inline asm
	// begin inline asm
	fma.rn.f32 %f28233, %f65530, %f65531, %f28221;
	// end inline asm
	// begin inline asm
	fma.rn.f32 %f28237, %f65534, %f65535, %f28233;
	// end inline asm
	// begin inline asm
	fma.rn.f32 %f28241, %f65530, %f65535, %f28229;
	// end inline asm
	// begin inline asm
	fma.rn.f32 %f28245, %f65526, %f65531, %f28241;
	// end inline asm
	// begin inline asm
	fma.rn.f32 %f28249, %f65530, %f65531, %f28237;
	// end inline asm
	// begin inline asm
	fma.rn.f32 %f28253, %f65534, %f65535, %f28249;
	// end inline asm
	// begin inline asm
	fma.rn.f32 %f28257, %f65530, %f65535, %f28245;
	// end inline asm
	// begin inline asm
	fma.rn.f32 %f28261, %f65526, %f65531, %f28257;
	// end inline asm
	// begin inline asm
	fma.rn.f32 %f28265, %f65530, %f65531, %f28253;
	// end inline asm
	// begin inline asm
	fma.rn.f32 %f28269, %f65534, %f65535, %f28265;
	// end inline asm
	// begin inline asm
	fma.rn.f32 %f28273, %f65530, %f65535, %f28261;
	// end inline asm
	// begin inline asm
	fma.rn.f32 %f28277, %f65526, %f65531, %f28273;
	// end inline asm
	// begin inline asm
	fma.rn.f32 %f28281, %f65530, %f65531, %f28269;
	// end inline asm
	// begin inline asm
	fma.rn.f32 %f28285, %f65534, %f65535, %f28281;
	// end inline asm
	// begin inline asm
	fma.rn.f32 %f28289, %f65530, %f65535, %f28277;
	// end inline asm
	// begin inline asm
	fma.rn.f32 %f28293, %f65526, %f65531, %f28289;
	// end inline asm
	// begin inline asm
	fma.rn.f32 %f28297, %f65530, %f65531, %f28285;
	// end inline asm
	// begin inline asm
	fma.rn.f32 %f28301, %f65534, %f65535, %f28297;
	// end inline asm
	// begin inline asm
	fma.rn.f32 %f28305, %f65530, %f65535, %f28293;
	// end inline asm
	// begin inline asm
	fma.rn.f32 %f28309, %f65526, %f65531, %f28305;
	// end inline asm
	// begin inline asm
	fma.rn.f32 %f28313, %f65530, %f65531, %f28301;
	// end inline asm
	// begin inline asm
	fma.rn.f32 %f28317, %f65534, %f65535, %f28313;
	// end inline asm
	// begin inline asm
	fma.rn.f32 %f28321, %f65530, %f65535, %f28309;
	// end inline asm
	// begin inline asm
	fma.rn.f32 %f28325, %f65526, %f65531, %f28321;
	// end inline asm
	// begin inline asm
	fma.rn.f32 %f28329, %f65530, %f65531, %f28317;
	// end inline asm
	// begin inline asm
	fma.rn.f32 %f28333, %f65534, %f65535, %f28329;
	// end inline asm
	// begin inline asm
	fma.rn.f32 %f28337, %f65530, %f65535, %f28325;
	// end inline asm
	// begin inline asm
	fma.rn.f32 %f28341, %f65526, %f65531, %f28337;
	// end inline asm
	// begin inline asm
	fma.rn.f32 %f28345, %f65530, %f65531, %f28333;
	// end inline asm
	// begin inline asm
	fma.rn.f32 %f28349, %f65534, %f65535, %f28345;
	// end inline asm
	// begin inline asm
	fma.rn.f32 %f28353, %f65530, %f65535, %f28341;
	// end inline asm
	// begin inline asm
	fma.rn.f32 %f28357, %f65526, %f65531, %f28353;
	// end inline asm
	// begin inline asm
	fma.rn.f32 %f28361, %f65530, %f65531, %f28349;
	// end inline asm
	// begin inline asm
	fma.rn.f32 %f28365, %f65534, %f65535, %f28361;
	// end inline asm
	// begin inline asm
	fma.rn.f32 %f28369, %f65530, %f65535, %f28357;
	// end inline asm
	// begin inline asm
	fma.rn.f32 %f28373, %f65526, %f65531, %f28369;
	// end inline asm
	// begin inline asm
	fma.rn.f32 %f28377, %f65530, %f65531, %f28365;
	// end inline asm
	// begin inline asm
	fma.rn.f32 %f28381, %f65534, %f65535, %f28377;
	// end inline asm
	// begin inline asm
	fma.rn.f32 %f28385, %f65530, %f65535, %f28373;
	// end inline asm
	// begin inline asm
	fma.rn.f32 %f28389, %f65526, %f65531, %f28385;
	// end inline asm
	// begin inline asm
	fma.rn.f32 %f28393, %f65530, %f65531, %f28381;
	// end inline asm
	// begin inline asm
	fma.rn.f32 %f28397, %f65534, %f65535, %f28393;
	// end inline asm
	// begin inline asm
	fma.rn.f32 %f28401, %f65530, %f65535, %f28389;
	// end inline asm
	// begin inline asm
	fma.rn.f32 %f28405, %f65526, %f65531, %f28401;
	// end inline asm
	// begin inline asm
	fma.rn.f32 %f28409, %f65530, %f65531, %f28397;
	// end inline asm
	// begin inline asm
	fma.rn.f32 %f28413, %f65534, %f65535, %f28409;
	// end inline asm
	// begin inline asm
	fma.rn.f32 %f28417, %f65530, %f65535, %f28405;
	// end inline asm
	// begin inline asm
	fma.rn.f32 %f28421, %f65526, %f65531, %f28417;
	// end inline asm
	// begin inline asm
	fma.rn.f32 %f28425, %f65530, %f65531, %f28413;
	// end inline asm
	// begin inline asm
	fma.rn.f32 %f28429, %f65534, %f65535, %f28425;
	// end inline asm
	// begin inline asm
	fma.rn.f32 %f28433, %f65530, %f65535, %f28421;
	// end inline asm
	// begin inline asm
	fma.rn.f32 %f28437, %f65526, %f65531, %f28433;
	// end inline asm
	// begin inline asm
	fma.rn.f32 %f28441, %f65530, %f65531, %f28429;
	// end inline asm
	// begin inline asm
	fma.rn.f32 %f28445, %f65534, %f65535, %f28441;
	// end inline asm
	// begin inline asm
	fma.rn.f32 %f28449, %f65530, %f65535, %f28437;
	// end inline asm
	// begin inline asm
	fma.rn.f32 %f28453, %f65526, %f65531, %f28449;
	// end inline asm
	// begin inline asm
	fma.rn.f32 %f28457, %f65530, %f65531, %f28445;
	// end inline asm
	// begin inline asm
	fma.rn.f32 %f28461, %f65534, %f65535, %f28457;
	// end inline asm
	// begin inline asm
	fma.rn.f32 %f28465, %f65530, %f65535, %f28453;
	// end inline asm
	// begin inline asm
	fma.rn.f32 %f28469, %f65526, %f65531, %f28465;
	// end inline asm
	// begin inline asm
	fma.rn.f32 %f28473, %f65530, %f65531, %f28461;
	// end inline asm
	// begin inline asm
	fma.rn.f32 %f28477, %f65534, %f65535, %f28473;
	// end inline asm
	// begin inline asm
	fma.rn.f32 %f28481, %f65530, %f65535, %f28469;
	// end inline asm
	// begin inline asm
	fma.rn.f32 %f28485, %f65526, %f65531, %f28481;
	// end inline asm
	// begin inline asm
	fma.rn.f32 %f28489, %f65530, %f65531, %f28477;
	// end inline asm
	// begin inline asm
	fma.rn.f32 %f28493, %f65534, %f65535, %f28489;
	// end inline asm
	// begin inline asm
	fma.rn.f32 %f28497, %f65530, %f65535, %f28485;
	// end inline asm
	// begin inline asm
	fma.rn.f32 %f28501, %f65526, %f65531, %f28497;
	// end inline asm
	// begin inline asm
	fma.rn.f32 %f28505, %f65530, %f65531, %f28493;
	// end inline asm
	// begin inline asm
	fma.rn.f32 %f28509, %f65534, %f65535, %f28505;
	// end inline asm
	// begin inline asm
	fma.rn.f32 %f28513, %f65530, %f65535, %f28501;
	// end inline asm
	// begin inline asm
	fma.rn.f32 %f28517, %f65526, %f65531, %f28513;
	// end inline asm
	// begin inline asm
	fma.rn.f32 %f28521, %f65530, %f65531, %f28509;
	// end inline asm
	// begin inline asm
	fma.rn.f32 %f28525, %f65534, %f65535, %f28521;
	// end inline asm
	// begin inline asm
	fma.rn.f32 %f28529, %f65530, %f65535, %f28517;
	// end inline asm
	// begin inline asm
	fma.rn.f32 %f28533, %f65526, %f65531, %f28529;
	// end inline asm
	// begin inline asm
	fma.rn.f32 %f28537, %f65530, %f65531, %f28525;
	// end inline asm
	// begin inline asm
	fma.rn.f32 %f28541, %f65534, %f65535, %f28537;
	// end inline asm
	// begin inline asm
	fma.rn.f32 %f28545, %f65530, %f65535, %f28533;
	// end inline asm
	// begin inline asm
	fma.rn.f32 %f28549, %f65526, %f65531, %f28545;
	// end inline asm
	// begin inline asm
	fma.rn.f32 %f28553, %f65530, %f65531, %f28541;
	// end inline asm
	// begin inline asm
	fma.rn.f32 %f28557, %f65534, %f65535, %f28553;
	// end inline asm
	// begin inline asm
	fma.rn.f32 %f28561, %f65530, %f65535, %f28549;
	// end inline asm
	// begin inline asm
	fma.rn.f32 %f28565, %f65526, %f65531, %f28561;
	// end inline asm
	// begin inline asm
	fma.rn.f32 %f28569, %f65530, %f65531, %f28557;
	// end inline asm
	// begin inline asm
	fma.rn.f32 %f28573, %f65534, %f65535, %f28569;
	// end inline asm
	// begin inline asm
	fma.rn.f32 %f28577, %f65530, %f65535, %f28565;
	// end inline asm
	// begin inline asm
	fma.rn.f32 %f28581, %f65526, %f65531, %f28577;
	// end inline asm
	// begin inline asm
	fma.rn.f32 %f28585, %f65530, %f65531, %f28573;
	// end inline asm
	// begin inline asm
	fma.rn.f32 %f28589, %f65534, %f65535, %f28585;
	// end inline asm
	// begin inline asm
	fma.rn.f32 %f28593, %f65530, %f65535, %f28581;
	// end inline asm
	// begin inline asm
	fma.rn.f32 %f28597, %f65526, %f65531, %f28593;
	// end inline asm
	// begin inline asm
	fma.rn.f32 %f28601, %f65530, %f65531, %f28589;
	// end inline asm
	// begin inline asm
	fma.rn.f32 %f28605, %f65534, %f65535, %f28601;
	// end inline asm
	// begin inline asm
	fma.rn.f32 %f28609, %f65530, %f65535, %f28597;
	// end inline asm
	// begin inline asm
	fma.rn.f32 %f28613, %f65526, %f65531, %f28609;
	// end inline asm
	// begin inline asm
	fma.rn.f32 %f28617, %f65530, %f65531, %f28605;
	// end inline asm
	// begin inline asm
	fma.rn.f32 %f28621, %f65534, %f65535, %f28617;
	// end inline asm
	// begin inline asm
	fma.rn.f32 %f28625, %f65530, %f65535, %f28613;
	// end inline asm
	// begin inline asm
	fma.rn.f32 %f28629, %f65526, %f65531, %f28625;
	// end inline asm
	// begin inline asm
	fma.rn.f32 %f28633, %f65530, %f65531, %f28621;
	// end inline asm
	// begin inline asm
	fma.rn.f32 %f28637, %f65534, %f65535, %f28633;
	// end inline asm
	// begin inline asm
	fma.rn.f32 %f28641, %f65530, %f65535, %f28629;
	// end inline asm
	// begin inline asm
	fma.rn.f32 %f28645, %f65526, %f65531, %f28641;
	// end inline asm
	// begin inline asm
	fma.rn.f32 %f28649, %f65530, %f65531, %f28637;
	// end inline asm
	// begin inline asm
	fma.rn.f32 %f28653, %f65534, %f65535, %f28649;
	// end inline asm
	// begin inline asm
	fma.rn.f32 %f28657, %f65530, %f65535, %f28645;
	// end inline asm
	// begin inline asm
	fma.rn.f32 %f28661, %f65526, %f65531, %f28657;
	// end inline asm
	// begin inline asm
	fma.rn.f32 %f28665, %f65530, %f65531, %f28653;
	// end inline asm
	// begin inline asm
	fma.rn.f32 %f28669, %f65534, %f65535, %f28665;
	// end inline asm
	// begin inline asm
	fma.rn.f32 %f28673, %f65530, %f65535, %f28661;
	// end inline asm
	// begin inline asm
	fma.rn.f32 %f28677, %f65526, %f65531, %f28673;
	// end inline asm
	// begin inline asm
	fma.rn.f32 %f28681, %f65530, %f65531, %f28669;
	// end inline asm
	// begin inline asm
	fma.rn.f32 %f28685, %f65534, %f65535, %f28681;
	// end inline asm
	// begin inline asm
	fma.rn.f32 %f28689, %f65530, %f65535, %f28677;
	// end inline asm
	// begin inline asm
	fma.rn.f32 %f28693, %f65526, %f65531, %f28689;
	// end inline asm
	// begin inline asm
	fma.rn.f32 %f28697, %f65530, %f65531, %f28685;
	// end inline asm
	// begin inline asm
	fma.rn.f32 %f28701, %f65534, %f65535, %f28697;
	// end inline asm
	// begin inline asm
	fma.rn.f32 %f28705, %f65530, %f65535, %f28693;
	// end inline asm
	// begin inline asm
	fma.rn.f32 %f28709, %f65526, %f65531, %f28705;
	// end inline asm
	// begin inline asm
	fma.rn.f32 %f28713, %f65530, %f65531, %f28701;
	// end inline asm
	// begin inline asm
	fma.rn.f32 %f28717, %f65534, %f65535, %f28713;
	// end inline asm
	// begin inline asm
	fma.rn.f32 %f28721, %f65530, %f65535, %f28709;
	// end inline asm
	// begin inline asm
	fma.rn.f32 %f28725, %f65526, %f65531, %f28721;
	// end inline asm
	// begin inline asm
	fma.rn.f32 %f28729, %f65530, %f65531, %f28717;
	// end inline asm
	// begin inline asm
	fma.rn.f32 %f28733, %f65534, %f65535, %f28729;
	// end inline asm
	// begin inline asm
	fma.rn.f32 %f28737, %f65530, %f65535, %f28725;
	// end inline asm
	// begin inline asm
	fma.rn.f32 %f28741, %f65526, %f65531, %f28737;
	// end inline asm
	// begin inline asm
	fma.rn.f32 %f28745, %f65530, %f65531, %f28733;
	// end inline asm
	// begin inline asm
	fma.rn.f32 %f28749, %f65534, %f65535, %f28745;
	// end inline asm
	// begin inline asm
	fma.rn.f32 %f28753, %f65530, %f65535, %f28741;
	// end inline asm
	// begin inline asm
	fma.rn.f32 %f28757, %f65526, %f65531, %f28753;
	// end inline asm
	// begin inline asm
	fma.rn.f32 %f28761, %f65530, %f65531, %f28749;
	// end inline asm
	// begin inline asm
	fma.rn.f32 %f28765, %f65534, %f65535, %f28761;
	// end inline asm
	// begin inline asm
	fma.rn.f32 %f28769, %f65530, %f65535, %f28757;
	// end inline asm
	// begin inline asm
	fma.rn.f32 %f28773, %f65526, %f65531, %f28769;
	// end inline asm
	// begin inline asm
	fma.rn.f32 %f28777, %f65530, %f65531, %f28765;
	// end inline asm
	// begin inline asm
	fma.rn.f32 %f28781, %f65534, %f65535, %f28777;
	// end inline asm
	// begin inline asm
	fma.rn.f32 %f28785, %f65530, %f65535, %f28773;
	// end inline asm
	// begin inline asm
	fma.rn.f32 %f28789, %f65526, %f65531, %f28785;
	// end inline asm
	// begin inline asm
	fma.rn.f32 %f28793, %f65530, %f65531, %f28781;
	// end inline asm
	// begin inline asm
	fma.rn.f32 %f28797, %f65534, %f65535, %f28793;
	// end inline asm
	// begin inline asm
	fma.rn.f32 %f28801, %f65530, %f65535, %f28789;
	// end inline asm
	// begin inline asm
	fma.rn.f32 %f28805, %f65526, %f65531, %f28801;
	// end inline asm
	// begin inline asm
	fma.rn.f32 %f28809, %f65530, %f65531, %f28797;
	// end inline asm
	// begin inline asm
	fma.rn.f32 %f28813, %f65534, %f65535, %f28809;
	// end inline asm
	// begin inline asm
	fma.rn.f32 %f28817, %f65530, %f65535, %f28805;
	// end inline asm
	// begin inline asm
	fma.rn.f32 %f28821, %f65526, %f65531, %f28817;
	// end inline asm
	// begin inline asm
	fma.rn.f32 %f28825, %f65530, %f65531, %f28813;
	// end inline asm
	// begin inline asm
	fma.rn.f32 %f28829, %f65534, %f65535, %f28825;
	// end inline asm
	// begin inline asm
	fma.rn.f32 %f28833, %f65530, %f65535, %f28821;
	// end inline asm
	// begin inline asm
	fma.rn.f32 %f28837, %f65526, %f65531, %f28833;
	// end inline asm
	// begin inline asm
	fma.rn.f32 %f28841, %f65530, %f65531, %f28829;
	// end inline asm
	// begin inline asm
	fma.rn.f32 %f28845, %f65534, %f65535, %f28841;
	// end inline asm
	// begin inline asm
	fma.rn.f32 %f28849, %f65530, %f65535, %f28837;
	// end inline asm
	// begin inline asm
	fma.rn.f32 %f28853, %f65526, %f65531, %f28849;
	// end inline asm
	// begin inline asm
	fma.rn.f32 %f28857, %f65530, %f65531, %f28845;
	// end inline asm
	// begin inline asm
	fma.rn.f32 %f28861, %f65534, %f65535, %f28857;
	// end inline asm
	// begin inline asm
	fma.rn.f32 %f28865, %f65530, %f65535, %f28853;
	// end inline asm
	// begin inline asm
	fma.rn.f32 %f28869, %f65526, %f65531, %f28865;
	// end inline asm
	// begin inline asm
	fma.rn.f32 %f28873, %f65530, %f65531, %f28861;
	// end inline asm
	// begin inline asm
	fma.rn.f32 %f28877, %f65534, %f65535, %f28873;
	// end inline asm
	// begin inline asm
	fma.rn.f32 %f28881, %f65530, %f65535, %f28869;
	// end inline asm
	// begin inline asm
	fma.rn.f32 %f28885, %f65526, %f65531, %f28881;
	// end inline asm
	// begin inline asm
	fma.rn.f32 %f28889, %f65530, %f65531, %f28877;
	// end inline asm
	// begin inline asm
	fma.rn.f32 %f28893, %f65534, %f65535, %f28889;
	// end inline asm
	// begin inline asm
	fma.rn.f32 %f28897, %f65530, %f65535, %f28885;
	// end inline asm
	// begin inline asm
	fma.rn.f32 %f28901, %f65526, %f65531, %f28897;
	// end inline asm
	// begin inline asm
	fma.rn.f32 %f28905, %f65530, %f65531, %f28893;
	// end inline asm
	// begin inline asm
	fma.rn.f32 %f28909, %f65534, %f65535, %f28905;
	// end inline asm
	// begin inline asm
	fma.rn.f32 %f28913, %f65530, %f65535, %f28901;
	// end inline asm
	// begin inline asm
	fma.rn.f32 %f28917, %f65526, %f65531, %f28913;
	// end inline asm
	// begin inline asm
	fma.rn.f32 %f28921, %f65530, %f65531, %f28909;
	// end inline asm
	// begin inline asm
	fma.rn.f32 %f28925, %f65534, %f65535, %f28921;
	// end inline asm
	// begin inline asm
	fma.rn.f32 %f28929, %f65530, %f65535, %f28917;
	// end inline asm
	// begin inline asm
	fma.rn.f32 %f28933, %f65526, %f65531, %f28929;
	// end inline asm
	// begin inline asm
	fma.rn.f32 %f28937, %f65530, %f65531, %f28925;
	// end inline asm
	// begin inline asm
	fma.rn.f32 %f28941, %f65534, %f65535, %f28937;
	// end inline asm
	// begin inline asm
	fma.rn.f32 %f28945, %f65530, %f65535, %f28933;
	// end inline asm
	// begin inline asm
	fma.rn.f32 %f28949, %f65526, %f65531, %f28945;
	// end inline asm
	// begin inline asm
	fma.rn.f32 %f28953, %f65530, %f65531, %f28941;
	// end inline asm
	// begin inline asm
	fma.rn.f32 %f28957, %f65534, %f65535, %f28953;
	// end inline asm
	// begin inline asm
	fma.rn.f32 %f28961, %f65530, %f65535, %f28949;
	// end inline asm
	// begin inline asm
	fma.rn.f32 %f28965, %f65526, %f65531, %f28961;
	// end inline asm
	// begin inline asm
	fma.rn.f32 %f28969, %f65530, %f65531, %f28957;
	// end inline asm
	// begin inline asm
	fma.rn.f32 %f28973, %f65534, %f65535, %f28969;
	// end inline asm
	// begin inline asm
	fma.rn.f32 %f28977, %f65530, %f65535, %f28965;
	// end inline asm
	// begin inline asm
	fma.rn.f32 %f28981, %f65526, %f65531, %f28977;
	// end inline asm
	// begin inline asm
	fma.rn.f32 %f28985, %f65530, %f65531, %f28973;
	// end inline asm
	// begin inline asm
	fma.rn.f32 %f28989, %f65534, %f65535, %f28985;
	// end inline asm
	// begin inline asm
	fma.rn.f32 %f28993, %f65530, %f65535, %f28981;
	// end inline asm
	// begin inline asm
	fma.rn.f32 %f28997, %f65526, %f65531, %f28993;
	// end inline asm
	// begin inline asm
	fma.rn.f32 %f29001, %f65530, %f65531, %f28989;
	// end inline asm
	// begin inline asm
	fma.rn.f32 %f29005, %f65534, %f65535, %f29001;
	// end inline asm
	// begin inline asm
	fma.rn.f32 %f29009, %f65530, %f65535, %f28997;
	// end inline asm
	// begin inline asm
	fma.rn.f32 %f29013, %f65526, %f65531, %f29009;
	// end inline asm
	// begin inline asm
	fma.rn.f32 %f29017, %f65530, %f65531, %f29005;
	// end inline asm
	// begin inline asm
	fma.rn.f32 %f29021, %f65534, %f65535, %f29017;
	// end inline asm
	// begin inline asm
	fma.rn.f32 %f29025, %f65530, %f65535, %f29013;
	// end inline asm
	// begin inline asm
	fma.rn.f32 %f29029, %f65526, %f65531, %f29025;
	// end inline asm
	// begin inline asm
	fma.rn.f32 %f29033, %f65530, %f65531, %f29021;
	// end inline asm
	// begin inline asm
	fma.rn.f32 %f29037, %f65534, %f65535, %f29033;
	// end inline asm
	// begin inline asm
	fma.rn.f32 %f29041, %f65530, %f65535, %f29029;
	// end inline asm
	// begin inline asm
	fma.rn.f32 %f29045, %f65526, %f65531, %f29041;
	// end inline asm
	// begin inline asm
	fma.rn.f32 %f29049, %f65530, %f65531, %f29037;
	// end inline asm
	// begin inline asm
	fma.rn.f32 %f29053, %f65534, %f65535, %f29049;
	// end inline asm
	// begin inline asm
	fma.rn.f32 %f29057, %f65530, %f65535, %f29045;
	// end inline asm
	// begin inline asm
	fma.rn.f32 %f29061, %f65526, %f65531, %f29057;
	// end inline asm
	// begin inline asm
	fma.rn.f32 %f29065, %f65530, %f65531, %f29053;
	// end inline asm
	// begin inline asm
	fma.rn.f32 %f29069, %f65534, %f65535, %f29065;
	// end inline asm
	// begin inline asm
	fma.rn.f32 %f29073, %f65530, %f65535, %f29061;
	// end inline asm
	// begin inline asm
	fma.rn.f32 %f29077, %f65526, %f65531, %f29073;
	// end inline asm
	// begin inline asm
	fma.rn.f32 %f29081, %f65530, %f65531, %f29069;
	// end inline asm
	// begin inline asm
	fma.rn.f32 %f29085, %f65534, %f65535, %f29081;
	// end inline asm
	// begin inline asm
	fma.rn.f32 %f29089, %f65530, %f65535, %f29077;
	// end inline asm
	// begin inline asm
	fma.rn.f32 %f29093, %f65526, %f65531, %f29089;
	// end inline asm
	// begin inline asm
	fma.rn.f32 %f29097, %f65530, %f65531, %f29085;
	// end inline asm
	// begin inline asm
	fma.rn.f32 %f29101, %f65534, %f65535, %f29097;
	// end inline asm
	// begin inline asm
	fma.rn.f32 %f29105, %f65530, %f65535, %f29093;
	// end inline asm
	// begin inline asm
	fma.rn.f32 %f29109, %f65526, %f65531, %f29105;
	// end inline asm
	// begin inline asm
	fma.rn.f32 %f29113, %f65530, %f65531, %f29101;
	// end inline asm
	// begin inline asm
	fma.rn.f32 %f29117, %f65534, %f65535, %f29113;
	// end inline asm
	// begin inline asm
	fma.rn.f32 %f29121, %f65530, %f65535, %f29109;
	// end inline asm
	// begin inline asm
	fma.rn.f32 %f29125, %f65526, %f65531, %f29121;
	// end inline asm
	// begin inline asm
	fma.rn.f32 %f29129, %f65530, %f65531, %f29117;
	// end inline asm
	// begin inline asm
	fma.rn.f32 %f29133, %f65534, %f65535, %f29129;
	// end inline asm
	// begin inline asm
	fma.rn.f32 %f29137, %f65530, %f65535, %f29125;
	// end inline asm
	// begin inline asm
	fma.rn.f32 %f29141, %f65526, %f65531, %f29137;
	// end inline asm
	// begin inline asm
	fma.rn.f32 %f29145, %f65530, %f65531, %f29133;
	// end inline asm
	// begin inline asm
	fma.rn.f32 %f29149, %f65534, %f65535, %f29145;
	// end inline asm
	// begin inline asm
	fma.rn.f32 %f29153, %f65530, %f65535, %f29141;
	// end inline asm
	// begin inline asm
	fma.rn.f32 %f29157, %f65526, %f65531, %f29153;
	// end inline asm
	// begin inline asm
	fma.rn.f32 %f29161, %f65530, %f65531, %f29149;
	// end inline asm
	// begin inline asm
	fma.rn.f32 %f29165, %f65534, %f65535, %f29161;
	// end inline asm
	// begin inline asm
	fma.rn.f32 %f29169, %f65530, %f65535, %f29157;
	// end inline asm
	// begin inline asm
	fma.rn.f32 %f29173, %f65526, %f65531, %f29169;
	// end inline asm
	// begin inline asm
	fma.rn.f32 %f29177, %f65530, %f65531, %f29165;
	// end inline asm
	// begin inline asm
	fma.rn.f32 %f29181, %f65534, %f65535, %f29177;
	// end inline asm
	// begin inline asm
	fma.rn.f32 %f29185, %f65530, %f65535, %f29173;
	// end inline asm
	// begin inline asm
	fma.rn.f32 %f29189, %f65526, %f65531, %f29185;
	// end inline asm
	// begin inline asm
	fma.rn.f32 %f29193, %f65530, %f65531, %f29181;
	// end inline asm
	// begin inline asm
	fma.rn.f32 %f29197, %f65534, %f65535, %f29193;
	// end inline asm
	// begin inline asm
	fma.rn.f32 %f29201, %f65530, %f65535, %f29189;
	// end inline asm
	// begin inline asm
	fma.rn.f32 %f29205, %f65526, %f65531, %f29201;
	// end inline asm
	// begin inline asm
	fma.rn.f32 %f29209, %f65530, %f65531, %f29197;
	// end inline asm
	// begin inline asm
	fma.rn.f32 %f29213, %f65534, %f65535, %f29209;
	// end inline asm
	// begin inline asm
	fma.rn.f32 %f29217, %f65530, %f65535, %f29205;
	// end inline asm
	// begin inline asm
	fma.rn.f32 %f29221, %f65526, %f65531, %f29217;
	// end inline asm
	// begin inline asm
	fma.rn.f32 %f29225, %f65530, %f65531, %f29213;
	// end inline asm
	// begin inline asm
	fma.rn.f32 %f29229, %f65534, %f65535, %f29225;
	// end inline asm
	// begin inline asm
	fma.rn.f32 %f29233, %f65530, %f65535, %f29221;
	// end inline asm
	// begin inline asm
	fma.rn.f32 %f29237, %f65526, %f65531, %f29233;
	// end inline asm
	// begin inline asm
	fma.rn.f32 %f29241, %f65530, %f65531, %f29229;
	// end inline asm
	// begin inline asm
	fma.rn.f32 %f29245, %f65534, %f65535, %f29241;
	// end inline asm
	// begin inline asm
	fma.rn.f32 %f29249, %f65530, %f65535, %f29237;
	// end inline asm
	// begin inline asm
	fma.rn.f32 %f29253, %f65526, %f65531, %f29249;
	// end inline asm
	// begin inline asm
	fma.rn.f32 %f29257, %f65530, %f65531, %f29245;
	// end inline asm
	// begin inline asm
	fma.rn.f32 %f29261, %f65534, %f65535, %f29257;
	// end inline asm
	// begin inline asm
	fma.rn.f32 %f29265, %f65530, %f65535, %f29253;
	// end inline asm
	// begin inline asm
	fma.rn.f32 %f29269, %f65526, %f65531, %f29265;
	// end inline asm
	// begin inline asm
	fma.rn.f32 %f29273, %f65530, %f65531, %f29261;
	// end inline asm
	// begin inline asm
	fma.rn.f32 %f29277, %f65534, %f65535, %f29273;
	// end inline asm
	// begin inline asm
	fma.rn.f32 %f29281, %f65530, %f65535, %f29269;
	// end inline asm
	// begin inline asm
	fma.rn.f32 %f29285, %f65526, %f65531, %f29281;
	// end inline asm
	// begin inline asm
	fma.rn.f32 %f29289, %f65530, %f65531, %f29277;
	// end inline asm
	// begin inline asm
	fma.rn.f32 %f29293, %f65534, %f65535, %f29289;
	// end inline asm
	// begin inline asm
	fma.rn.f32 %f29297, %f65530, %f65535, %f29285;
	// end inline asm
	// begin inline asm
	fma.rn.f32 %f29301, %f65526, %f65531, %f29297;
	// end inline asm
	// begin inline asm
	fma.rn.f32 %f29305, %f65530, %f65531, %f29293;
	// end inline asm
	// begin inline asm
	fma.rn.f32 %f29309, %f65534, %f65535, %f29305;
	// end inline asm
	// begin inline asm
	fma.rn.f32 %f29313, %f65530, %f65535, %f29301;
	// end inline asm
	// begin inline asm
	fma.rn.f32 %f29317, %f65526, %f65531, %f29313;
	// end inline asm
	// begin inline asm
	fma.rn.f32 %f29321, %f65530, %f65531, %f29309;
	// end inline asm
	// begin inline asm
	fma.rn.f32 %f29325, %f65534, %f65535, %f29321;
	// end inline asm
	// begin inline asm
	fma.rn.f32 %f29329, %f65530, %f65535, %f29317;
	// end inline asm
	// begin inline asm
	fma.rn.f32 %f29333, %f65526, %f65531, %f29329;
	// end inline asm
	// begin inline asm
	fma.rn.f32 %f29337, %f65530, %f65531, %f29325;
	// end inline asm
	// begin inline asm
	fma.rn.f32 %f29341, %f65534, %f65535, %f29337;
	// end inline asm
	// begin inline asm
	fma.rn.f32 %f29345, %f65530, %f65535, %f29333;
	// end inline asm
	// begin inline asm
	fma.rn.f32 %f29349, %f65526, %f65531, %f29345;
	// end inline asm
	// begin inline asm
	fma.rn.f32 %f29353, %f65530, %f65531, %f29341;
	// end inline asm
	// begin inline asm
	fma.rn.f32 %f29357, %f65534, %f65535, %f29353;
	// end inline asm
	// begin inline asm
	fma.rn.f32 %f29361, %f65530, %f65535, %f29349;
	// end inline asm
	// begin inline asm
	fma.rn.f32 %f29365, %f65526, %f65531, %f29361;
	// end inline asm
	// begin inline asm
	fma.rn.f32 %f29369, %f65530, %f65531, %f29357;
	// end inline asm
	// begin inline asm
	fma.rn.f32 %f29373, %f65534, %f65535, %f29369;
	// end inline asm
	// begin inline asm
	fma.rn.f32 %f29377, %f65530, %f65535, %f29365;
	// end inline asm
	// begin inline asm
	fma.rn.f32 %f29381, %f65526, %f65531, %f29377;
	// end inline asm
	// begin inline asm
	fma.rn.f32 %f29385, %f65530, %f65531, %f29373;
	// end inline asm
	// begin inline asm
	fma.rn.f32 %f29389, %f65534, %f65535, %f29385;
	// end inline asm
	// begin inline asm
	fma.rn.f32 %f29393, %f65530, %f65535, %f29381;
	// end inline asm
	// begin inline asm
	fma.rn.f32 %f29397, %f65526, %f65531, %f29393;
	// end inline asm
	// begin inline asm
	fma.rn.f32 %f29401, %f65530, %f65531, %f29389;
	// end inline asm
	// begin inline asm
	fma.rn.f32 %f29405, %f65534, %f65535, %f29401;
	// end inline asm
	// begin inline asm
	fma.rn.f32 %f29409, %f65530, %f65535, %f29397;
	// end inline asm
	// begin inline asm
	fma.rn.f32 %f29413, %f65526, %f65531, %f29409;
	// end inline asm
	// begin inline asm
	fma.rn.f32 %f29417, %f65530, %f65531, %f29405;
	// end inline asm
	// begin inline asm
	fma.rn.f32 %f29421, %f65534, %f65535, %f29417;
	// end inline asm
	// begin inline asm
	fma.rn.f32 %f29425, %f65530, %f65535, %f29413;
	// end inline asm
	// begin inline asm
	fma.rn.f32 %f29429, %f65526, %f65531, %f29425;
	// end inline asm
	// begin inline asm
	fma.rn.f32 %f29433, %f65530, %f65531, %f29421;
	// end inline asm
	// begin inline asm
	fma.rn.f32 %f29437, %f65534, %f65535, %f29433;
	// end inline asm
	// begin inline asm
	fma.rn.f32 %f29441, %f65530, %f65535, %f29429;
	// end inline asm
	// begin inline asm
	fma.rn.f32 %f29445, %f65526, %f65531, %f29441;
	// end inline asm
	// begin inline asm
	fma.rn.f32 %f29449, %f65530, %f65531, %f29437;
	// end inline asm
	// begin inline asm
	fma.rn.f32 %f29453, %f65534, %f65535, %f29449;
	// end inline asm
	// begin inline asm
	fma.rn.f32 %f29457, %f65530, %f65535, %f29445;
	// end inline asm
	// begin inline asm
	fma.rn.f32 %f29461, %f65526, %f65531, %f29457;
	// end inline asm
	// begin inline asm
	fma.rn.f32 %f29465, %f65530, %f65531, %f29453;
	// end inline asm
	// begin inline asm
	fma.rn.f32 %f29469, %f65534, %f65535, %f29465;
	// end inline asm
	// begin inline asm
	fma.rn.f32 %f29473, %f65530, %f65535, %f29461;
	// end inline asm
	// begin inline asm
	fma.rn.f32 %f29477, %f65526, %f65531, %f29473;
	// end inline asm
	// begin inline asm
	fma.rn.f32 %f29481, %f65530, %f65531, %f29469;
	// end inline asm
	// begin inline asm
	fma.rn.f32 %f29485, %f65534, %f65535, %f29481;
	// end inline asm
	// begin inline asm
	fma.rn.f32 %f29489, %f65530, %f65535, %f29477;
	// end inline asm
	// begin inline asm
	fma.rn.f32 %f29493, %f65526, %f65531, %f29489;
	// end inline asm
	// begin inline asm
	fma.rn.f32 %f29497, %f65530, %f65531, %f29485;
	// end inline asm
	// begin inline asm
	fma.rn.f32 %f29501, %f65534, %f65535, %f29497;
	// end inline asm
	// begin inline asm
	fma.rn.f32 %f29505, %f65530, %f65535, %f29493;
	// end inline asm
	// begin inline asm
	fma.rn.f32 %f29509, %f65526, %f65531, %f29505;
	// end inline asm
	// begin inline asm
	fma.rn.f32 %f29513, %f65530, %f65531, %f29501;
	// end inline asm
	// begin inline asm
	fma.rn.f32 %f29517, %f65534, %f65535, %f29513;
	// end inline asm
	// begin inline asm
	fma.rn.f32 %f29521, %f65530, %f65535, %f29509;
	// end inline asm
	// begin inline asm
	fma.rn.f32 %f29525, %f65526, %f65531, %f29521;
	// end inline asm
	// begin inline asm
	fma.rn.f32 %f29529, %f65530, %f65531, %f29517;
	// end inline asm
	// begin inline asm
	fma.rn.f32 %f29533, %f65534, %f65535, %f29529;
	// end inline asm
	// begin inline asm
	fma.rn.f32 %f29537, %f65530, %f65535, %f29525;
	// end inline asm
	// begin inline asm
	fma.rn.f32 %f29541, %f65526, %f65531, %f29537;
	// end inline asm
	// begin inline asm
	fma.rn.f32 %f29545, %f65530, %f65531, %f29533;
	// end inline asm
	// begin inline asm
	fma.rn.f32 %f29549, %f65534, %f65535, %f29545;
	// end inline asm
	// begin inline asm
	fma.rn.f32 %f29553, %f65530, %f65535, %f29541;
	// end inline asm
	// begin inline asm
	fma.rn.f32 %f29557, %f65526, %f65531, %f29553;
	// end inline asm
	// begin inline asm
	fma.rn.f32 %f29561, %f65530, %f65531, %f29549;
	// end inline asm
	// begin inline asm
	fma.rn.f32 %f29565, %f65534, %f65535, %f29561;
	// end inline asm
	// begin inline asm
	fma.rn.f32 %f29569, %f65530, %f65535, %f29557;
	// end inline asm
	// begin inline asm
	fma.rn.f32 %f29573, %f65526, %f65531, %f29569;
	// end inline asm
	// begin inline asm
	fma.rn.f32 %f29577, %f65530, %f65531, %f29565;
	// end inline asm
	// begin inline asm
	fma.rn.f32 %f29581, %f65534, %f65535, %f29577;
	// end inline asm
	// begin inline asm
	fma.rn.f32 %f29585, %f65530, %f65535, %f29573;
	// end inline asm
	// begin inline asm
	fma.rn.f32 %f29589, %f65526, %f65531, %f29585;
	// end inline asm
	// begin inline asm
	fma.rn.f32 %f29593, %f65530, %f65531, %f29581;
	// end inline asm
	// begin inline asm
	fma.rn.f32 %f29597, %f65534, %f65535, %f29593;
	// end inline asm
	// begin inline asm
	fma.rn.f32 %f29601, %f65530, %f65535, %f29589;
	// end inline asm
	// begin inline asm
	fma.rn.f32 %f29605, %f65526, %f65531, %f29601;
	// end inline asm
	// begin inline asm
	fma.rn.f32 %f29609, %f65530, %f65531, %f29597;
	// end inline asm
	// begin inline asm
	fma.rn.f32 %f29613, %f65534, %f65535, %f29609;
	// end inline asm
	// begin inline asm
	fma.rn.f32 %f29617, %f65530, %f65535, %f29605;
	// end inline asm
	// begin inline asm
	fma.rn.f32 %f29621, %f65526, %f65531, %f29617;
	// end inline asm
	// begin inline asm
	fma.rn.f32 %f29625, %f65530, %f65531, %f29613;
	// end inline asm
	// begin inline asm
	fma.rn.f32 %f29629, %f65534, %f65535, %f29625;
	// end inline asm
	// begin inline asm
	fma.rn.f32 %f29633, %f65530, %f65535, %f29621;
	// end inline asm
	// begin inline asm
	fma.rn.f32 %f29637, %f65526, %f65531, %f29633;
	// end inline asm
	// begin inline asm
	fma.rn.f32 %f29641, %f65530, %f65531, %f29629;
	// end inline asm
	// begin inline asm
	fma.rn.f32 %f29645, %f65534, %f65535, %f29641;
	// end inline asm
	// begin inline asm
	fma.rn.f32 %f29649, %f65530, %f65535, %f29637;
	// end inline asm
	// begin inline asm
	fma.rn.f32 %f29653, %f65526, %f65531, %f29649;
	// end inline asm
	// begin inline asm
	fma.rn.f32 %f29657, %f65530, %f65531, %f29645;
	// end inline asm
	// begin inline asm
	fma.rn.f32 %f29661, %f65534, %f65535, %f29657;
	// end inline asm
	// begin inline asm
	fma.rn.f32 %f29665, %f65530, %f65535, %f29653;
	// end inline asm
	// begin inline asm
	fma.rn.f32 %f29669, %f65526, %f65531, %f29665;
	// end inline asm
	// begin inline asm
	fma.rn.f32 %f29673, %f65530, %f65531, %f29661;
	// end inline asm
	// begin inline asm
	fma.rn.f32 %f29677, %f65534, %f65535, %f29673;
	// end inline asm
	// begin inline asm
	fma.rn.f32 %f29681, %f65530, %f65535, %f29669;
	// end inline asm
	// begin inline asm
	fma.rn.f32 %f29685, %f65526, %f65531, %f29681;
	// end inline asm
	// begin inline asm
	fma.rn.f32 %f29689, %f65530, %f65531, %f29677;
	// end inline asm
	// begin inline asm
	fma.rn.f32 %f29693, %f65534, %f65535, %f29689;
	// end inline asm
	// begin inline asm
	fma.rn.f32 %f29697, %f65530, %f65535, %f29685;
	// end inline asm
	// begin inline asm
	fma.rn.f32 %f29701, %f65526, %f65531, %f29697;
	// end inline asm
	// begin inline asm
	fma.rn.f32 %f29705, %f65530, %f65531, %f29693;
	// end inline asm
	// begin inline asm
	fma.rn.f32 %f29709, %f65534, %f65535, %f29705;
	// end inline asm
	// begin inline asm
	fma.rn.f32 %f29713, %f65530, %f65535, %f29701;
	// end inline asm
	// begin inline asm
	fma.rn.f32 %f29717, %f65526, %f65531, %f29713;
	// end inline asm
	// begin inline asm
	fma.rn.f32 %f29721, %f65530, %f65531, %f29709;
	// end inline asm
	// begin inline asm
	fma.rn.f32 %f29725, %f65534, %f65535, %f29721;
	// end inline asm
	// begin inline asm
	fma.rn.f32 %f29729, %f65530, %f65535, %f29717;
	// end inline asm
	// begin inline asm
	fma.rn.f32 %f29733, %f65526, %f65531, %f29729;
	// end inline asm
	// begin inline asm
	fma.rn.f32 %f29737, %f65530, %f65531, %f29725;
	// end inline asm
	// begin inline asm
	fma.rn.f32 %f29741, %f65534, %f65535, %f29737;
	// end inline asm
	// begin inline asm
	fma.rn.f32 %f29745, %f65530, %f65535, %f29733;
	// end inline asm
	// begin inline asm
	fma.rn.f32 %f29749, %f65526, %f65531, %f29745;
	// end inline asm
	// begin inline asm
	fma.rn.f32 %f29753, %f65530, %f65531, %f29741;
	// end inline asm
	// begin inline asm
	fma.rn.f32 %f29757, %f65534, %f65535, %f29753;
	// end inline asm
	// begin inline asm
	fma.rn.f32 %f29761, %f65530, %f65535, %f29749;
	// end inline asm
	// begin inline asm
	fma.rn.f32 %f29765, %f65526, %f65531, %f29761;
	// end inline asm
	// begin inline asm
	fma.rn.f32 %f29769, %f65530, %f65531, %f29757;
	// end inline asm
	// begin inline asm
	fma.rn.f32 %f29773, %f65534, %f65535, %f29769;
	// end inline asm
	// begin inline asm
	fma.rn.f32 %f29777, %f65530, %f65535, %f29765;
	// end inline asm
	// begin inline asm
	fma.rn.f32 %f29781, %f65526, %f65531, %f29777;
	// end inline asm
	// begin inline asm
	fma.rn.f32 %f29785, %f65530, %f65531, %f29773;
	// end inline asm
	// begin inline asm
	fma.rn.f32 %f29789, %f65534, %f65535, %f29785;
	// end inline asm
	// begin inline asm
	fma.rn.f32 %f29793, %f65530, %f65535, %f29781;
	// end inline asm
	// begin inline asm
	fma.rn.f32 %f29797, %f65526, %f65531, %f29793;
	// end inline asm
	// begin inline asm
	fma.rn.f32 %f29801, %f65530, %f65531, %f29789;
	// end inline asm
	// begin inline asm
	fma.rn.f32 %f29805, %f65534, %f65535, %f29801;
	// end inline asm
	// begin inline asm
	fma.rn.f32 %f29809, %f65530, %f65535, %f29797;
	// end inline asm
	// begin inline asm
	fma.rn.f32 %f29813, %f65526, %f65531, %f29809;
	// end inline asm
	// begin inline asm
	fma.rn.f32 %f29817, %f65530, %f65531, %f29805;
	// end inline asm
	// begin inline asm
	fma.rn.f32 %f29821, %f65534, %f65535, %f29817;
	// end inline asm
	// begin inline asm
	fma.rn.f32 %f29825, %f65530, %f65535, %f29813;
	// end inline asm
	// begin inline asm
	fma.rn.f32 %f29829, %f65526, %f65531, %f29825;
	// end inline asm
	// begin inline asm
	fma.rn.f32 %f29833, %f65530, %f65531, %f29821;
	// end inline asm
	// begin inline asm
	fma.rn.f32 %f29837, %f65534, %f65535, %f29833;
	// end inline asm
	// begin inline asm
	fma.rn.f32 %f29841, %f65530, %f65535, %f29829;
	// end inline asm
	// begin inline asm
	fma.rn.f32 %f29845, %f65526, %f65531, %f29841;
	// end inline asm
	// begin inline asm
	fma.rn.f32 %f29849, %f65530, %f65531, %f29837;
	// end inline asm
	// begin inline asm
	fma.rn.f32 %f29853, %f65534, %f65535, %f29849;
	// end inline asm
	// begin inline asm
	fma.rn.f32 %f29857, %f65530, %f65535, %f29845;
	// end inline asm
	// begin inline asm
	fma.rn.f32 %f29861, %f65526, %f65531, %f29857;
	// end inline asm
	// begin inline asm
	fma.rn.f32 %f29865, %f65530, %f65531, %f29853;
	// end inline asm
	// begin inline asm
	fma.rn.f32 %f29869, %f65534, %f65535, %f29865;
	// end inline asm
	// begin inline asm
	fma.rn.f32 %f29873, %f65530, %f65535, %f29861;
	// end inline asm
	// begin inline asm
	fma.rn.f32 %f29877, %f65526, %f65531, %f29873;
	// end inline asm
	// begin inline asm
	fma.rn.f32 %f29881, %f65530, %f65531, %f29869;
	// end inline asm
	// begin inline asm
	fma.rn.f32 %f29885, %f65534, %f65535, %f29881;
	// end inline asm
	// begin inline asm
	fma.rn.f32 %f29889, %f65530, %f65535, %f29877;
	// end inline asm
	// begin inline asm
	fma.rn.f32 %f29893, %f65526, %f65531, %f29889;
	// end inline asm
	// begin inline asm
	fma.rn.f32 %f29897, %f65530, %f65531, %f29885;
	// end inline asm
	// begin inline asm
	fma.rn.f32 %f29901, %f65534, %f65535, %f29897;
	// end inline asm
	// begin inline asm
	fma.rn.f32 %f29905, %f65530, %f65535, %f29893;
	// end inline asm
	// begin inline asm
	fma.rn.f32 %f29909, %f65526, %f65531, %f29905;
	// end inline asm
	// begin inline asm
	fma.rn.f32 %f29913, %f65530, %f65531, %f29901;
	// end inline asm
	// begin inline asm
	fma.rn.f32 %f29917, %f65534, %f65535, %f29913;
	// end inline asm
	// begin inline asm
	fma.rn.f32 %f29921, %f65530, %f65535, %f29909;
	// end inline asm
	// begin inline asm
	fma.rn.f32 %f29925, %f65526, %f65531, %f29921;
	// end inline asm
	// begin inline asm
	fma.rn.f32 %f29929, %f65530, %f65531, %f29917;
	// end inline asm
	// begin inline asm
	fma.rn.f32 %f29933, %f65534, %f65535, %f29929;
	// end inline asm
	// begin inline asm
	fma.rn.f32 %f29937, %f65530, %f65535, %f29925;
	// end inline asm
	// begin inline asm
	fma.rn.f32 %f29941, %f65526, %f65531, %f29937;
	// end inline asm
	// begin inline asm
	fma.rn.f32 %f29945, %f65530, %f65531, %f29933;
	// end inline asm
	// begin inline asm
	fma.rn.f32 %f29949, %f65534, %f65535, %f29945;
	// end inline asm
	// begin inline asm
	fma.rn.f32 %f29953, %f65530, %f65535, %f29941;
	// end inline asm
	// begin inline asm
	fma.rn.f32 %f29957, %f65526, %f65531, %f29953;
	// end inline asm
	// begin inline asm
	fma.rn.f32 %f29961, %f65530, %f65531, %f29949;
	// end inline asm
	// begin inline asm
	fma.rn.f32 %f29965, %f65534, %f65535, %f29961;
	// end inline asm
	// begin inline asm
	fma.rn.f32 %f29969, %f65530, %f65535, %f29957;
	// end inline asm
	// begin inline asm
	fma.rn.f32 %f29973, %f65526, %f65531, %f29969;
	// end inline asm
	// begin inline asm
	fma.rn.f32 %f29977, %f65530, %f65531, %f29965;
	// end inline asm
	// begin inline asm
	fma.rn.f32 %f29981, %f65534, %f65535, %f29977;
	// end inline asm
	// begin inline asm
	fma.rn.f32 %f29985, %f65530, %f65535, %f29973;
	// end inline asm
	// begin inline asm
	fma.rn.f32 %f29989, %f65526, %f65531, %f29985;
	// end inline asm
	// begin inline asm
	fma.rn.f32 %f29993, %f65530, %f65531, %f29981;
	// end inline asm
	// begin inline asm
	fma.rn.f32 %f29997, %f65534, %f65535, %f29993;
	// end inline asm
	// begin inline asm
	fma.rn.f32 %f30001, %f65530, %f65535, %f29989;
	// end inline asm
	// begin inline asm
	fma.rn.f32 %f30005, %f65526, %f65531, %f30001;
	// end inline asm
	// begin inline asm
	fma.rn.f32 %f30009, %f65530, %f65531, %f29997;
	// end inline asm
	// begin inline asm
	fma.rn.f32 %f30013, %f65534, %f65535, %f30009;
	// end inline asm
	// begin inline asm
	fma.rn.f32 %f30017, %f65530, %f65535, %f30005;
	// end inline asm
	// begin inline asm
	fma.rn.f32 %f30021, %f65526, %f65531, %f30017;
	// end inline asm
	// begin inline asm
	fma.rn.f32 %f30025, %f65530, %f65531, %f30013;
	// end inline asm
	// begin inline asm
	fma.rn.f32 %f30029, %f65534, %f65535, %f30025;
	// end inline asm
	// begin inline asm
	fma.rn.f32 %f30033, %f65530, %f65535, %f30021;
	// end inline asm
	// begin inline asm
	fma.rn.f32 %f30037, %f65526, %f65531, %f30033;
	// end inline asm
	// begin inline asm
	fma.rn.f32 %f30041, %f65530, %f65531, %f30029;
	// end inline asm
	// begin inline asm
	fma.rn.f32 %f30045, %f65534, %f65535, %f30041;
	// end inline asm
	// begin inline asm
	fma.rn.f32 %f30049, %f65530, %f65535, %f30037;
	// end inline asm
	// begin inline asm
	fma.rn.f32 %f30053, %f65526, %f65531, %f30049;
	// end inline asm
	// begin inline asm
	fma.rn.f32 %f30057, %f65530, %f65531, %f30045;
	// end inline asm
	// begin inline asm
	fma.rn.f32 %f30061, %f65534, %f65535, %f30057;
	// end inline asm
	// begin inline asm
	fma.rn.f32 %f30065, %f65530, %f65535, %f30053;
	// end inline asm
	// begin inline asm
	fma.rn.f32 %f30069, %f65526, %f65531, %f30065;
	// end inline asm
	// begin inline asm
	fma.rn.f32 %f30073, %f65530, %f65531, %f30061;
	// end inline asm
	// begin inline asm
	fma.rn.f32 %f30077, %f65534, %f65535, %f30073;
	// end inline asm
	// begin inline asm
	fma.rn.f32 %f30081, %f65530, %f65535, %f30069;
	// end inline asm
	// begin inline asm
	fma.rn.f32 %f30085, %f65526, %f65531, %f30081;
	// end inline asm
	// begin inline asm
	fma.rn.f32 %f30089, %f65530, %f65531, %f30077;
	// end inline asm
	// begin inline asm
	fma.rn.f32 %f30093, %f65534, %f65535, %f30089;
	// end inline asm
	// begin inline asm
	fma.rn.f32 %f30097, %f65530, %f65535, %f30085;
	// end inline asm
	// begin inline asm
	fma.rn.f32 %f30101, %f65526, %f65531, %f30097;
	// end inline asm
	// begin inline asm
	fma.rn.f32 %f30105, %f65530, %f65531, %f30093;
	// end inline asm
	// begin inline asm
	fma.rn.f32 %f30109, %f65534, %f65535, %f30105;
	// end inline asm
	// begin inline asm
	fma.rn.f32 %f30113, %f65530, %f65535, %f30101;
	// end inline asm
	// begin inline asm
	fma.rn.f32 %f30117, %f65526, %f65531, %f30113;
	// end inline asm
	// begin inline asm
	fma.rn.f32 %f30121, %f65530, %f65531, %f30109;
	// end inline asm
	// begin inline asm
	fma.rn.f32 %f30125, %f65534, %f65535, %f30121;
	// end inline asm
	// begin inline asm
	fma.rn.f32 %f30129, %f65530, %f65535, %f30117;
	// end inline asm
	// begin inline asm
	fma.rn.f32 %f30133, %f65526, %f65531, %f30129;
	// end inline asm
	// begin inline asm
	fma.rn.f32 %f30137, %f65530, %f65531, %f30125;
	// end inline asm
	// begin inline asm
	fma.rn.f32 %f30141, %f65534, %f65535, %f30137;
	// end inline asm
	// begin inline asm
	fma.rn.f32 %f30145, %f65530, %f65535, %f30133;
	// end inline asm
	// begin inline asm
	fma.rn.f32 %f30149, %f65526, %f65531, %f30145;
	// end inline asm
	// begin inline asm
	fma.rn.f32 %f30153, %f65530, %f65531, %f30141;
	// end inline asm
	// begin inline asm
	fma.rn.f32 %f30157, %f65534, %f65535, %f30153;
	// end inline asm
	// begin inline asm
	fma.rn.f32 %f30161, %f65530, %f65535, %f30149;
	// end inline asm
	// begin inline asm
	fma.rn.f32 %f30165, %f65526, %f65531, %f30161;
	// end inline asm
	// begin inline asm
	fma.rn.f32 %f30169, %f65530, %f65531, %f30157;
	// end inline asm
	// begin inline asm
	fma.rn.f32 %f30173, %f65534, %f65535, %f30169;
	// end inline asm
	// begin inline asm
	fma.rn.f32 %f30177, %f65530, %f65535, %f30165;
	// end inline asm
	// begin inline asm
	fma.rn.f32 %f30181, %f65526, %f65531, %f30177;
	// end inline asm
	// begin inline asm
	fma.rn.f32 %f30185, %f65530, %f65531, %f30173;
	// end inline asm
	// begin inline asm
	fma.rn.f32 %f30189, %f65534, %f65535, %f30185;
	// end inline asm
	// begin inline asm
	fma.rn.f32 %f30193, %f65530, %f65535, %f30181;
	// end inline asm
	// begin inline asm
	fma.rn.f32 %f30197, %f65526, %f65531, %f30193;
	// end inline asm
	// begin inline asm
	fma.rn.f32 %f30201, %f65530, %f65531, %f30189;
	// end inline asm
	// begin inline asm
	fma.rn.f32 %f30205, %f65534, %f65535, %f30201;
	// end inline asm
	// begin inline asm
	fma.rn.f32 %f30209, %f65530, %f65535, %f30197;
	// end inline asm
	// begin inline asm
	fma.rn.f32 %f30213, %f65526, %f65531, %f30209;
	// end inline asm
	// begin inline asm
	fma.rn.f32 %f30217, %f65530, %f65531, %f30205;
	// end inline asm
	// begin inline asm
	fma.rn.f32 %f30221, %f65534, %f65535, %f30217;
	// end inline asm
	// begin inline asm
	fma.rn.f32 %f30225, %f65530, %f65535, %f30213;
	// end inline asm
	// begin inline asm
	fma.rn.f32 %f30229, %f65526, %f65531, %f30225;
	// end inline asm
	// begin inline asm
	fma.rn.f32 %f30233, %f65530, %f65531, %f30221;
	// end inline asm
	// begin inline asm
	fma.rn.f32 %f30237, %f65534, %f65535, %f30233;
	// end inline asm
	// begin inline asm
	fma.rn.f32 %f30241, %f65530, %f65535, %f30229;
	// end inline asm
	// begin inline asm
	fma.rn.f32 %f30245, %f65526, %f65531, %f30241;
	// end inline asm
	// begin inline asm
	fma.rn.f32 %f30249, %f65530, %f65531, %f30237;
	// end inline asm
	// begin inline asm
	fma.rn.f32 %f30253, %f65534, %f65535, %f30249;
	// end inline asm
	// begin inline asm
	fma.rn.f32 %f30257, %f65530, %f65535, %f30245;
	// end inline asm
	// begin inline asm
	fma.rn.f32 %f30261, %f65526, %f65531, %f30257;
	// end inline asm
	// begin inline asm
	fma.rn.f32 %f30265, %f65530, %f65531, %f30253;
	// end inline asm
	// begin inline asm
	fma.rn.f32 %f30269, %f65534, %f65535, %f30265;
	// end inline asm
	// begin inline asm
	fma.rn.f32 %f30273, %f65530, %f65535, %f30261;
	// end inline asm
	// begin inline asm
	fma.rn.f32 %f30277, %f65526, %f65531, %f30273;
	// end inline asm
	// begin inline asm
	fma.rn.f32 %f30281, %f65530, %f65531, %f30269;
	// end inline asm
	// begin inline asm
	fma.rn.f32 %f30285, %f65534, %f65535, %f30281;
	// end inline asm
	// begin inline asm
	fma.rn.f32 %f30289, %f65530, %f65535, %f30277;
	// end inline asm
	// begin inline asm
	fma.rn.f32 %f30293, %f65526, %f65531, %f30289;
	// end inline asm
	// begin inline asm
	fma.rn.f32 %f30297, %f65530, %f65531, %f30285;
	// end inline asm
	// begin inline asm
	fma.rn.f32 %f30301, %f65534, %f65535, %f30297;
	// end inline asm
	// begin inline asm
	fma.rn.f32 %f30305, %f65530, %f65535, %f30293;
	// end inline asm
	// begin inline asm
	fma.rn.f32 %f30309, %f65526, %f65531, %f30305;
	// end inline asm
	// begin inline asm
	fma.rn.f32 %f30313, %f65530, %f65531, %f30301;
	// end inline asm
	// begin inline asm
	fma.rn.f32 %f30317, %f65534, %f65535, %f30313;
	// end inline asm
	// begin inline asm
	fma.rn.f32 %f30321, %f65530, %f65535, %f30309;
	// end inline asm
	// begin inline asm
	fma.rn.f32 %f30325, %f65526, %f65531, %f30321;
	// end inline asm
	// begin inline asm
	fma.rn.f32 %f30329, %f65530, %f65531, %f30317;
	// end inline asm
	// begin inline asm
	fma.rn.f32 %f30333, %f65534, %f65535, %f30329;
	// end inline asm
	// begin inline asm
	fma.rn.f32 %f30337, %f65530, %f65535, %f30325;
	// end inline asm
	// begin inline asm
	fma.rn.f32 %f30341, %f65526, %f65531, %f30337;
	// end inline asm
	// begin inline asm
	fma.rn.f32 %f30345, %f65530, %f65531, %f30333;
	// end inline asm
	// begin inline asm
	fma.rn.f32 %f30349, %f65534, %f65535, %f30345;
	// end inline asm
	// begin inline asm
	fma.rn.f32 %f30353, %f65530, %f65535, %f30341;
	// end inline asm
	// begin inline asm
	fma.rn.f32 %f30357, %f65526, %f65531, %f30353;
	// end inline asm
	// begin inline asm
	fma.rn.f32 %f30361, %f65530, %f65531, %f30349;
	// end inline asm
	// begin inline asm
	fma.rn.f32 %f30365, %f65534, %f65535, %f30361;
	// end inline asm
	// begin inline asm
	fma.rn.f32 %f30369, %f65530, %f65535, %f30357;
	// end inline asm
	// begin inline asm
	fma.rn.f32 %f30373, %f65526, %f65531, %f30369;
	// end inline asm
	// begin inline asm
	fma.rn.f32 %f30377, %f65530, %f65531, %f30365;
	// end inline asm
	// begin inline asm
	fma.rn.f32 %f30381, %f65534, %f65535, %f30377;
	// end inline asm
	// begin inline asm
	fma.rn.f32 %f30385, %f65530, %f65535, %f30373;
	// end inline asm
	// begin inline asm
	fma.rn.f32 %f30389, %f65526, %f65531, %f30385;
	// end inline asm
	// begin inline asm
	fma.rn.f32 %f30393, %f65530, %f65531, %f30381;
	// end inline asm
	// begin inline asm
	fma.rn.f32 %f30397, %f65534, %f65535, %f30393;
	// end inline asm
	// begin inline asm
	fma.rn.f32 %f30401, %f65530, %f65535, %f30389;
	// end inline asm
	// begin inline asm
	fma.rn.f32 %f30405, %f65526, %f65531, %f30401;
	// end inline asm
	// begin inline asm
	fma.rn.f32 %f30409, %f65530, %f65531, %f30397;
	// end inline asm
	// begin inline asm
	fma.rn.f32 %f30413, %f65534, %f65535, %f30409;
	// end inline asm
	// begin inline asm
	fma.rn.f32 %f30417, %f65530, %f65535, %f30405;
	// end inline asm
	// begin inline asm
	fma.rn.f32 %f30421, %f65526, %f65531, %f30417;
	// end inline asm
	// begin inline asm
	fma.rn.f32 %f30425, %f65530, %f65531, %f30413;
	// end inline asm
	// begin inline asm
	fma.rn.f32 %f30429, %f65534, %f65535, %f30425;
	// end inline asm
	// begin inline asm
	fma.rn.f32 %f30433, %f65530, %f65535, %f30421;
	// end inline asm
	// begin inline asm
	fma.rn.f32 %f30437, %f65526, %f65531, %f30433;
	// end inline asm
	// begin inline asm
	fma.rn.f32 %f30441, %f65530, %f65531, %f30429;
	// end inline asm
	// begin inline asm
	fma.rn.f32 %f30445, %f65534, %f65535, %f30441;
	// end inline asm
	// begin inline asm
	fma.rn.f32 %f30449, %f65530, %f65535, %f30437;
	// end inline asm
	// begin inline asm
	fma.rn.f32 %f30453, %f65526, %f65531, %f30449;
	// end inline asm
	// begin inline asm
	fma.rn.f32 %f30457, %f65530, %f65531, %f30445;
	// end inline asm
	// begin inline asm
	fma.rn.f32 %f30461, %f65534, %f65535, %f30457;
	// end inline asm
	// begin inline asm
	fma.rn.f32 %f30465, %f65530, %f65535, %f30453;
	// end inline asm
	// begin inline asm
	fma.rn.f32 %f30469, %f65526, %f65531, %f30465;
	// end inline asm
	// begin inline asm
	fma.rn.f32 %f30473, %f65530, %f65531, %f30461;
	// end inline asm
	// begin inline asm
	fma.rn.f32 %f30477, %f65534, %f65535, %f30473;
	// end inline asm
	// begin inline asm
	fma.rn.f32 %f30481, %f65530, %f65535, %f30469;
	// end inline asm
	// begin inline asm
	fma.rn.f32 %f30485, %f65526, %f65531, %f30481;
	// end inline asm
	// begin inline asm
	fma.rn.f32 %f30489, %f65530, %f65531, %f30477;
	// end inline asm
	// begin inline asm
	fma.rn.f32 %f30493, %f65534, %f65535, %f30489;
	// end inline asm
	// begin inline asm
	fma.rn.f32 %f30497, %f65530, %f65535, %f30485;
	// end inline asm
	// begin inline asm
	fma.rn.f32 %f30501, %f65526, %f65531, %f30497;
	// end inline asm
	// begin inline asm
	fma.rn.f32 %f30505, %f65530, %f65531, %f30493;
	// end inline asm
	// begin inline asm
	fma.rn.f32 %f30509, %f65534, %f65535, %f30505;
	// end inline asm
	// begin inline asm
	fma.rn.f32 %f30513, %f65530, %f65535, %f30501;
	// end inline asm
	// begin inline asm
	fma.rn.f32 %f30517, %f65526, %f65531, %f30513;
	// end inline asm
	// begin inline asm
	fma.rn.f32 %f30521, %f65530, %f65531, %f30509;
	// end inline asm
	// begin inline asm
	fma.rn.f32 %f30525, %f65534, %f65535, %f30521;
	// end inline asm
	// begin inline asm
	fma.rn.f32 %f30529, %f65530, %f65535, %f30517;
	// end inline asm
	// begin inline asm
	fma.rn.f32 %f30533, %f65526, %f65531, %f30529;
	// end inline asm
	// begin inline asm
	fma.rn.f32 %f30537, %f65530, %f65531, %f30525;
	// end inline asm
	// begin inline asm
	fma.rn.f32 %f30541, %f65534, %f65535, %f30537;
	// end inline asm
	// begin inline asm
	fma.rn.f32 %f30545, %f65530, %f65535, %f30533;
	// end inline asm
	// begin inline asm
	fma.rn.f32 %f30549, %f65526, %f65531, %f30545;
	// end inline asm
	// begin inline asm
	fma.rn.f32 %f30553, %f65530, %f65531, %f30541;
	// end inline asm
	// begin inline asm
	fma.rn.f32 %f30557, %f65534, %f65535, %f30553;
	// end inline asm
	// begin inline asm
	fma.rn.f32 %f30561, %f65530, %f65535, %f30549;
	// end inline asm
	// begin inline asm
	fma.rn.f32 %f30565, %f65526, %f65531, %f30561;
	// end inline asm
	// begin inline asm
	fma.rn.f32 %f30569, %f65530, %f65531, %f30557;
	// end inline asm
	// begin inline asm
	fma.rn.f32 %f30573, %f65534, %f65535, %f30569;
	// end inline asm
	// begin inline asm
	fma.rn.f32 %f30577, %f65530, %f65535, %f30565;
	// end inline asm
	// begin inline asm
	fma.rn.f32 %f30581, %f65526, %f65531, %f30577;
	// end inline asm
	// begin inline asm
	fma.rn.f32 %f30585, %f65530, %f65531, %f30573;
	// end inline asm
	// begin inline asm
	fma.rn.f32 %f30589, %f65534, %f65535, %f30585;
	// end inline asm
	// begin inline asm
	fma.rn.f32 %f30593, %f65530, %f65535, %f30581;
	// end inline asm
	// begin inline asm
	fma.rn.f32 %f30597, %f65526, %f65531, %f30593;
	// end inline asm
	// begin inline asm
	fma.rn.f32 %f30601, %f65530, %f65531, %f30589;
	// end inline asm
	// begin inline asm
	fma.rn.f32 %f30605, %f65534, %f65535, %f30601;
	// end inline asm
	// begin inline asm
	fma.rn.f32 %f30609, %f65530, %f65535, %f30597;
	// end inline asm
	// begin inline asm
	fma.rn.f32 %f30613, %f65526, %f65531, %f30609;
	// end inline asm
	// begin inline asm
	fma.rn.f32 %f30617, %f65530, %f65531, %f30605;
	// end inline asm
	// begin inline asm
	fma.rn.f32 %f30621, %f65534, %f65535, %f30617;
	// end inline asm
	// begin inline asm
	fma.rn.f32 %f30625, %f65530, %f65535, %f30613;
	// end inline asm
	// begin inline asm
	fma.rn.f32 %f30629, %f65526, %f65531, %f30625;
	// end inline asm
	// begin inline asm
	fma.rn.f32 %f30633, %f65530, %f65531, %f30621;
	// end inline asm
	// begin inline asm
	fma.rn.f32 %f30637, %f65534, %f65535, %f30633;
	// end inline asm
	// begin inline asm
	fma.rn.f32 %f30641, %f65530, %f65535, %f30629;
	// end inline asm
	// begin inline asm
	fma.rn.f32 %f30645, %f65526, %f65531, %f30641;
	// end inline asm
	// begin inline asm
	fma.rn.f32 %f30649, %f65530, %f65531, %f30637;
	// end inline asm
	// begin inline asm
	fma.rn.f32 %f30653, %f65534, %f65535, %f30649;
	// end inline asm
	// begin inline asm
	fma.rn.f32 %f30657, %f65530, %f65535, %f30645;
	// end inline asm
	// begin inline asm
	fma.rn.f32 %f30661, %f65526, %f65531, %f30657;
	// end inline asm
	// begin inline asm
	fma.rn.f32 %f30665, %f65530, %f65531, %f30653;
	// end inline asm
	// begin inline asm
	fma.rn.f32 %f30669, %f65534, %f65535, %f30665;
	// end inline asm
	// begin inline asm
	fma.rn.f32 %f30673, %f65530, %f65535, %f30661;
	// end inline asm
	// begin inline asm
	fma.rn.f32 %f30677, %f65526, %f65531, %f30673;
	// end inline asm
	// begin inline asm
	fma.rn.f32 %f30681, %f65530, %f65531, %f30669;
	// end inline asm
	// begin inline asm
	fma.rn.f32 %f30685, %f65534, %f65535, %f30681;
	// end inline asm
	// begin inline asm
	fma.rn.f32 %f30689, %f65530, %f65535, %f30677;
	// end inline asm
	// begin inline asm
	fma.rn.f32 %f30693, %f65526, %f65531, %f30689;
	// end inline asm
	// begin inline asm
	fma.rn.f32 %f30697, %f65530, %f65531, %f30685;
	// end inline asm
	// begin inline asm
	fma.rn.f32 %f30701, %f65534, %f65535, %f30697;
	// end inline asm
	// begin inline asm
	fma.rn.f32 %f30705, %f65530, %f65535, %f30693;
	// end inline asm
	// begin inline asm
	fma.rn.f32 %f30709, %f65526, %f65531, %f30705;
	// end inline asm
	// begin inline asm
	fma.rn.f32 %f30713, %f65530, %f65531, %f30701;
	// end inline asm
	// begin inline asm
	fma.rn.f32 %f30717, %f65534, %f65535, %f30713;
	// end inline asm
	// begin inline asm
	fma.rn.f32 %f30721, %f65530, %f65535, %f30709;
	// end inline asm
	// begin inline asm
	fma.rn.f32 %f30725, %f65526, %f65531, %f30721;
	// end inline asm
	// begin inline asm
	fma.rn.f32 %f30729, %f65530, %f65531, %f30717;
	// end inline asm
	// begin inline asm
	fma.rn.f32 %f30733, %f65534, %f65535, %f30729;
	// end inline asm
	// begin inline asm
	fma.rn.f32 %f30737, %f65530, %f65535, %f30725;
	// end inline asm
	// begin inline asm
	fma.rn.f32 %f30741, %f65526, %f65531, %f30737;
	// end inline asm
	// begin inline asm
	fma.rn.f32 %f30745, %f65530, %f65531, %f30733;
	// end inline asm
	// begin inline asm
	fma.rn.f32 %f30749, %f65534, %f65535, %f30745;
	// end inline asm
	// begin inline asm
	fma.rn.f32 %f30753, %f65530, %f65535, %f30741;
	// end inline asm
	// begin inline asm
	fma.rn.f32 %f30757, %f65526, %f65531, %f30753;
	// end inline asm
	// begin inline asm
	fma.rn.f32 %f30761, %f65530, %f65531, %f30749;
	// end inline asm
	// begin inline asm
	fma.rn.f32 %f30765, %f65534, %f65535, %f30761;
	// end inline asm
	// begin inline asm
	fma.rn.f32 %f30769, %f65530, %f65535, %f30757;
	// end inline asm
	// begin inline asm
	fma.rn.f32 %f30773, %f65526, %f65531, %f30769;
	// end inline asm
	// begin inline asm
	fma.rn.f32 %f30777, %f65530, %f65531, %f30765;
	// end inline asm
	// begin inline asm
	fma.rn.f32 %f30781, %f65534, %f65535, %f30777;
	// end inline asm
	// begin inline asm
	fma.rn.f32 %f30785, %f65530, %f65535, %f30773;
	// end inline asm
	// begin inline asm
	fma.rn.f32 %f30789, %f65526, %f65531, %f30785;
	// end inline asm
	// begin inline asm
	fma.rn.f32 %f30793, %f65530, %f65531, %f30781;
	// end inline asm
	// begin inline asm
	fma.rn.f32 %f30797, %f65534, %f65535, %f30793;
	// end inline asm
	// begin inline asm
	fma.rn.f32 %f30801, %f65530, %f65535, %f30789;
	// end inline asm
	// begin inline asm
	fma.rn.f32 %f30805, %f65526, %f65531, %f30801;
	// end inline asm
	// begin inline asm
	fma.rn.f32 %f30809, %f65530, %f65531, %f30797;
	// end inline asm
	// begin inline asm
	fma.rn.f32 %f30813, %f65534, %f65535, %f30809;
	// end inline asm
	// begin inline asm
	fma.rn.f32 %f30817, %f65530, %f65535, %f30805;
	// end inline asm
	// begin inline asm
	fma.rn.f32 %f30821, %f65526, %f65531, %f30817;
	// end inline asm
	// begin inline asm
	fma.rn.f32 %f30825, %f65530, %f65531, %f30813;
	// end inline asm
	// begin inline asm
	fma.rn.f32 %f30829, %f65534, %f65535, %f30825;
	// end inline asm
	// begin inline asm
	fma.rn.f32 %f30833, %f65530, %f65535, %f30821;
	// end inline asm
	// begin inline asm
	fma.rn.f32 %f30837, %f65526, %f65531, %f30833;
	// end inline asm
	// begin inline asm
	fma.rn.f32 %f30841, %f65530, %f65531, %f30829;
	// end inline asm
	// begin inline asm
	fma.rn.f32 %f30845, %f65534, %f65535, %f30841;
	// end inline asm
	// begin inline asm
	fma.rn.f32 %f30849, %f65530, %f65535, %f30837;
	// end inline asm
	// begin inline asm
	fma.rn.f32 %f30853, %f65526, %f65531, %f30849;
	// end inline asm
	// begin inline asm
	fma.rn.f32 %f30857, %f65530, %f65531, %f30845;
	// end inline asm
	// begin inline asm
	fma.rn.f32 %f30861, %f65534, %f65535, %f30857;
	// end inline asm
	// begin inline asm
	fma.rn.f32 %f30865, %f65530, %f65535, %f30853;
	// end inline asm
	// begin inline asm
	fma.rn.f32 %f30869, %f65526, %f65531, %f30865;
	// end inline asm
	// begin inline asm
	fma.rn.f32 %f30873, %f65530, %f65531, %f30861;
	// end inline asm
	// begin inline asm
	fma.rn.f32 %f30877, %f65534, %f65535, %f30873;
	// end inline asm
	// begin inline asm
	fma.rn.f32 %f30881, %f65530, %f65535, %f30869;
	// end inline asm
	// begin inline asm
	fma.rn.f32 %f30885, %f65526, %f65531, %f30881;
	// end inline asm
	// begin inline asm
	fma.rn.f32 %f30889, %f65530, %f65531, %f30877;
	// end inline asm
	// begin inline asm
	fma.rn.f32 %f30893, %f65534, %f65535, %f30889;
	// end inline asm
	// begin inline asm
	fma.rn.f32 %f30897, %f65530, %f65535, %f30885;
	// end inline asm
	// begin inline asm
	fma.rn.f32 %f30901, %f65526, %f65531, %f30897;
	// end inline asm
	// begin inline asm
	fma.rn.f32 %f30905, %f65530, %f65531, %f30893;
	// end inline asm
	// begin inline asm
	fma.rn.f32 %f30909, %f65534, %f65535, %f30905;
	// end inline asm
	// begin inline asm
	fma.rn.f32 %f30913, %f65530, %f65535, %f30901;
	// end inline asm
	// begin inline asm
	fma.rn.f32 %f30917, %f65526, %f65531, %f30913;
	// end inline asm
	// begin inline asm
	fma.rn.f32 %f30921, %f65530, %f65531, %f30909;
	// end inline asm
	// begin inline asm
	fma.rn.f32 %f30925, %f65534, %f65535, %f30921;
	// end inline asm
	// begin inline asm
	fma.rn.f32 %f30929, %f65530, %f65535, %f30917;
	// end inline asm
	// begin inline asm
	fma.rn.f32 %f30933, %f65526, %f65531, %f30929;
	// end inline asm
	// begin inline asm
	fma.rn.f32 %f30937, %f65530, %f65531, %f30925;
	// end inline asm
	// begin inline asm
	fma.rn.f32 %f30941, %f65534, %f65535, %f30937;
	// end inline asm
	// begin inline asm
	fma.rn.f32 %f30945, %f65530, %f65535, %f30933;
	// end inline asm
	// begin inline asm
	fma.rn.f32 %f30949, %f65526, %f65531, %f30945;
	// end inline asm
	// begin inline asm
	fma.rn.f32 %f30953, %f65530, %f65531, %f30941;
	// end inline asm
	// begin inline asm
	fma.rn.f32 %f30957, %f65534, %f65535, %f30953;
	// end inline asm
	// begin inline asm
	fma.rn.f32 %f30961, %f65530, %f65535, %f30949;
	// end inline asm
	// begin inline asm
	fma.rn.f32 %f30965, %f65526, %f65531, %f30961;
	// end inline asm
	// begin inline asm
	fma.rn.f32 %f30969, %f65530, %f65531, %f30957;
	// end inline asm
	// begin inline asm
	fma.rn.f32 %f30973, %f65534, %f65535, %f30969;
	// end inline asm
	// begin inline asm
	fma.rn.f32 %f30977, %f65530, %f65535, %f30965;
	// end inline asm
	// begin inline asm
	fma.rn.f32 %f30981, %f65526, %f65531, %f30977;
	// end inline asm
	// begin inline asm
	fma.rn.f32 %f30985, %f65530, %f65531, %f30973;
	// end inline asm
	// begin inline asm
	fma.rn.f32 %f30989, %f65534, %f65535, %f30985;
	// end inline asm
	// begin inline asm
	fma.rn.f32 %f30993, %f65530, %f65535, %f30981;
	// end inline asm
	// begin inline asm
	fma.rn.f32 %f30997, %f65526, %f65531, %f30993;
	// end inline asm
	// begin inline asm
	fma.rn.f32 %f31001, %f65530, %f65531, %f30989;
	// end inline asm
	// begin inline asm
	fma.rn.f32 %f31005, %f65534, %f65535, %f31001;
	// end inline asm
	// begin inline asm
	fma.rn.f32 %f31009, %f65530, %f65535, %f30997;
	// end inline asm
	// begin inline asm
	fma.rn.f32 %f31013, %f65526, %f65531, %f31009;
	// end inline asm
	// begin inline asm
	fma.rn.f32 %f31017, %f65530, %f65531, %f31005;
	// end inline asm
	// begin inline asm
	fma.rn.f32 %f31021, %f65534, %f65535, %f31017;
	// end inline asm
	// begin inline asm
	fma.rn.f32 %f31025, %f65530, %f65535, %f31013;
	// end inline asm
	// begin inline asm
	fma.rn.f32 %f31029, %f65526, %f65531, %f31025;
	// end inline asm
	// begin inline asm
	fma.rn.f32 %f31033, %f65530, %f65531, %f31021;
	// end inline asm
	// begin inline asm
	fma.rn.f32 %f31037, %f65534, %f65535, %f31033;
	// end inline asm
	// begin inline asm
	fma.rn.f32 %f31041, %f65530, %f65535, %f31029;
	// end inline asm
	// begin inline asm
	fma.rn.f32 %f31045, %f65526, %f65531, %f31041;
	// end inline asm
	// begin inline asm
	fma.rn.f32 %f31049, %f65530, %f65531, %f31037;
	// end inline asm
	// begin inline asm
	fma.rn.f32 %f31053, %f65534, %f65535, %f31049;
	// end inline asm
	// begin inline asm
	fma.rn.f32 %f31057, %f65530, %f65535, %f31045;
	// end inline asm
	// begin inline asm
	fma.rn.f32 %f31061, %f65526, %f65531, %f31057;
	// end inline asm
	// begin inline asm
	fma.rn.f32 %f31065, %f65530, %f65531, %f31053;
	// end inline asm
	// begin inline asm
	fma.rn.f32 %f31069, %f65534, %f65535, %f31065;
	// end inline asm
	// begin inline asm
	fma.rn.f32 %f31073, %f65530, %f65535, %f31061;
	// end inline asm
	// begin inline asm
	fma.rn.f32 %f31077, %f65526, %f65531, %f31073;
	// end inline asm
	// begin inline asm
	fma.rn.f32 %f31081, %f65530, %f65531, %f31069;
	// end inline asm
	// begin inline asm
	fma.rn.f32 %f31085, %f65534, %f65535, %f31081;
	// end inline asm
	// begin inline asm
	fma.rn.f32 %f31089, %f65530, %f65535, %f31077;
	// end inline asm
	// begin inline asm
	fma.rn.f32 %f31093, %f65526, %f65531, %f31089;
	// end inline asm
	// begin inline asm
	fma.rn.f32 %f31097, %f65530, %f65531, %f31085;
	// end inline asm
	// begin inline asm
	fma.rn.f32 %f31101, %f65534, %f65535, %f31097;
	// end inline asm
	// begin inline asm
	fma.rn.f32 %f31105, %f65530, %f65535, %f31093;
	// end inline asm
	// begin inline asm
	fma.rn.f32 %f31109, %f65526, %f65531, %f31105;
	// end inline asm
	// begin inline asm
	fma.rn.f32 %f31113, %f65530, %f65531, %f31101;
	// end inline asm
	// begin inline asm
	fma.rn.f32 %f31117, %f65534, %f65535, %f31113;
	// end inline asm
	// begin inline asm
	fma.rn.f32 %f31121, %f65530, %f65535, %f31109;
	// end inline asm
	// begin inline asm
	fma.rn.f32 %f31125, %f65526, %f65531, %f31121;
	// end inline asm
	// begin inline asm
	fma.rn.f32 %f31129, %f65530, %f65531, %f31117;
	// end inline asm
	// begin inline asm
	fma.rn.f32 %f31133, %f65534, %f65535, %f31129;
	// end inline asm
	// begin inline asm
	fma.rn.f32 %f31137, %f65530, %f65535, %f31125;
	// end inline asm
	// begin inline asm
	fma.rn.f32 %f31141, %f65526, %f65531, %f31137;
	// end inline asm
	// begin inline asm
	fma.rn.f32 %f31145, %f65530, %f65531, %f31133;
	// end inline asm
	// begin inline asm
	fma.rn.f32 %f31149, %f65534, %f65535, %f31145;
	// end inline asm
	// begin inline asm
	fma.rn.f32 %f31153, %f65530, %f65535, %f31141;
	// end inline asm
	// begin inline asm
	fma.rn.f32 %f31157, %f65526, %f65531, %f31153;
	// end inline asm
	// begin inline asm
	fma.rn.f32 %f31161, %f65530, %f65531, %f31149;
	// end inline asm
	// begin inline asm
	fma.rn.f32 %f31165, %f65534, %f65535, %f31161;
	// end inline asm
	// begin inline asm
	fma.rn.f32 %f31169, %f65530, %f65535, %f31157;
	// end inline asm
	// begin inline asm
	fma.rn.f32 %f31173, %f65526, %f65531, %f31169;
	// end inline asm
	// begin inline asm
	fma.rn.f32 %f31177, %f65530, %f65531, %f31165;
	// end inline asm
	// begin inline asm
	fma.rn.f32 %f31181, %f65534, %f65535, %f31177;
	// end inline asm
	// begin inline asm
	fma.rn.f32 %f31185, %f65530, %f65535, %f31173;
	// end inline asm
	// begin inline asm
	fma.rn.f32 %f31189, %f65526, %f65531, %f31185;
	// end inline asm
	// begin inline asm
	fma.rn.f32 %f31193, %f65530, %f65531, %f31181;
	// end inline asm
	// begin inline asm
	fma.rn.f32 %f31197, %f65534, %f65535, %f31193;
	// end inline asm
	// begin inline asm
	fma.rn.f32 %f31201, %f65530, %f65535, %f31189;
	// end inline asm
	// begin inline asm
	fma.rn.f32 %f31205, %f65526, %f65531, %f31201;
	// end inline asm
	// begin inline asm
	fma.rn.f32 %f31209, %f65530, %f65531, %f31197;
	// end inline asm
	// begin inline asm
	fma.rn.f32 %f31213, %f65534, %f65535, %f31209;
	// end inline asm
	// begin inline asm
	fma.rn.f32 %f31217, %f65530, %f65535, %f31205;
	// end inline asm
	// begin inline asm
	fma.rn.f32 %f31221, %f65526, %f65531, %f31217;
	// end inline asm
	// begin inline asm
	fma.rn.f32 %f31225, %f65530, %f65531, %f31213;
	// end inline asm
	// begin inline asm
	fma.rn.f32 %f31229, %f65534, %f65535, %f31225;
	// end inline asm
	// begin inline asm
	fma.rn.f32 %f31233, %f65530, %f65535, %f31221;
	// end inline asm
	// begin inline asm
	fma.rn.f32 %f31237, %f65526, %f65531, %f31233;
	// end inline asm
	// begin inline asm
	fma.rn.f32 %f31241, %f65530, %f65531, %f31229;
	// end inline asm
	// begin inline asm
	fma.rn.f32 %f31245, %f65534, %f65535, %f31241;
	// end inline asm
	// begin inline asm
	fma.rn.f32 %f31249, %f65530, %f65535, %f31237;
	// end inline asm
	// begin inline asm
	fma.rn.f32 %f31253, %f65526, %f65531, %f31249;
	// end inline asm
	// begin inline asm
	fma.rn.f32 %f31257, %f65530, %f65531, %f31245;
	// end inline asm
	// begin inline asm
	fma.rn.f32 %f31261, %f65534, %f65535, %f31257;
	// end inline asm
	// begin inline asm
	fma.rn.f32 %f31265, %f65530, %f65535, %f31253;
	// end inline asm
	// begin inline asm
	fma.rn.f32 %f31269, %f65526, %f65531, %f31265;
	// end inline asm
	// begin inline asm
	fma.rn.f32 %f31273, %f65530, %f65531, %f31261;
	// end inline asm
	// begin inline asm
	fma.rn.f32 %f31277, %f65534, %f65535, %f31273;
	// end inline asm
	// begin inline asm
	fma.rn.f32 %f31281, %f65530, %f65535, %f31269;
	// end inline asm
	// begin inline asm
	fma.rn.f32 %f31285, %f65526, %f65531, %f31281;
	// end inline asm
	// begin inline asm
	fma.rn.f32 %f31289, %f65530, %f65531, %f31277;
	// end inline asm
	// begin inline asm
	fma.rn.f32 %f31293, %f65534, %f65535, %f31289;
	// end inline asm
	// begin inline asm
	fma.rn.f32 %f31297, %f65530, %f65535, %f31285;
	// end inline asm
	// begin inline asm
	fma.rn.f32 %f31301, %f65526, %f65531, %f31297;
	// end inline asm
	// begin inline asm
	fma.rn.f32 %f31305, %f65530, %f65531, %f31293;
	// end inline asm
	// begin inline asm
	fma.rn.f32 %f31309, %f65534, %f65535, %f31305;
	// end inline asm
	// begin inline asm
	fma.rn.f32 %f31313, %f65530, %f65535, %f31301;
	// end inline asm
	// begin inline asm
	fma.rn.f32 %f31317, %f65526, %f65531, %f31313;
	// end inline asm
	// begin inline asm
	fma.rn.f32 %f31321, %f65530, %f65531, %f31309;
	// end inline asm
	// begin inline asm
	fma.rn.f32 %f31325, %f65534, %f65535, %f31321;
	// end inline asm
	// begin inline asm
	fma.rn.f32 %f31329, %f65530, %f65535, %f31317;
	// end inline asm
	// begin inline asm
	fma.rn.f32 %f31333, %f65526, %f65531, %f31329;
	// end inline asm
	// begin inline asm
	fma.rn.f32 %f31337, %f65530, %f65531, %f31325;
	// end inline asm
	// begin inline asm
	fma.rn.f32 %f31341, %f65534, %f65535, %f31337;
	// end inline asm
	// begin inline asm
	fma.rn.f32 %f31345, %f65530, %f65535, %f31333;
	// end inline asm
	// begin inline asm
	fma.rn.f32 %f31349, %f65526, %f65531, %f31345;
	// end inline asm
	// begin inline asm
	fma.rn.f32 %f31353, %f65530, %f65531, %f31341;
	// end inline asm
	// begin inline asm
	fma.rn.f32 %f31357, %f65534, %f65535, %f31353;
	// end inline asm
	// begin inline asm
	fma.rn.f32 %f31361, %f65530, %f65535, %f31349;
	// end inline asm
	// begin inline asm
	fma.rn.f32 %f31365, %f65526, %f65531, %f31361;
	// end inline asm
	// begin inline asm
	fma.rn.f32 %f31369, %f65530, %f65531, %f31357;
	// end inline asm
	// begin inline asm
	fma.rn.f32 %f31373, %f65534, %f65535, %f31369;
	// end inline asm
	// begin inline asm
	fma.rn.f32 %f31377, %f65530, %f65535, %f31365;
	// end inline asm
	// begin inline asm
	fma.rn.f32 %f31381, %f65526, %f65531, %f31377;
	// end inline asm
	// begin inline asm
	fma.rn.f32 %f31385, %f65530, %f65531, %f31373;
	// end inline asm
	// begin inline asm
	fma.rn.f32 %f31389, %f65534, %f65535, %f31385;
	// end inline asm
	// begin inline asm
	fma.rn.f32 %f31393, %f65530, %f65535, %f31381;
	// end inline asm
	// begin inline asm
	fma.rn.f32 %f31397, %f65526, %f65531, %f31393;
	// end inline asm
	// begin inline asm
	fma.rn.f32 %f31401, %f65530, %f65531, %f31389;
	// end inline asm
	// begin inline asm
	fma.rn.f32 %f31405, %f65534, %f65535, %f31401;
	// end inline asm
	// begin inline asm
	fma.rn.f32 %f31409, %f65530, %f65535, %f31397;
	// end inline asm
	// begin inline asm
	fma.rn.f32 %f31413, %f65526, %f65531, %f31409;
	// end inline asm
	// begin inline asm
	fma.rn.f32 %f31417, %f65530, %f65531, %f31405;
	// end inline asm
	// begin inline asm
	fma.rn.f32 %f31421, %f65534, %f65535, %f31417;
	// end inline asm
	// begin inline asm
	fma.rn.f32 %f31425, %f65530, %f65535, %f31413;
	// end inline asm
	// begin inline asm
	fma.rn.f32 %f31429, %f65526, %f65531, %f31425;
	// end inline asm
	// begin inline asm
	fma.rn.f32 %f31433, %f65530, %f65531, %f31421;
	// end inline asm
	// begin inline asm
	fma.rn.f32 %f31437, %f65534, %f65535, %f31433;
	// end inline asm
	// begin inline asm
	fma.rn.f32 %f31441, %f65530, %f65535, %f31429;
	// end inline asm
	// begin inline asm
	fma.rn.f32 %f31445, %f65526, %f65531, %f31441;
	// end inline asm
	// begin inline asm
	fma.rn.f32 %f31449, %f65530, %f65531, %f31437;
	// end inline asm
	// begin inline asm
	fma.rn.f32 %f31453, %f65534, %f65535, %f31449;
	// end inline asm
	// begin inline asm
	fma.rn.f32 %f31457, %f65530, %f65535, %f31445;
	// end inline asm
	// begin inline asm
	fma.rn.f32 %f31461, %f65526, %f65531, %f31457;
	// end inline asm
	// begin inline asm
	fma.rn.f32 %f31465, %f65530, %f65531, %f31453;
	// end inline asm
	// begin inline asm
	fma.rn.f32 %f31469, %f65534, %f65535, %f31465;
	// end inline asm
	// begin inline asm
	fma.rn.f32 %f31473, %f65530, %f65535, %f31461;
	// end inline asm
	// begin inline asm
	fma.rn.f32 %f31477, %f65526, %f65531, %f31473;
	// end inline asm
	// begin inline asm
	fma.rn.f32 %f31481, %f65530, %f65531, %f31469;
	// end inline asm
	// begin inline asm
	fma.rn.f32 %f31485, %f65534, %f65535, %f31481;
	// end inline asm
	// begin inline asm
	fma.rn.f32 %f31489, %f65530, %f65535, %f31477;
	// end inline asm
	// begin inline asm
	fma.rn.f32 %f31493, %f65526, %f65531, %f31489;
	// end inline asm
	// begin inline asm
	fma.rn.f32 %f31497, %f65530, %f65531, %f31485;
	// end inline asm
	// begin inline asm
	fma.rn.f32 %f31501, %f65534, %f65535, %f31497;
	// end inline asm
	// begin inline asm
	fma.rn.f32 %f31505, %f65530, %f65535, %f31493;
	// end inline asm
	// begin inline asm
	fma.rn.f32 %f31509, %f65526, %f65531, %f31505;
	// end inline asm
	// begin inline asm
	fma.rn.f32 %f31513, %f65530, %f65531, %f31501;
	// end inline asm
	// begin inline asm
	fma.rn.f32 %f31517, %f65534, %f65535, %f31513;
	// end inline asm
	// begin inline asm
	fma.rn.f32 %f31521, %f65530, %f65535, %f31509;
	// end inline asm
	// begin inline asm
	fma.rn.f32 %f31525, %f65526, %f65531, %f31521;
	// end inline asm
	// begin inline asm
	fma.rn.f32 %f31529, %f65530, %f65531, %f31517;
	// end inline asm
	// begin inline asm
	fma.rn.f32 %f31533, %f65534, %f65535, %f31529;
	// end inline asm
	// begin inline asm
	fma.rn.f32 %f31537, %f65530, %f65535, %f31525;
	// end inline asm
	// begin inline asm
	fma.rn.f32 %f31541, %f65526, %f65531, %f31537;
	// end inline asm
	// begin inline asm
	fma.rn.f32 %f31545, %f65530, %f65531, %f31533;
	// end inline asm
	// begin inline asm
	fma.rn.f32 %f31549, %f65534, %f65535, %f31545;
	// end inline asm
	// begin inline asm
	fma.rn.f32 %f31553, %f65530, %f65535, %f31541;
	// end inline asm
	// begin inline asm
	fma.rn.f32 %f31557, %f65526, %f65531, %f31553;
	// end inline asm
	// begin inline asm
	fma.rn.f32 %f31561, %f65530, %f65531, %f31549;
	// end inline asm
	// begin inline asm
	fma.rn.f32 %f31565, %f65534, %f65535, %f31561;
	// end inline asm
	// begin inline asm
	fma.rn.f32 %f31569, %f65530, %f65535, %f31557;
	// end inline asm
	// begin inline asm
	fma.rn.f32 %f31573, %f65526, %f65531, %f31569;
	// end inline asm
	// begin inline asm
	fma.rn.f32 %f31577, %f65530, %f65531, %f31565;
	// end inline asm
	// begin inline asm
	fma.rn.f32 %f31581, %f65534, %f65535, %f31577;
	// end inline asm
	// begin inline asm
	fma.rn.f32 %f31585, %f65530, %f65535, %f31573;
	// end inline asm
	// begin inline asm
	fma.rn.f32 %f31589, %f65526, %f65531, %f31585;
	// end inline asm
	// begin inline asm
	fma.rn.f32 %f31593, %f65530, %f65531, %f31581;
	// end inline asm
	// begin inline asm
	fma.rn.f32 %f31597, %f65534, %f65535, %f31593;
	// end inline asm
	// begin inline asm
	fma.rn.f32 %f31601, %f65530, %f65535, %f31589;
	// end inline asm
	// begin inline asm
	fma.rn.f32 %f31605, %f65526, %f65531, %f31601;
	// end inline asm
	// begin inline asm
	fma.rn.f32 %f31609, %f65530, %f65531, %f31597;
	// end inline asm
	// begin inline asm
	fma.rn.f32 %f31613, %f65534, %f65535, %f31609;
	// end inline asm
	// begin inline asm
	fma.rn.f32 %f31617, %f65530, %f65535, %f31605;
	// end inline asm
	// begin inline asm
	fma.rn.f32 %f31621, %f65526, %f65531, %f31617;
	// end inline asm
	// begin inline asm
	fma.rn.f32 %f31625, %f65530, %f65531, %f31613;
	// end inline asm
	// begin inline asm
	fma.rn.f32 %f31629, %f65534, %f65535, %f31625;
	// end inline asm
	// begin inline asm
	fma.rn.f32 %f31633, %f65530, %f65535, %f31621;
	// end inline asm
	// begin inline asm
	fma.rn.f32 %f31637, %f65526, %f65531, %f31633;
	// end inline asm
	// begin inline asm
	fma.rn.f32 %f31641, %f65530, %f65531, %f31629;
	// end inline asm
	// begin inline asm
	fma.rn.f32 %f31645, %f65534, %f65535, %f31641;
	// end inline asm
	// begin inline asm
	fma.rn.f32 %f31649, %f65530, %f65535, %f31637;
	// end inline asm
	// begin inline asm
	fma.rn.f32 %f31653, %f65526, %f65531, %f31649;
	// end inline asm
	// begin inline asm
	fma.rn.f32 %f31657, %f65530, %f65531, %f31645;
	// end inline asm
	// begin inline asm
	fma.rn.f32 %f31661, %f65534, %f65535, %f31657;
	// end inline asm
	// begin inline asm
	fma.rn.f32 %f31665, %f65530, %f65535, %f31653;
	// end inline asm
	// begin inline asm
	fma.rn.f32 %f31669, %f65526, %f65531, %f31665;
	// end inline asm
	// begin inline asm
	fma.rn.f32 %f31673, %f65530, %f65531, %f31661;
	// end inline asm
	// begin inline asm
	fma.rn.f32 %f31677, %f65534, %f65535, %f31673;
	// end inline asm
	// begin inline asm
	fma.rn.f32 %f31681, %f65530, %f65535, %f31669;
	// end inline asm
	// begin inline asm
	fma.rn.f32 %f31685, %f65526, %f65531, %f31681;
	// end inline asm
	// begin inline asm
	fma.rn.f32 %f31689, %f65530, %f65531, %f31677;
	// end inline asm
	// begin inline asm
	fma.rn.f32 %f31693, %f65534, %f65535, %f31689;
	// end inline asm
	// begin inline asm
	fma.rn.f32 %f31697, %f65530, %f65535, %f31685;
	// end inline asm
	// begin inline asm
	fma.rn.f32 %f31701, %f65526, %f65531, %f31697;
	// end inline asm
	// begin inline asm
	fma.rn.f32 %f31705, %f65530, %f65531, %f31693;
	// end inline asm
	// begin inline asm
	fma.rn.f32 %f31709, %f65534, %f65535, %f31705;
	// end inline asm
	// begin inline asm
	fma.rn.f32 %f31713, %f65530, %f65535, %f31701;
	// end inline asm
	// begin inline asm
	fma.rn.f32 %f31717, %f65526, %f65531, %f31713;
	// end inline asm
	// begin inline asm
	fma.rn.f32 %f31721, %f65530, %f65531, %f31709;
	// end inline asm
	// begin inline asm
	fma.rn.f32 %f31725, %f65534, %f65535, %f31721;
	// end inline asm
	// begin inline asm
	fma.rn.f32 %f31729, %f65530, %f65535, %f31717;
	// end inline asm
	// begin inline asm
	fma.rn.f32 %f31733, %f65526, %f65531, %f31729;
	// end inline asm
	// begin inline asm
	fma.rn.f32 %f31737, %f65530, %f65531, %f31725;
	// end inline asm
	// begin inline asm
	fma.rn.f32 %f31741, %f65534, %f65535, %f31737;
	// end inline asm
	// begin inline asm
	fma.rn.f32 %f31745, %f65530, %f65535, %f31733;
	// end inline asm
	// begin inline asm
	fma.rn.f32 %f31749, %f65526, %f65531, %f31745;
	// end inline asm
	// begin inline asm
	fma.rn.f32 %f31753, %f65530, %f65531, %f31741;
	// end inline asm
	// begin inline asm
	fma.rn.f32 %f31757, %f65534, %f65535, %f31753;
	// end inline asm
	// begin inline asm
	fma.rn.f32 %f31761, %f65530, %f65535, %f31749;
	// end inline asm
	// begin inline asm
	fma.rn.f32 %f31765, %f65526, %f65531, %f31761;
	// end inline asm
	// begin inline asm
	fma.rn.f32 %f31769, %f65530, %f65531, %f31757;
	// end inline asm
	// begin inline asm
	fma.rn.f32 %f31773, %f65534, %f65535, %f31769;
	// end inline asm
	// begin inline asm
	fma.rn.f32 %f31777, %f65530, %f65535, %f31765;
	// end inline asm
	// begin inline asm
	fma.rn.f32 %f31781, %f65526, %f65531, %f31777;
	// end inline asm
	// begin inline asm
	fma.rn.f32 %f31785, %f65530, %f65531, %f31773;
	// end inline asm
	// begin inline asm
	fma.rn.f32 %f31789, %f65534, %f65535, %f31785;
	// end inline asm
	// begin inline asm
	fma.rn.f32 %f31793, %f65530, %f65535, %f31781;
	// end inline asm
	// begin inline asm
	fma.rn.f32 %f31797, %f65526, %f65531, %f31793;
	// end inline asm
	// begin inline asm
	fma.rn.f32 %f31801, %f65530, %f65531, %f31789;
	// end inline asm
	// begin inline asm
	fma.rn.f32 %f31805, %f65534, %f65535, %f31801;
	// end inline asm
	// begin inline asm
	fma.rn.f32 %f31809, %f65530, %f65535, %f31797;
	// end inline asm
	// begin inline asm
	fma.rn.f32 %f31813, %f65526, %f65531, %f31809;
	// end inline asm
	// begin inline asm
	fma.rn.f32 %f31817, %f65530, %f65531, %f31805;
	// end inline asm
	// begin inline asm
	fma.rn.f32 %f31821, %f65534, %f65535, %f31817;
	// end inline asm
	// begin inline asm
	fma.rn.f32 %f31825, %f65530, %f65535, %f31813;
	// end inline asm
	// begin inline asm
	fma.rn.f32 %f31829, %f65526, %f65531, %f31825;
	// end inline asm
	// begin inline asm
	fma.rn.f32 %f31833, %f65530, %f65531, %f31821;
	// end inline asm
	// begin inline asm
	fma.rn.f32 %f31837, %f65534, %f65535, %f31833;
	// end inline asm
	// begin inline asm
	fma.rn.f32 %f31841, %f65530, %f65535, %f31829;
	// end inline asm
	// begin inline asm
	fma.rn.f32 %f31845, %f65526, %f65531, %f31841;
	// end inline asm
	// begin inline asm
	fma.rn.f32 %f31849, %f65530, %f65531, %f31837;
	// end inline asm
	// begin inline asm
	fma.rn.f32 %f31853, %f65534, %f65535, %f31849;
	// end inline asm
	// begin inline asm
	fma.rn.f32 %f31857, %f65530, %f65535, %f31845;
	// end inline asm
	// begin inline asm
	fma.rn.f32 %f31861, %f65526, %f65531, %f31857;
	// end inline asm
	// begin inline asm
	fma.rn.f32 %f31865, %f65530, %f65531, %f31853;
	// end inline asm
	// begin inline asm
	fma.rn.f32 %f31869, %f65534, %f65535, %f31865;
	// end inline asm
	// begin inline asm
	fma.rn.f32 %f31873, %f65530, %f65535, %f31861;
	// end inline asm
	// begin inline asm
	fma.rn.f32 %f31877, %f65526, %f65531, %f31873;
	// end inline asm
	// begin inline asm
	fma.rn.f32 %f31881, %f65530, %f65531, %f31869;
	// end inline asm
	// begin inline asm
	fma.rn.f32 %f31885, %f65534, %f65535, %f31881;
	// end inline asm
	// begin inline asm
	fma.rn.f32 %f31889, %f65530, %f65535, %f31877;
	// end inline asm
	// begin inline asm
	fma.rn.f32 %f31893, %f65526, %f65531, %f31889;
	// end inline asm
	// begin inline asm
	fma.rn.f32 %f31897, %f65530, %f65531, %f31885;
	// end inline asm
	// begin inline asm
	fma.rn.f32 %f31901, %f65534, %f65535, %f31897;
	// end inline asm
	// begin inline asm
	fma.rn.f32 %f31905, %f65530, %f65535, %f31893;
	// end inline asm
	// begin inline asm
	fma.rn.f32 %f31909, %f65526, %f65531, %f31905;
	// end inline asm
	// begin inline asm
	fma.rn.f32 %f31913, %f65530, %f65531, %f31901;
	// end inline asm
	// begin inline asm
	fma.rn.f32 %f31917, %f65534, %f65535, %f31913;
	// end inline asm
	// begin inline asm
	fma.rn.f32 %f31921, %f65530, %f65535, %f31909;
	// end inline asm
	// begin inline asm
	fma.rn.f32 %f31925, %f65526, %f65531, %f31921;
	// end inline asm
	// begin inline asm
	fma.rn.f32 %f31929, %f65530, %f65531, %f31917;
	// end inline asm
	// begin inline asm
	fma.rn.f32 %f31933, %f65534, %f65535, %f31929;
	// end inline asm
	// begin inline asm
	fma.rn.f32 %f31937, %f65530, %f65535, %f31925;
	// end inline asm
	// begin inline asm
	fma.rn.f32 %f31941, %f65526, %f65531, %f31937;
	// end inline asm
	// begin inline asm
	fma.rn.f32 %f31945, %f65530, %f65531, %f31933;
	// end inline asm
	// begin inline asm
	fma.rn.f32 %f31949, %f65534, %f65535, %f31945;
	// end inline asm
	// begin inline asm
	fma.rn.f32 %f31953, %f65530, %f65535, %f31941;
	// end inline asm
	// begin inline asm
	fma.rn.f32 %f31957, %f65526, %f65531, %f31953;
	// end inline asm
	// begin inline asm
	fma.rn.f32 %f31961, %f65530, %f65531, %f31949;
	// end inline asm
	// begin inline asm
	fma.rn.f32 %f31965, %f65534, %f65535, %f31961;
	// end inline asm
	// begin inline asm
	fma.rn.f32 %f31969, %f65530, %f65535, %f31957;
	// end inline asm
	// begin inline asm
	fma.rn.f32 %f31973, %f65526, %f65531, %f31969;
	// end inline asm
	// begin inline asm
	fma.rn.f32 %f31977, %f65530, %f65531, %f31965;
	// end inline asm
	// begin inline asm
	fma.rn.f32 %f31981, %f65534, %f65535, %f31977;
	// end inline asm
	// begin inline asm
	fma.rn.f32 %f31985, %f65530, %f65535, %f31973;
	// end inline asm
	// begin inline asm
	fma.rn.f32 %f31989, %f65526, %f65531, %f31985;
	// end inline asm
	// begin inline asm
	fma.rn.f32 %f31993, %f65530, %f65531, %f31981;
	// end inline asm
	// begin inline asm
	fma.rn.f32 %f31997, %f65534, %f65535, %f31993;
	// end inline asm
	// begin inline asm
	fma.rn.f32 %f32001, %f65530, %f65535, %f31989;
	// end inline asm
	// begin inline asm
	fma.rn.f32 %f32005, %f65526, %f65531, %f32001;
	// end inline asm
	// begin inline asm
	fma.rn.f32 %f32009, %f65530, %f65531, %f31997;
	// end inline asm
	// begin inline asm
	fma.rn.f32 %f32013, %f65534, %f65535, %f32009;
	// end inline asm
	// begin inline asm
	fma.rn.f32 %f32017, %f65530, %f65535, %f32005;
	// end inline asm
	// begin inline asm
	fma.rn.f32 %f32021, %f65526, %f65531, %f32017;
	// end inline asm
	// begin inline asm
	fma.rn.f32 %f32025, %f65530, %f65531, %f32013;
	// end inline asm
	// begin inline asm
	fma.rn.f32 %f32029, %f65534, %f65535, %f32025;
	// end inline asm
	// begin inline asm
	fma.rn.f32 %f32033, %f65530, %f65535, %f32021;
	// end inline asm
	// begin inline asm
	fma.rn.f32 %f32037, %f65526, %f65531, %f32033;
	// end inline asm
	// begin inline asm
	fma.rn.f32 %f32041, %f65530, %f65531, %f32029;
	// end inline asm
	// begin inline asm
	fma.rn.f32 %f32045, %f65534, %f65535, %f32041;
	// end inline asm
	// begin inline asm
	fma.rn.f32 %f32049, %f65530, %f65535, %f32037;
	// end inline asm
	// begin inline asm
	fma.rn.f32 %f32053, %f65526, %f65531, %f32049;
	// end inline asm
	// begin inline asm
	fma.rn.f32 %f32057, %f65530, %f65531, %f32045;
	// end inline asm
	// begin inline asm
	fma.rn.f32 %f32061, %f65534, %f65535, %f32057;
	// end inline asm
	// begin inline asm
	fma.rn.f32 %f32065, %f65530, %f65535, %f32053;
	// end inline asm
	// begin inline asm
	fma.rn.f32 %f32069, %f65526, %f65531, %f32065;
	// end inline asm
	// begin inline asm
	fma.rn.f32 %f32073, %f65530, %f65531, %f32061;
	// end inline asm
	// begin inline asm
	fma.rn.f32 %f32077, %f65534, %f65535, %f32073;
	// end inline asm
	// begin inline asm
	fma.rn.f32 %f32081, %f65530, %f65535, %f32069;
	// end inline asm
	// begin inline asm
	fma.rn.f32 %f32085, %f65526, %f65531, %f32081;
	// end inline asm
	// begin inline asm
	fma.rn.f32 %f32089, %f65530, %f65531, %f32077;
	// end inline asm
	// begin inline asm
	fma.rn.f32 %f32093, %f65534, %f65535, %f32089;
	// end inline asm
	// begin inline asm
	fma.rn.f32 %f32097, %f65530, %f65535, %f32085;
	// end inline asm
	// begin inline asm
	fma.rn.f32 %f32101, %f65526, %f65531, %f32097;
	// end inline asm
	// begin inline asm
	fma.rn.f32 %f32105, %f65530, %f65531, %f32093;
	// end inline asm
	// begin inline asm
	fma.rn.f32 %f32109, %f65534, %f65535, %f32105;
	// end inline asm
	// begin inline asm
	fma.rn.f32 %f32113, %f65530, %f65535, %f32101;
	// end inline asm
	// begin inline asm
	fma.rn.f32 %f32117, %f65526, %f65531, %f32113;
	// end inline asm
	// begin inline asm
	fma.rn.f32 %f32121, %f65530, %f65531, %f32109;
	// end inline asm
	// begin inline asm
	fma.rn.f32 %f32125, %f65534, %f65535, %f32121;
	// end inline asm
	// begin inline asm
	fma.rn.f32 %f32129, %f65530, %f65535, %f32117;
	// end inline asm
	// begin inline asm
	fma.rn.f32 %f32133, %f65526, %f65531, %f32129;
	// end inline asm
	// begin inline asm
	fma.rn.f32 %f32137, %f65530, %f65531, %f32125;
	// end inline asm
	// begin inline asm
	fma.rn.f32 %f32141, %f65534, %f65535, %f32137;
	// end inline asm
	// begin inline asm
	fma.rn.f32 %f32145, %f65530, %f65535, %f32133;
	// end inline asm
	// begin inline asm
	fma.rn.f32 %f32149, %f65526, %f65531, %f32145;
	// end inline asm
	// begin inline asm
	fma.rn.f32 %f32153, %f65530, %f65531, %f32141;
	// end inline asm
	// begin inline asm
	fma.rn.f32 %f32157, %f65534, %f65535, %f32153;
	// end inline asm
	// begin inline asm
	fma.rn.f32 %f32161, %f65530, %f65535, %f32149;
	// end inline asm
	// begin inline asm
	fma.rn.f32 %f32165, %f65526, %f65531, %f32161;
	// end inline asm
	// begin inline asm
	fma.rn.f32 %f32169, %f65530, %f65531, %f32157;
	// end inline asm
	// begin inline asm
	fma.rn.f32 %f32173, %f65534, %f65535, %f32169;
	// end inline asm
	// begin inline asm
	fma.rn.f32 %f32177, %f65530, %f65535, %f32165;
	// end inline asm
	// begin inline asm
	fma.rn.f32 %f32181, %f65526, %f65531, %f32177;
	// end inline asm
	// begin inline asm
	fma.rn.f32 %f32185, %f65530, %f65531, %f32173;
	// end inline asm
	// begin inline asm
	fma.rn.f32 %f32189, %f65534, %f65535, %f32185;
	// end inline asm
	// begin inline asm
	fma.rn.f32 %f32193, %f65530, %f65535, %f32181;
	// end inline asm
	// begin inline asm
	fma.rn.f32 %f32197, %f65526, %f65531, %f32193;
	// end inline asm
	// begin inline asm
	fma.rn.f32 %f32201, %f65530, %f65531, %f32189;
	// end inline asm
	// begin inline asm
	fma.rn.f32 %f32205, %f65534, %f65535, %f32201;
	// end inline asm
	// begin inline asm
	fma.rn.f32 %f32209, %f65530, %f65535, %f32197;
	// end inline asm
	// begin inline asm
	fma.rn.f32 %f32213, %f65526, %f65531, %f32209;
	// end inline asm
	// begin inline asm
	fma.rn.f32 %f32217, %f65530, %f65531, %f32205;
	// end inline asm
	// begin inline asm
	fma.rn.f32 %f32221, %f65534, %f65535, %f32217;
	// end inline asm
	// begin inline asm
	fma.rn.f32 %f32225, %f65530, %f65535, %f32213;
	// end inline asm
	// begin inline asm
	fma.rn.f32 %f32229, %f65526, %f65531, %f32225;
	// end inline asm
	// begin inline asm
	fma.rn.f32 %f32233, %f65530, %f65531, %f32221;
	// end inline asm
	// begin inline asm
	fma.rn.f32 %f32237, %f65534, %f65535, %f32233;
	// end inline asm
	// begin inline asm
	fma.rn.f32 %f32241, %f65530, %f65535, %f32229;
	// end inline asm
	// begin inline asm
	fma.rn.f32 %f32245, %f65526, %f65531, %f32241;
	// end inline asm
	// begin inline asm
	fma.rn.f32 %f32249, %f65530, %f65531, %f32237;
	// end inline asm
	// begin inline asm
	fma.rn.f32 %f32253, %f65534, %f65535, %f32249;
	// end inline asm
	// begin inline asm
	fma.rn.f32 %f32257, %f65530, %f65535, %f32245;
	// end inline asm
	// begin inline asm
	fma.rn.f32 %f32261, %f65526, %f65531, %f32257;
	// end inline asm
	// begin inline asm
	fma.rn.f32 %f32265, %f65530, %f65531, %f32253;
	// end inline asm
	// begin inline asm
	fma.rn.f32 %f32269, %f65534, %f65535, %f32265;
	// end inline asm
	// begin inline asm
	fma.rn.f32 %f32273, %f65530, %f65535, %f32261;
	// end inline asm
	// begin inline asm
	fma.rn.f32 %f32277, %f65526, %f65531, %f32273;
	// end inline asm
	// begin inline asm
	fma.rn.f32 %f32281, %f65530, %f65531, %f32269;
	// end inline asm
	// begin inline asm
	fma.rn.f32 %f32285, %f65534, %f65535, %f32281;
	// end inline asm
	// begin inline asm
	fma.rn.f32 %f32289, %f65530, %f65535, %f32277;
	// end inline asm
	// begin inline asm
	fma.rn.f32 %f32293, %f65526, %f65531, %f32289;
	// end inline asm
	// begin inline asm
	fma.rn.f32 %f32297, %f65530, %f65531, %f32285;
	// end inline asm
	// begin inline asm
	fma.rn.f32 %f32301, %f65534, %f65535, %f32297;
	// end inline asm
	// begin inline asm
	fma.rn.f32 %f32305, %f65530, %f65535, %f32293;
	// end inline asm
	// begin inline asm
	fma.rn.f32 %f32309, %f65526, %f65531, %f32305;
	// end inline asm
	// begin inline asm
	fma.rn.f32 %f32313, %f65530, %f65531, %f32301;
	// end inline asm
	// begin inline asm
	fma.rn.f32 %f32317, %f65534, %f65535, %f32313;
	// end inline asm
	// begin inline asm
	fma.rn.f32 %f32321, %f65530, %f65535, %f32309;
	// end inline asm
	// begin inline asm
	fma.rn.f32 %f32325, %f65526, %f65531, %f32321;
	// end inline asm
	// begin inline asm
	fma.rn.f32 %f32329, %f65530, %f65531, %f32317;
	// end inline asm
	// begin inline asm
	fma.rn.f32 %f32333, %f65534, %f65535, %f32329;
	// end inline asm
	// begin inline asm
	fma.rn.f32 %f32337, %f65530, %f65535, %f32325;
	// end inline asm
	// begin inline asm
	fma.rn.f32 %f32341, %f65526, %f65531, %f32337;
	// end inline asm
	// begin inline asm
	fma.rn.f32 %f32345, %f65530, %f65531, %f32333;
	// end inline asm
	// begin inline asm
	fma.rn.f32 %f32349, %f65534, %f65535, %f32345;
	// end inline asm
	// begin inline asm
	fma.rn.f32 %f32353, %f65530, %f65535, %f32341;
	// end inline asm
	// begin inline asm
	fma.rn.f32 %f32357, %f65526, %f65531, %f32353;
	// end inline asm
	// begin inline asm
	fma.rn.f32 %f32361, %f65530, %f65531, %f32349;
	// end inline asm
	// begin inline asm
	fma.rn.f32 %f32365, %f65534, %f65535, %f32361;
	// end inline asm
	// begin inline asm
	fma.rn.f32 %f32369, %f65530, %f65535, %f32357;
	// end inline asm
	// begin inline asm
	fma.rn.f32 %f32373, %f65526, %f65531, %f32369;
	// end inline asm
	// begin inline asm
	fma.rn.f32 %f32377, %f65530, %f65531, %f32365;
	// end inline asm
	// begin inline asm
	fma.rn.f32 %f32381, %f65534, %f65535, %f32377;
	// end inline asm
	// begin inline asm
	fma.rn.f32 %f32385, %f65530, %f65535, %f32373;
	// end inline asm
	// begin inline asm
	fma.rn.f32 %f32389, %f65526, %f65531, %f32385;
	// end inline asm
	// begin inline asm
	fma.rn.f32 %f32393, %f65530, %f65531, %f32381;
	// end inline asm
	// begin inline asm
	fma.rn.f32 %f32397, %f65534, %f65535, %f32393;
	// end inline asm
	// begin inline asm
	fma.rn.f32 %f32401, %f65530, %f65535, %f32389;
	// end inline asm
	// begin inline asm
	fma.rn.f32 %f32405, %f65526, %f65531, %f32401;
	// end inline asm
	// begin inline asm
	fma.rn.f32 %f32409, %f65530, %f65531, %f32397;
	// end inline asm
	// begin inline asm
	fma.rn.f32 %f32413, %f65534, %f65535, %f32409;
	// end inline asm
	// begin inline asm
	fma.rn.f32 %f32417, %f65530, %f65535, %f32405;
	// end inline asm
	// begin inline asm
	fma.rn.f32 %f32421, %f65526, %f65531, %f32417;
	// end inline asm
	// begin inline asm
	fma.rn.f32 %f32425, %f65530, %f65531, %f32413;
	// end inline asm
	// begin inline asm
	fma.rn.f32 %f32429, %f65534, %f65535, %f32425;
	// end inline asm
	// begin inline asm
	fma.rn.f32 %f32433, %f65530, %f65535, %f32421;
	// end inline asm
	// begin inline asm
	fma.rn.f32 %f32437, %f65526, %f65531, %f32433;
	// end inline asm
	// begin inline asm
	fma.rn.f32 %f32441, %f65530, %f65531, %f32429;
	// end inline asm
	// begin inline asm
	fma.rn.f32 %f32445, %f65534, %f65535, %f32441;
	// end inline asm
	// begin inline asm
	fma.rn.f32 %f32449, %f65530, %f65535, %f32437;
	// end inline asm
	// begin inline asm
	fma.rn.f32 %f32453, %f65526, %f65531, %f32449;
	// end inline asm
	// begin inline asm
	fma.rn.f32 %f32457, %f65530, %f65531, %f32445;
	// end inline asm
	// begin inline asm
	fma.rn.f32 %f32461, %f65534, %f65535, %f32457;
	// end inline asm
	// begin inline asm
	fma.rn.f32 %f32465, %f65530, %f65535, %f32453;
	// end inline asm
	// begin inline asm
	fma.rn.f32 %f32469, %f65526, %f65531, %f32465;
	// end inline asm
	// begin inline asm
	fma.rn.f32 %f32473, %f65530, %f65531, %f32461;
	// end inline asm
	// begin inline asm
	fma.rn.f32 %f32477, %f65534, %f65535, %f32473;
	// end inline asm
	// begin inline asm
	fma.rn.f32 %f32481, %f65530, %f65535, %f32469;
	// end inline asm
	// begin inline asm
	fma.rn.f32 %f32485, %f65526, %f65531, %f32481;
	// end inline asm
	// begin inline asm
	fma.rn.f32 %f32489, %f65530, %f65531, %f32477;
	// end inline asm
	// begin inline asm
	fma.rn.f32 %f32493, %f65534, %f65535, %f32489;
	// end inline asm
	// begin inline asm
	fma.rn.f32 %f32497, %f65530, %f65535, %f32485;
	// end inline asm
	// begin inline asm
	fma.rn.f32 %f32501, %f65526, %f65531, %f32497;
	// end inline asm
	// begin inline asm
	fma.rn.f32 %f32505, %f65530, %f65531, %f32493;
	// end inline asm
	// begin inline asm
	fma.rn.f32 %f32509, %f65534, %f65535, %f32505;
	// end inline asm
	// begin inline asm
	fma.rn.f32 %f32513, %f65530, %f65535, %f32501;
	// end inline asm
	// begin inline asm
	fma.rn.f32 %f32517, %f65526, %f65531, %f32513;
	// end inline asm
	// begin inline asm
	fma.rn.f32 %f32521, %f65530, %f65531, %f32509;
	// end inline asm
	// begin inline asm
	fma.rn.f32 %f32525, %f65534, %f65535, %f32521;
	// end inline asm
	// begin inline asm
	fma.rn.f32 %f32529, %f65530, %f65535, %f32517;
	// end inline asm
	// begin inline asm
	fma.rn.f32 %f32533, %f65526, %f65531, %f32529;
	// end inline asm
	// begin inline asm
	fma.rn.f32 %f32537, %f65530, %f65531, %f32525;
	// end inline asm
	// begin inline asm
	fma.rn.f32 %f32541, %f65534, %f65535, %f32537;
	// end inline asm
	// begin inline asm
	fma.rn.f32 %f32545, %f65530, %f65535, %f32533;
	// end inline asm
	// begin inline asm
	fma.rn.f32 %f32549, %f65526, %f65531, %f32545;
	// end inline asm
	// begin inline asm
	fma.rn.f32 %f32553, %f65530, %f65531, %f32541;
	// end inline asm
	// begin inline asm
	fma.rn.f32 %f32557, %f65534, %f65535, %f32553;
	// end inline asm
	// begin inline asm
	fma.rn.f32 %f32561, %f65530, %f65535, %f32549;
	// end inline asm
	// begin inline asm
	fma.rn.f32 %f32565, %f65526, %f65531, %f32561;
	// end inline asm
	// begin inline asm
	fma.rn.f32 %f32569, %f65530, %f65531, %f32557;
	// end inline asm
	// begin inline asm
	fma.rn.f32 %f32573, %f65534, %f65535, %f32569;
	// end inline asm
	// begin inline asm
	fma.rn.f32 %f32577, %f65530, %f65535, %f32565;
	// end inline asm
	// begin inline asm
	fma.rn.f32 %f32581, %f65526, %f65531, %f32577;
	// end inline asm
	// begin inline asm
	fma.rn.f32 %f32585, %f65530, %f65531, %f32573;
	// end inline asm
	// begin inline asm
	fma.rn.f32 %f32589, %f65534, %f65535, %f32585;
	// end inline asm
	// begin inline asm
	fma.rn.f32 %f32593, %f65530, %f65535, %f32581;
	// end inline asm
	// begin inline asm
	fma.rn.f32 %f32597, %f65526, %f65531, %f32593;
	// end inline asm
	// begin inline asm
	fma.rn.f32 %f32601, %f65530, %f65531, %f32589;
	// end inline asm
	// begin inline asm
	fma.rn.f32 %f32605, %f65534, %f65535, %f32601;
	// end inline asm
	// begin inline asm
	fma.rn.f32 %f32609, %f65530, %f65535, %f32597;
	// end inline asm
	// begin inline asm
	fma.rn.f32 %f32613, %f65526, %f65531, %f32609;
	// end inline asm
	// begin inline asm
	fma.rn.f32 %f32617, %f65530, %f65531, %f32605;
	// end inline asm
	// begin inline asm
	fma.rn.f32 %f32621, %f65534, %f65535, %f32617;
	// end inline asm
	// begin inline asm
	fma.rn.f32 %f32625, %f65530, %f65535, %f32613;
	// end inline asm
	// begin inline asm
	fma.rn.f32 %f32629, %f65526, %f65531, %f32625;
	// end inline asm
	// begin inline asm
	fma.rn.f32 %f32633, %f65530, %f65531, %f32621;
	// end inline asm
	// begin inline asm
	fma.rn.f32 %f32637, %f65534, %f65535, %f32633;
	// end inline asm
	// begin inline asm
	fma.rn.f32 %f32641, %f65530, %f65535, %f32629;
	// end inline asm
	// begin inline asm
	fma.rn.f32 %f32645, %f65526, %f65531, %f32641;
	// end inline asm
	// begin inline asm
	fma.rn.f32 %f32649, %f65530, %f65531, %f32637;
	// end inline asm
	// begin inline asm
	fma.rn.f32 %f32653, %f65534, %f65535, %f32649;
	// end inline asm
	// begin inline asm
	fma.rn.f32 %f32657, %f65530, %f65535, %f32645;
	// end inline asm
	// begin inline asm
	fma.rn.f32 %f32661, %f65526, %f65531, %f32657;
	// end inline asm
	// begin inline asm
	fma.rn.f32 %f32665, %f65530, %f65531, %f32653;
	// end inline asm
	// begin inline asm
	fma.rn.f32 %f32669, %f65534, %f65535, %f32665;
	// end inline asm
	// begin inline asm
	fma.rn.f32 %f32673, %f65530, %f65535, %f32661;
	// end inline asm
	// begin inline asm
	fma.rn.f32 %f32677, %f65526, %f65531, %f32673;
	// end inline asm
	// begin inline asm
	fma.rn.f32 %f32681, %f65530, %f65531, %f32669;
	// end inline asm
	// begin inline asm
	fma.rn.f32 %f32685, %f65534, %f65535, %f32681;
	// end inline asm
	// begin inline asm
	fma.rn.f32 %f32689, %f65530, %f65535, %f32677;
	// end inline asm
	// begin inline asm
	fma.rn.f32 %f32693, %f65526, %f65531, %f32689;
	// end inline asm
	// begin inline asm
	fma.rn.f32 %f32697, %f65530, %f65531, %f32685;
	// end inline asm
	// begin inline asm
	fma.rn.f32 %f32701, %f65534, %f65535, %f32697;
	// end inline asm
	// begin inline asm
	fma.rn.f32 %f32705, %f65530, %f65535, %f32693;
	// end inline asm
	// begin inline asm
	fma.rn.f32 %f32709, %f65526, %f65531, %f32705;
	// end inline asm
	// begin inline asm
	fma.rn.f32 %f32713, %f65530, %f65531, %f32701;
	// end inline asm
	// begin inline asm
	fma.rn.f32 %f32717, %f65534, %f65535, %f32713;
	// end inline asm
	// begin inline asm
	fma.rn.f32 %f32721, %f65530, %f65535, %f32709;
	// end inline asm
	// begin inline asm
	fma.rn.f32 %f32725, %f65526, %f65531, %f32721;
	// end inline asm
	// begin inline asm
	fma.rn.f32 %f32729, %f65530, %f65531, %f32717;
	// end inline asm
	// begin inline asm
	fma.rn.f32 %f32733, %f65534, %f65535, %f32729;
	// end inline asm
	// begin inline asm
	fma.rn.f32 %f32737, %f65530, %f65535, %f32725;
	// end inline asm
	// begin inline asm
	fma.rn.f32 %f32741, %f65526, %f65531, %f32737;
	// end inline asm
	// begin inline asm
	fma.rn.f32 %f32745, %f65530, %f65531, %f32733;
	// end inline asm
	// begin inline asm
	fma.rn.f32 %f32749, %f65534, %f65535, %f32745;
	// end inline asm
	// begin inline asm
	fma.rn.f32 %f32753, %f65530, %f65535, %f32741;
	// end inline asm
	// begin inline asm
	fma.rn.f32 %f32757, %f65526, %f65531, %f32753;
	// end inline asm
	// begin inline asm
	fma.rn.f32 %f32761, %f65530, %f65531, %f32749;
	// end inline asm
	// begin inline asm
	fma.rn.f32 %f32765, %f65534, %f65535, %f32761;
	// end inline asm
	// begin inline asm
	fma.rn.f32 %f32769, %f65530, %f65535, %f32757;
	// end inline asm
	// begin inline asm
	fma.rn.f32 %f32773, %f65526, %f65531, %f32769;
	// end inline asm
	// begin inline asm
	fma.rn.f32 %f32777, %f65530, %f65531, %f32765;
	// end inline asm
	// begin inline asm
	fma.rn.f32 %f32781, %f65534, %f65535, %f32777;
	// end inline asm
	// begin inline asm
	fma.rn.f32 %f32785, %f65530, %f65535, %f32773;
	// end inline asm
	// begin inline asm
	fma.rn.f32 %f32789, %f65526, %f65531, %f32785;
	// end inline asm
	// begin inline asm
	fma.rn.f32 %f32793, %f65530, %f65531, %f32781;
	// end inline asm
	// begin inline asm
	fma.rn.f32 %f32797, %f65534, %f65535, %f32793;
	// end inline asm
	// begin inline asm
	fma.rn.f32 %f32801, %f65530, %f65535, %f32789;
	// end inline asm
	// begin inline asm
	fma.rn.f32 %f32805, %f65526, %f65531, %f32801;
	// end inline asm
	// begin inline asm
	fma.rn.f32 %f32809, %f65530, %f65531, %f32797;
	// end inline asm
	// begin inline asm
	fma.rn.f32 %f32813, %f65534, %f65535, %f32809;
	// end inline asm
	// begin inline asm
	fma.rn.f32 %f32817, %f65530, %f65535, %f32805;
	// end inline asm
	// begin inline asm
	fma.rn.f32 %f32821, %f65526, %f65531, %f32817;
	// end inline asm
	// begin inline asm
	fma.rn.f32 %f32825, %f65530, %f65531, %f32813;
	// end inline asm
	// begin inline asm
	fma.rn.f32 %f32829, %f65534, %f65535, %f32825;
	// end inline asm
	// begin inline asm
	fma.rn.f32 %f32833, %f65530, %f65535, %f32821;
	// end inline asm
	// begin inline asm
	fma.rn.f32 %f32837, %f65526, %f65531, %f32833;
	// end inline asm
	// begin inline asm
	fma.rn.f32 %f32841, %f65530, %f65531, %f32829;
	// end inline asm
	// begin inline asm
	fma.rn.f32 %f32845, %f65534, %f65535, %f32841;
	// end inline asm
	// begin inline asm
	fma.rn.f32 %f32849, %f65530, %f65535, %f32837;
	// end inline asm
	// begin inline asm
	fma.rn.f32 %f32853, %f65526, %f65531, %f32849;
	// end inline asm
	// begin inline asm
	fma.rn.f32 %f32857, %f65530, %f65531, %f32845;
	// end inline asm
	// begin inline asm
	fma.rn.f32 %f32861, %f65534, %f65535, %f32857;
	// end inline asm
	// begin inline asm
	fma.rn.f32 %f32865, %f65530, %f65535, %f32853;
	// end inline asm
	// begin inline asm
	fma.rn.f32 %f32869, %f65526, %f65531, %f32865;
	// end inline asm
	// begin inline asm
	fma.rn.f32 %f32873, %f65530, %f65531, %f32861;
	// end inline asm
	// begin inline asm
	fma.rn.f32 %f32877, %f65534, %f65535, %f32873;
	// end inline asm
	// begin inline asm
	fma.rn.f32 %f32881, %f65530, %f65535, %f32869;
	// end inline asm
	// begin inline asm
	fma.rn.f32 %f32885, %f65526, %f65531, %f32881;
	// end inline asm
	// begin inline asm
	fma.rn.f32 %f32889, %f65530, %f65531, %f32877;
	// end inline asm
	// begin inline asm
	fma.rn.f32 %f32893, %f65534, %f65535, %f32889;
	// end inline asm
	// begin inline asm
	fma.rn.f32 %f32897, %f65530, %f65535, %f32885;
	// end inline asm
	// begin inline asm
	fma.rn.f32 %f32901, %f65526, %f65531, %f32897;
	// end inline asm
	// begin inline asm
	fma.rn.f32 %f32905, %f65530, %f65531, %f32893;
	// end inline asm
	// begin inline asm
	fma.rn.f32 %f32909, %f65534, %f65535, %f32905;
	// end inline asm
	// begin inline asm
	fma.rn.f32 %f32913, %f65530, %f65535, %f32901;
	// end inline asm
	// begin inline asm
	fma.rn.f32 %f32917, %f65526, %f65531, %f32913;
	// end inline asm
	// begin inline asm
	fma.rn.f32 %f32921, %f65530, %f65531, %f32909;
	// end inline asm
	// begin inline asm
	fma.rn.f32 %f32925, %f65534, %f65535, %f32921;
	// end inline asm
	// begin inline asm
	fma.rn.f32 %f32929, %f65530, %f65535, %f32917;
	// end inline asm
	// begin inline asm
	fma.rn.f32 %f32933, %f65526, %f65531, %f32929;
	// end inline asm
	// begin inline asm
	fma.rn.f32 %f32937, %f65530, %f65531, %f32925;
	// end inline asm
	// begin inline asm
	fma.rn.f32 %f32941, %f65534, %f65535, %f32937;
	// end inline asm
	// begin inline asm
	fma.rn.f32 %f32945, %f65530, %f65535, %f32933;
	// end inline asm
	// begin inline asm
	fma.rn.f32 %f32949, %f65526, %f65531, %f32945;
	// end inline asm
	// begin inline asm
	fma.rn.f32 %f32953, %f65530, %f65531, %f32941;
	// end inline asm
	// begin inline asm
	fma.rn.f32 %f32957, %f65534, %f65535, %f32953;
	// end inline asm
	// begin inline asm
	fma.rn.f32 %f32961, %f65530, %f65535, %f32949;
	// end inline asm
	// begin inline asm
	fma.rn.f32 %f32965, %f65526, %f65531, %f32961;
	// end inline asm
	// begin inline asm
	fma.rn.f32 %f32969, %f65530, %f65531, %f32957;
	// end inline asm
	// begin inline asm
	fma.rn.f32 %f32973, %f65534, %f65535, %f32969;
	// end inline asm
	// begin inline asm
	fma.rn.f32 %f32977, %f65530, %f65535, %f32965;
	// end inline asm
	// begin inline asm
	fma.rn.f32 %f32981, %f65526, %f65531, %f32977;
	// end inline asm
	// begin inline asm
	fma.rn.f32 %f32985, %f65530, %f65531, %f32973;
	// end inline asm
	// begin inline asm
	fma.rn.f32 %f32989, %f65534, %f65535, %f32985;
	// end inline asm
	// begin inline asm
	fma.rn.f32 %f32993, %f65530, %f65535, %f32981;
	// end inline asm
	// begin inline asm
	fma.rn.f32 %f32997, %f65526, %f65531, %f32993;
	// end inline asm
	// begin inline asm
	fma.rn.f32 %f33001, %f65530, %f65531, %f32989;
	// end inline asm
	// begin inline asm
	fma.rn.f32 %f33005, %f65534, %f65535, %f33001;
	// end inline asm
	// begin inline asm
	fma.rn.f32 %f33009, %f65530, %f65535, %f32997;
	// end inline asm
	// begin inline asm
	fma.rn.f32 %f33013, %f65526, %f65531, %f33009;
	// end inline asm
	// begin inline asm
	fma.rn.f32 %f33017, %f65530, %f65531, %f33005;
	// end inline asm
	// begin inline asm
	fma.rn.f32 %f33021, %f65534, %f65535, %f33017;
	// end inline asm
	// begin inline asm
	fma.rn.f32 %f33025, %f65530, %f65535, %f33013;
	// end inline asm
	// begin inline asm
	fma.rn.f32 %f33029, %f65526, %f65531, %f33025;
	// end inline asm
	// begin inline asm
	fma.rn.f32 %f33033, %f65530, %f65531, %f33021;
	// end inline asm
	// begin inline asm
	fma.rn.f32 %f33037, %f65534, %f65535, %f33033;
	// end inline asm
	// begin inline asm
	fma.rn.f32 %f33041, %f65530, %f65535, %f33029;
	// end inline asm
	// begin inline asm
	fma.rn.f32 %f33045, %f65526, %f65531, %f33041;
	// end inline asm
	// begin inline asm
	fma.rn.f32 %f33049, %f65530, %f65531, %f33037;
	// end inline asm
	// begin inline asm
	fma.rn.f32 %f33053, %f65534, %f65535, %f33049;
	// end inline asm
	// begin inline asm
	fma.rn.f32 %f33057, %f65530, %f65535, %f33045;
	// end inline asm
	// begin inline asm
	fma.rn.f32 %f33061, %f65526, %f65531, %f33057;
	// end inline asm
	// begin inline asm
	fma.rn.f32 %f33065, %f65530, %f65531, %f33053;
	// end inline asm
	// begin inline asm
	fma.rn.f32 %f33069, %f65534, %f65535, %f33065;
	// end inline asm
	// begin inline asm
	fma.rn.f32 %f33073, %f65530, %f65535, %f33061;
	// end inline asm
	// begin inline asm
	fma.rn.f32 %f33077, %f65526, %f65531, %f33073;
	// end inline asm
	// begin inline asm
	fma.rn.f32 %f33081, %f65530, %f65531, %f33069;
	// end inline asm
	// begin inline asm
	fma.rn.f32 %f33085, %f65534, %f65535, %f33081;
	// end inline asm
	// begin inline asm
	fma.rn.f32 %f33089, %f65530, %f65535, %f33077;
	// end inline asm
	// begin inline asm
	fma.rn.f32 %f33093, %f65526, %f65531, %f33089;
	// end inline asm
	// begin inline asm
	fma.rn.f32 %f33097, %f65530, %f65531, %f33085;
	// end inline asm
	// begin inline asm
	fma.rn.f32 %f33101, %f65534, %f65535, %f33097;
	// end inline asm
	// begin inline asm
	fma.rn.f32 %f33105, %f65530, %f65535, %f33093;
	// end inline asm
	// begin inline asm
	fma.rn.f32 %f33109, %f65526, %f65531, %f33105;
	// end inline asm
	// begin inline asm
	fma.rn.f32 %f33113, %f65530, %f65531, %f33101;
	// end inline asm
	// begin inline asm
	fma.rn.f32 %f33117, %f65534, %f65535, %f33113;
	// end inline asm
	// begin inline asm
	fma.rn.f32 %f33121, %f65530, %f65535, %f33109;
	// end inline asm
	// begin inline asm
	fma.rn.f32 %f33125, %f65526, %f65531, %f33121;
	// end inline asm
	// begin inline asm
	fma.rn.f32 %f33129, %f65530, %f65531, %f33117;
	// end inline asm
	// begin inline asm
	fma.rn.f32 %f33133, %f65534, %f65535, %f33129;
	// end inline asm
	// begin inline asm
	fma.rn.f32 %f33137, %f65530, %f65535, %f33125;
	// end inline asm
	// begin inline asm
	fma.rn.f32 %f33141, %f65526, %f65531, %f33137;
	// end inline asm
	// begin inline asm
	fma.rn.f32 %f33145, %f65530, %f65531, %f33133;
	// end inline asm
	// begin inline asm
	fma.rn.f32 %f33149, %f65534, %f65535, %f33145;
	// end inline asm
	// begin inline asm
	fma.rn.f32 %f33153, %f65530, %f65535, %f33141;
	// end inline asm
	// begin inline asm
	fma.rn.f32 %f33157, %f65526, %f65531, %f33153;
	// end inline asm
	// begin inline asm
	fma.rn.f32 %f33161, %f65530, %f65531, %f33149;
	// end inline asm
	// begin inline asm
	fma.rn.f32 %f33165, %f65534, %f65535, %f33161;
	// end inline asm
	// begin inline asm
	fma.rn.f32 %f33169, %f65530, %f65535, %f33157;
	// end inline asm
	// begin inline asm
	fma.rn.f32 %f33173, %f65526, %f65531, %f33169;
	// end inline asm
	// begin inline asm
	fma.rn.f32 %f33177, %f65530, %f65531, %f33165;
	// end inline asm
	// begin inline asm
	fma.rn.f32 %f33181, %f65534, %f65535, %f33177;
	// end inline asm
	// begin inline asm
	fma.rn.f32 %f33185, %f65530, %f65535, %f33173;
	// end inline asm
	// begin inline asm
	fma.rn.f32 %f33189, %f65526, %f65531, %f33185;
	// end inline asm
	// begin inline asm
	fma.rn.f32 %f33193, %f65530, %f65531, %f33181;
	// end inline asm
	// begin inline asm
	fma.rn.f32 %f33197, %f65534, %f65535, %f33193;
	// end inline asm
	// begin inline asm
	fma.rn.f32 %f33201, %f65530, %f65535, %f33189;
	// end inline asm
	// begin inline asm
	fma.rn.f32 %f33205, %f65526, %f65531, %f33201;
	// end inline asm
	// begin inline asm
	fma.rn.f32 %f33209, %f65530, %f65531, %f33197;
	// end inline asm
	// begin inline asm
	fma.rn.f32 %f33213, %f65534, %f65535, %f33209;
	// end inline asm
	// begin inline asm
	fma.rn.f32 %f33217, %f65530, %f65535, %f33205;
	// end inline asm
	// begin inline asm
	fma.rn.f32 %f33221, %f65526, %f65531, %f33217;
	// end inline asm
	// begin inline asm
	fma.rn.f32 %f33225, %f65530, %f65531, %f33213;
	// end inline asm
	// begin inline asm
	fma.rn.f32 %f33229, %f65534, %f65535, %f33225;
	// end inline asm
	// begin inline asm
	fma.rn.f32 %f33233, %f65530, %f65535, %f33221;
	// end inline asm
	// begin inline asm
	fma.rn.f32 %f33237, %f65526, %f65531, %f33233;
	// end inline asm
	// begin inline asm
	fma.rn.f32 %f33241, %f65530, %f65531, %f33229;
	// end inline asm
	// begin inline asm
	fma.rn.f32 %f33245, %f65534, %f65535, %f33241;
	// end inline asm
	// begin inline asm
	fma.rn.f32 %f33249, %f65530, %f65535, %f33237;
	// end inline asm
	// begin inline asm
	fma.rn.f32 %f33253, %f65526, %f65531, %f33249;
	// end inline asm
	// begin inline asm
	fma.rn.f32 %f33257, %f65530, %f65531, %f33245;
	// end inline asm
	// begin inline asm
	fma.rn.f32 %f33261, %f65534, %f65535, %f33257;
	// end inline asm
	// begin inline asm
	fma.rn.f32 %f33265, %f65530, %f65535, %f33253;
	// end inline asm
	// begin inline asm
	fma.rn.f32 %f33269, %f65526, %f65531, %f33265;
	// end inline asm
	// begin inline asm
	fma.rn.f32 %f33273, %f65530, %f65531, %f33261;
	// end inline asm
	// begin inline asm
	fma.rn.f32 %f33277, %f65534, %f65535, %f33273;
	// end inline asm
	// begin inline asm
	fma.rn.f32 %f33281, %f65530, %f65535, %f33269;
	// end inline asm
	// begin inline asm
	fma.rn.f32 %f33285, %f65526, %f65531, %f33281;
	// end inline asm
	// begin inline asm
	fma.rn.f32 %f33289, %f65530, %f65531, %f33277;
	// end inline asm
	// begin inline asm
	fma.rn.f32 %f33293, %f65534, %f65535, %f33289;
	// end inline asm
	// begin inline asm
	fma.rn.f32 %f33297, %f65530, %f65535, %f33285;
	// end inline asm
	// begin inline asm
	fma.rn.f32 %f33301, %f65526, %f65531, %f33297;
	// end inline asm
	// begin inline asm
	fma.rn.f32 %f33305, %f65530, %f65531, %f33293;
	// end inline asm
	// begin inline asm
	fma.rn.f32 %f33309, %f65534, %f65535, %f33305;
	// end inline asm
	// begin inline asm
	fma.rn.f32 %f33313, %f65530, %f65535, %f33301;
	// end inline asm
	// begin inline asm
	fma.rn.f32 %f33317, %f65526, %f65531, %f33313;
	// end inline asm
	// begin inline asm
	fma.rn.f32 %f33321, %f65530, %f65531, %f33309;
	// end inline asm
	// begin inline asm
	fma.rn.f32 %f33325, %f65534, %f65535, %f33321;
	// end inline asm
	// begin inline asm
	fma.rn.f32 %f33329, %f65530, %f65535, %f33317;
	// end inline asm
	// begin inline asm
	fma.rn.f32 %f33333, %f65526, %f65531, %f33329;
	// end inline asm
	// begin inline asm
	fma.rn.f32 %f33337, %f65530, %f65531, %f33325;
	// end inline asm
	// begin inline asm
	fma.rn.f32 %f33341, %f65534, %f65535, %f33337;
	// end inline asm
	// begin inline asm
	fma.rn.f32 %f33345, %f65530, %f65535, %f33333;
	// end inline asm
	// begin inline asm
	fma.rn.f32 %f33349, %f65526, %f65531, %f33345;
	// end inline asm
	// begin inline asm
	fma.rn.f32 %f33353, %f65530, %f65531, %f33341;
	// end inline asm
	// begin inline asm
	fma.rn.f32 %f33357, %f65534, %f65535, %f33353;
	// end inline asm
	// begin inline asm
	fma.rn.f32 %f33361, %f65530, %f65535, %f33349;
	// end inline asm
	// begin inline asm
	fma.rn.f32 %f33365, %f65526, %f65531, %f33361;
	// end inline asm
	// begin inline asm
	fma.rn.f32 %f33369, %f65530, %f65531, %f33357;
	// end inline asm
	// begin inline asm
	fma.rn.f32 %f33373, %f65534, %f65535, %f33369;
	// end inline asm
	// begin inline asm
	fma.rn.f32 %f33377, %f65530, %f65535, %f33365;
	// end inline asm
	// begin inline asm
	fma.rn.f32 %f33381, %f65526, %f65531, %f33377;
	// end inline asm
	// begin inline asm
	fma.rn.f32 %f33385, %f65530, %f65531, %f33373;
	// end inline asm
	// begin inline asm
	fma.rn.f32 %f33389, %f65534, %f65535, %f33385;
	// end inline asm
	// begin inline asm
	fma.rn.f32 %f33393, %f65530, %f65535, %f33381;
	// end inline asm
	// begin inline asm
	fma.rn.f32 %f33397, %f65526, %f65531, %f33393;
	// end inline asm
	// begin inline asm
	fma.rn.f32 %f33401, %f65530, %f65531, %f33389;
	// end inline asm
	// begin inline asm
	fma.rn.f32 %f33405, %f65534, %f65535, %f33401;
	// end inline asm
	// begin inline asm
	fma.rn.f32 %f33409, %f65530, %f65535, %f33397;
	// end inline asm
	// begin inline asm
	fma.rn.f32 %f33413, %f65526, %f65531, %f33409;
	// end inline asm
	// begin inline asm
	fma.rn.f32 %f33417, %f65530, %f65531, %f33405;
	// end inline asm
	// begin inline asm
	fma.rn.f32 %f33421, %f65534, %f65535, %f33417;
	// end inline asm
	// begin inline asm
	fma.rn.f32 %f33425, %f65530, %f65535, %f33413;
	// end inline asm
	// begin inline asm
	fma.rn.f32 %f33429, %f65526, %f65531, %f33425;
	// end inline asm
	// begin inline asm
	fma.rn.f32 %f33433, %f65530, %f65531, %f33421;
	// end inline asm
	// begin inline asm
	fma.rn.f32 %f33437, %f65534, %f65535, %f33433;
	// end inline asm
	// begin inline asm
	fma.rn.f32 %f33441, %f65530, %f65535, %f33429;
	// end inline asm
	// begin inline asm
	fma.rn.f32 %f33445, %f65526, %f65531, %f33441;
	// end inline asm
	// begin inline asm
	fma.rn.f32 %f33449, %f65530, %f65531, %f33437;
	// end inline asm
	// begin inline asm
	fma.rn.f32 %f33453, %f65534, %f65535, %f33449;
	// end inline asm
	// begin inline asm
	fma.rn.f32 %f33457, %f65530, %f65535, %f33445;
	// end inline asm
	// begin inline asm
	fma.rn.f32 %f33461, %f65526, %f65531, %f33457;
	// end inline asm
	// begin inline asm
	fma.rn.f32 %f33465, %f65530, %f65531, %f33453;
	// end inline asm
	// begin inline asm
	fma.rn.f32 %f33469, %f65534, %f65535, %f33465;
	// end inline asm
	// begin inline asm
	fma.rn.f32 %f33473, %f65530, %f65535, %f33461;
	// end inline asm
	// begin inline asm
	fma.rn.f32 %f33477, %f65526, %f65531, %f33473;
	// end inline asm
	// begin inline asm
	fma.rn.f32 %f33481, %f65530, %f65531, %f33469;
	// end inline asm
	// begin inline asm
	fma.rn.f32 %f33485, %f65534, %f65535, %f33481;
	// end inline asm
	// begin inline asm
	fma.rn.f32 %f33489, %f65530, %f65535, %f33477;
	// end inline asm
	// begin inline asm
	fma.rn.f32 %f33493, %f65526, %f65531, %f33489;
	// end inline asm
	// begin inline asm
	fma.rn.f32 %f33497, %f65530, %f65531, %f33485;
	// end inline asm
	// begin inline asm
	fma.rn.f32 %f33501, %f65534, %f65535, %f33497;
	// end inline asm
	// begin inline asm
	fma.rn.f32 %f33505, %f65530, %f65535, %f33493;
	// end inline asm
	// begin inline asm
	fma.rn.f32 %f33509, %f65526, %f65531, %f33505;
	// end inline asm
	// begin inline asm
	fma.rn.f32 %f33513, %f65530, %f65531, %f33501;
	// end inline asm
	// begin inline asm
	fma.rn.f32 %f33517, %f65534, %f65535, %f33513;
	// end inline asm
	// begin inline asm
	fma.rn.f32 %f33521, %f65530, %f65535, %f33509;
	// end inline asm
	// begin inline asm
	fma.rn.f32 %f33525, %f65526, %f65531, %f33521;
	// end inline asm
	// begin inline asm
	fma.rn.f32 %f33529, %f65530, %f65531, %f33517;
	// end inline asm
	// begin inline asm
	fma.rn.f32 %f33533, %f65534, %f65535, %f33529;
	// end inline asm
	// begin inline asm
	fma.rn.f32 %f33537, %f65530, %f65535, %f33525;
	// end inline asm
	// begin inline asm
	fma.rn.f32 %f33541, %f65526, %f65531, %f33537;
	// end inline asm
	// begin inline asm
	fma.rn.f32 %f33545, %f65530, %f65531, %f33533;
	// end inline asm
	// begin inline asm
	fma.rn.f32 %f33549, %f65534, %f65535, %f33545;
	// end inline asm
	// begin inline asm
	fma.rn.f32 %f33553, %f65530, %f65535, %f33541;
	// end inline asm
	// begin inline asm
	fma.rn.f32 %f33557, %f65526, %f65531, %f33553;
	// end inline asm
	// begin inline asm
	fma.rn.f32 %f33561, %f65530, %f65531, %f33549;
	// end inline asm
	// begin inline asm
	fma.rn.f32 %f33565, %f65534, %f65535, %f33561;
	// end inline asm
	// begin inline asm
	fma.rn.f32 %f33569, %f65530, %f65535, %f33557;
	// end inline asm
	// begin inline asm
	fma.rn.f32 %f33573, %f65526, %f65531, %f33569;
	// end inline asm
	// begin inline asm
	fma.rn.f32 %f33577, %f65530, %f65531, %f33565;
	// end inline asm
	// begin inline asm
	fma.rn.f32 %f33581, %f65534, %f65535, %f33577;
	// end inline asm
	// begin inline asm
	fma.rn.f32 %f33585, %f65530, %f65535, %f33573;
	// end inline asm
	// begin inline asm
	fma.rn.f32 %f33589, %f65526, %f65531, %f33585;
	// end inline asm
	// begin inline asm
	fma.rn.f32 %f33593, %f65530, %f65531, %f33581;
	// end inline asm
	// begin inline asm
	fma.rn.f32 %f33597, %f65534, %f65535, %f33593;
	// end inline asm
	// begin inline asm
	fma.rn.f32 %f33601, %f65530, %f65535, %f33589;
	// end inline asm
	// begin inline asm
	fma.rn.f32 %f33605, %f65526, %f65531, %f33601;
	// end inline asm
	// begin inline asm
	fma.rn.f32 %f33609, %f65530, %f65531, %f33597;
	// end inline asm
	// begin inline asm
	fma.rn.f32 %f33613, %f65534, %f65535, %f33609;
	// end inline asm
	// begin inline asm
	fma.rn.f32 %f33617, %f65530, %f65535, %f33605;
	// end inline asm
	// begin inline asm
	fma.rn.f32 %f33621, %f65526, %f65531, %f33617;
	// end inline asm
	// begin inline asm
	fma.rn.f32 %f33625, %f65530, %f65531, %f33613;
	// end inline asm
	// begin inline asm
	fma.rn.f32 %f33629, %f65534, %f65535, %f33625;
	// end inline asm
	// begin inline asm
	fma.rn.f32 %f33633, %f65530, %f65535, %f33621;
	// end inline asm
	// begin inline asm
	fma.rn.f32 %f33637, %f65526, %f65531, %f33633;
	// end inline asm
	// begin inline asm
	fma.rn.f32 %f33641, %f65530, %f65531, %f33629;
	// end inline asm
	// begin inline asm
	fma.rn.f32 %f33645, %f65534, %f65535, %f33641;
	// end inline asm
	// begin inline asm
	fma.rn.f32 %f33649, %f65530, %f65535, %f33637;
	// end inline asm
	// begin inline asm
	fma.rn.f32 %f33653, %f65526, %f65531, %f33649;
	// end inline asm
	// begin inline asm
	fma.rn.f32 %f33657, %f65530, %f65531, %f33645;
	// end inline asm
	// begin inline asm
	fma.rn.f32 %f33661, %f65534, %f65535, %f33657;
	// end inline asm
	// begin inline asm
	fma.rn.f32 %f33665, %f65530, %f65535, %f33653;
	// end inline asm
	// begin inline asm
	fma.rn.f32 %f33669, %f65526, %f65531, %f33665;
	// end inline asm
	// begin inline asm
	fma.rn.f32 %f33673, %f65530, %f65531, %f33661;
	// end inline asm
	// begin inline asm
	fma.rn.f32 %f33677, %f65534, %f65535, %f33673;
	// end inline asm
	// begin inline asm
	fma.rn.f32 %f33681, %f65530, %f65535, %f33669;
	// end inline asm
	// begin inline asm
	fma.rn.f32 %f33685, %f65526, %f65531, %f33681;
	// end inline asm
	// begin inline asm
	fma.rn.f32 %f33689, %f65530, %f65531, %f33677;
	// end inline asm
	// begin inline asm
	fma.rn.f32 %f33693, %f65534, %f65535, %f33689;
	// end inline asm
	// begin inline asm
	fma.rn.f32 %f33697, %f65530, %f65535, %f33685;
	// end inline asm
	// begin inline asm
	fma.rn.f32 %f33701, %f65526, %f65531, %f33697;
	// end inline asm
	// begin inline asm
	fma.rn.f32 %f33705, %f65530, %f65531, %f33693;
	// end inline asm
	// begin inline asm
	fma.rn.f32 %f33709, %f65534, %f65535, %f33705;
	// end inline asm
	// begin inline asm
	fma.rn.f32 %f33713, %f65530, %f65535, %f33701;
	// end inline asm
	// begin inline asm
	fma.rn.f32 %f33717, %f65526, %f65531, %f33713;
	// end inline asm
	// begin inline asm
	fma.rn.f32 %f33721, %f65530, %f65531, %f33709;
	// end inline asm
	// begin inline asm
	fma.rn.f32 %f33725, %f65534, %f65535, %f33721;
	// end inline asm
	// begin inline asm
	fma.rn.f32 %f33729, %f65530, %f65535, %f33717;
	// end inline asm
	// begin inline asm
	fma.rn.f32 %f33733, %f65526, %f65531, %f33729;
	// end inline asm
	// begin inline asm
	fma.rn.f32 %f33737, %f65530, %f65531, %f33725;
	// end inline asm
	// begin inline asm
	fma.rn.f32 %f33741, %f65534, %f65535, %f33737;
	// end inline asm
	// begin inline asm
	fma.rn.f32 %f33745, %f65530, %f65535, %f33733;
	// end inline asm
	// begin inline asm
	fma.rn.f32 %f33749, %f65526, %f65531, %f33745;
	// end inline asm
	// begin inline asm
	fma.rn.f32 %f33753, %f65530, %f65531, %f33741;
	// end inline asm
	// begin inline asm
	fma.rn.f32 %f33757, %f65534, %f65535, %f33753;
	// end inline asm
	// begin inline asm
	fma.rn.f32 %f33761, %f65530, %f65535, %f33749;
	// end inline asm
	// begin inline asm
	fma.rn.f32 %f33765, %f65526, %f65531, %f33761;
	// end inline asm
	// begin inline asm
	fma.rn.f32 %f33769, %f65530, %f65531, %f33757;
	// end inline asm
	// begin inline asm
	fma.rn.f32 %f33773, %f65534, %f65535, %f33769;
	// end inline asm
	// begin inline asm
	fma.rn.f32 %f33777, %f65530, %f65535, %f33765;
	// end inline asm
	// begin inline asm
	fma.rn.f32 %f33781, %f65526, %f65531, %f33777;
	// end inline asm
	// begin inline asm
	fma.rn.f32 %f33785, %f65530, %f65531, %f33773;
	// end inline asm
	// begin inline asm
	fma.rn.f32 %f33789, %f65534, %f65535, %f33785;
	// end inline asm
	// begin inline asm
	fma.rn.f32 %f33793, %f65530, %f65535, %f33781;
	// end inline asm
	// begin inline asm
	fma.rn.f32 %f33797, %f65526, %f65531, %f33793;
	// end inline asm
	// begin inline asm
	fma.rn.f32 %f33801, %f65530, %f65531, %f33789;
	// end inline asm
	// begin inline asm
	fma.rn.f32 %f33805, %f65534, %f65535, %f33801;
	// end inline asm
	// begin inline asm
	fma.rn.f32 %f33809, %f65530, %f65535, %f33797;
	// end inline asm
	// begin inline asm
	fma.rn.f32 %f33813, %f65526, %f65531, %f33809;
	// end inline asm
	// begin inline asm
	fma.rn.f32 %f33817, %f65530, %f65531, %f33805;
	// end inline asm
	// begin inline asm
	fma.rn.f32 %f33821, %f65534, %f65535, %f33817;
	// end inline asm
	// begin inline asm
	fma.rn.f32 %f33825, %f65530, %f65535, %f33813;
	// end inline asm
	// begin inline asm
	fma.rn.f32 %f33829, %f65526, %f65531, %f33825;
	// end inline asm
	// begin inline asm
	fma.rn.f32 %f33833, %f65530, %f65531, %f33821;
	// end inline asm
	// begin inline asm
	fma.rn.f32 %f33837, %f65534, %f65535, %f33833;
	// end inline asm
	// begin inline asm
	fma.rn.f32 %f33841, %f65530, %f65535, %f33829;
	// end inline asm
	// begin inline asm
	fma.rn.f32 %f33845, %f65526, %f65531, %f33841;
	// end inline asm
	// begin inline asm
	fma.rn.f32 %f33849, %f65530, %f65531, %f33837;
	// end inline asm
	// begin inline asm
	fma.rn.f32 %f33853, %f65534, %f65535, %f33849;
	// end inline asm
	// begin inline asm
	fma.rn.f32 %f33857, %f65530, %f65535, %f33845;
	// end inline asm
	// begin inline asm
	fma.rn.f32 %f33861, %f65526, %f65531, %f33857;
	// end inline asm
	// begin inline asm
	fma.rn.f32 %f33865, %f65530, %f65531, %f33853;
	// end inline asm
	// begin inline asm
	fma.rn.f32 %f33869, %f65534, %f65535, %f33865;
	// end inline asm
	// begin inline asm
	fma.rn.f32 %f33873, %f65530, %f65535, %f33861;
	// end inline asm
	// begin inline asm
	fma.rn.f32 %f33877, %f65526, %f65531, %f33873;
	// end inline asm
	// begin inline asm
	fma.rn.f32 %f33881, %f65530, %f65531, %f33869;
	// end inline asm
	// begin inline asm
	fma.rn.f32 %f33885, %f65534, %f65535, %f33881;
	// end inline asm
	// begin inline asm
	fma.rn.f32 %f33889, %f65530, %f65535, %f33877;
	// end inline asm
	// begin inline asm
	fma.rn.f32 %f33893, %f65526, %f65531, %f33889;
	// end inline asm
	// begin inline asm
	fma.rn.f32 %f33897, %f65530, %f65531, %f33885;
	// end inline asm
	// begin inline asm
	fma.rn.f32 %f33901, %f65534, %f65535, %f33897;
	// end inline asm
	// begin inline asm
	fma.rn.f32 %f33905, %f65530, %f65535, %f33893;
	// end inline asm
	// begin inline asm
	fma.rn.f32 %f33909, %f65526, %f65531, %f33905;
	// end inline asm
	// begin inline asm
	fma.rn.f32 %f33913, %f65530, %f65531, %f33901;
	// end inline asm
	// begin inline asm
	fma.rn.f32 %f33917, %f65534, %f65535, %f33913;
	// end inline asm
	// begin inline asm
	fma.rn.f32 %f33921, %f65530, %f65535, %f33909;
	// end inline asm
	// begin inline asm
	fma.rn.f32 %f33925, %f65526, %f65531, %f33921;
	// end inline asm
	// begin inline asm
	fma.rn.f32 %f33929, %f65530, %f65531, %f33917;
	// end inline asm
	// begin inline asm
	fma.rn.f32 %f33933, %f65534, %f65535, %f33929;
	// end inline asm
	// begin inline asm
	fma.rn.f32 %f33937, %f65530, %f65535, %f33925;
	// end inline asm
	// begin inline asm
	fma.rn.f32 %f33941, %f65526, %f65531, %f33937;
	// end inline asm
	// begin inline asm
	fma.rn.f32 %f33945, %f65530, %f65531, %f33933;
	// end inline asm
	// begin inline asm
	fma.rn.f32 %f33949, %f65534, %f65535, %f33945;
	// end inline asm
	// begin inline asm
	fma.rn.f32 %f33953, %f65530, %f65535, %f33941;
	// end inline asm
	// begin inline asm
	fma.rn.f32 %f33957, %f65526, %f65531, %f33953;
	// end inline asm
	// begin inline asm
	fma.rn.f32 %f33961, %f65530, %f65531, %f33949;
	// end inline asm
	// begin inline asm
	fma.rn.f32 %f33965, %f65534, %f65535, %f33961;
	// end inline asm
	// begin inline asm
	fma.rn.f32 %f33969, %f65530, %f65535, %f33957;
	// end inline asm
	// begin inline asm
	fma.rn.f32 %f33973, %f65526, %f65531, %f33969;
	// end inline asm
	// begin inline asm
	fma.rn.f32 %f33977, %f65530, %f65531, %f33965;
	// end inline asm
	// begin inline asm
	fma.rn.f32 %f33981, %f65534, %f65535, %f33977;
	// end inline asm
	// begin inline asm
	fma.rn.f32 %f33985, %f65530, %f65535, %f33973;
	// end inline asm
	// begin inline asm
	fma.rn.f32 %f33989, %f65526, %f65531, %f33985;
	// end inline asm
	// begin inline asm
	fma.rn.f32 %f33993, %f65530, %f65531, %f33981;
	// end inline asm
	// begin inline asm
	fma.rn.f32 %f33997, %f65534, %f65535, %f33993;
	// end inline asm
	// begin inline asm
	fma.rn.f32 %f34001, %f65530, %f65535, %f33989;
	// end inline asm
	// begin inline asm
	fma.rn.f32 %f34005, %f65526, %f65531, %f34001;
	// end inline asm
	// begin inline asm
	fma.rn.f32 %f34009, %f65530, %f65531, %f33997;
	// end inline asm
	// begin inline asm
	fma.rn.f32 %f34013, %f65534, %f65535, %f34009;
	// end inline asm
	// begin inline asm
	fma.rn.f32 %f34017, %f65530, %f65535, %f34005;
	// end inline asm
	// begin inline asm
	fma.rn.f32 %f34021, %f65526, %f65531, %f34017;
	// end inline asm
	// begin inline asm
	fma.rn.f32 %f34025, %f65530, %f65531, %f34013;
	// end inline asm
	// begin inline asm
	fma.rn.f32 %f34029, %f65534, %f65535, %f34025;
	// end inline asm
	// begin inline asm
	fma.rn.f32 %f34033, %f65530, %f65535, %f34021;
	// end inline asm
	// begin inline asm
	fma.rn.f32 %f34037, %f65526, %f65531, %f34033;
	// end inline asm
	// begin inline asm
	fma.rn.f32 %f34041, %f65530, %f65531, %f34029;
	// end inline asm
	// begin inline asm
	fma.rn.f32 %f34045, %f65534, %f65535, %f34041;
	// end inline asm
	// begin inline asm
	fma.rn.f32 %f34049, %f65530, %f65535, %f34037;
	// end inline asm
	// begin inline asm
	fma.rn.f32 %f34053, %f65526, %f65531, %f34049;
	// end inline asm
	// begin inline asm
	fma.rn.f32 %f34057, %f65530, %f65531, %f34045;
	// end inline asm
	// begin inline asm
	fma.rn.f32 %f34061, %f65534, %f65535, %f34057;
	// end inline asm
	// begin inline asm
	fma.rn.f32 %f34065, %f65530, %f65535, %f34053;
	// end inline asm
	// begin inline asm
	fma.rn.f32 %f34069, %f65526, %f65531, %f34065;
	// end inline asm
	// begin inline asm
	fma.rn.f32 %f34073, %f65530, %f65531, %f34061;
	// end inline asm
	// begin inline asm
	fma.rn.f32 %f34077, %f65534, %f65535, %f34073;
	// end inline asm
	// begin inline asm
	fma.rn.f32 %f34081, %f65530, %f65535, %f34069;
	// end inline asm
	// begin inline asm
	fma.rn.f32 %f34085, %f65526, %f65531, %f34081;
	// end inline asm
	// begin inline asm
	fma.rn.f32 %f34089, %f65530, %f65531, %f34077;
	// end inline asm
	// begin inline asm
	fma.rn.f32 %f34093, %f65534, %f65535, %f34089;
	// end inline asm
	// begin inline asm
	fma.rn.f32 %f34097, %f65530, %f65535, %f34085;
	// end inline asm
	// begin inline asm
	fma.rn.f32 %f34101, %f65526, %f65531, %f34097;
	// end inline asm
	// begin inline asm
	fma.rn.f32 %f34105, %f65530, %f65531, %f34093;
	// end inline asm
	// begin inline asm
	fma.rn.f32 %f34109, %f65534, %f65535, %f34105;
	// end inline asm
	// begin inline asm
	fma.rn.f32 %f34113, %f65530, %f65535, %f34101;
	// end inline asm
	// begin inline asm
	fma.rn.f32 %f34117, %f65526, %f65531, %f34113;
	// end inline asm
	// begin inline asm
	fma.rn.f32 %f34121, %f65530, %f65531, %f34109;
	// end inline asm
	// begin inline asm
	fma.rn.f32 %f34125, %f65534, %f65535, %f34121;
	// end inline asm
	// begin inline asm
	fma.rn.f32 %f34129, %f65530, %f65535, %f34117;
	// end inline asm
	// begin inline asm
	fma.rn.f32 %f34133, %f65526, %f65531, %f34129;
	// end inline asm
	// begin inline asm
	fma.rn.f32 %f34137, %f65530, %f65531, %f34125;
	// end inline asm
	// begin inline asm
	fma.rn.f32 %f34141, %f65534, %f65535, %f34137;
	// end inline asm
	// begin inline asm
	fma.rn.f32 %f34145, %f65530, %f65535, %f34133;
	// end inline asm
	// begin inline asm
	fma.rn.f32 %f34149, %f65526, %f65531, %f34145;
	// end inline asm
	// begin inline asm
	fma.rn.f32 %f34153, %f65530, %f65531, %f34141;
	// end inline asm
	// begin inline asm
	fma.rn.f32 %f34157, %f65534, %f65535, %f34153;
	// end inline asm
	// begin inline asm
	fma.rn.f32 %f34161, %f65530, %f65535, %f34149;
	// end inline asm
	// begin inline asm
	fma.rn.f32 %f34165, %f65526, %f65531, %f34161;
	// end inline asm
	// begin inline asm
	fma.rn.f32 %f34169, %f65530, %f65531, %f34157;
	// end inline asm
	// begin inline asm
	fma.rn.f32 %f34173, %f65534, %f65535, %f34169;
	// end inline asm
	// begin inline asm
	fma.rn.f32 %f34177, %f65530, %f65535, %f34165;
	// end inline asm
	// begin inline asm
	fma.rn.f32 %f34181, %f65526, %f65531, %f34177;
	// end inline asm
	// begin inline asm
	fma.rn.f32 %f34185, %f65530, %f65531, %f34173;
	// end inline asm
	// begin inline asm
	fma.rn.f32 %f34189, %f65534, %f65535, %f34185;
	// end inline asm
	// begin inline asm
	fma.rn.f32 %f34193, %f65530, %f65535, %f34181;
	// end inline asm
	// begin inline asm
	fma.rn.f32 %f34197, %f65526, %f65531, %f34193;
	// end inline asm
	// begin inline asm
	fma.rn.f32 %f34201, %f65530, %f65531, %f34189;
	// end inline asm
	// begin inline asm
	fma.rn.f32 %f34205, %f65534, %f65535, %f34201;
	// end inline asm
	// begin inline asm
	fma.rn.f32 %f34209, %f65530, %f65535, %f34197;
	// end inline asm
	// begin inline asm
	fma.rn.f32 %f34213, %f65526, %f65531, %f34209;
	// end inline asm
	// begin inline asm
	fma.rn.f32 %f34217, %f65530, %f65531, %f34205;
	// end inline asm
	// begin inline asm
	fma.rn.f32 %f34221, %f65534, %f65535, %f34217;
	// end inline asm
	// begin inline asm
	fma.rn.f32 %f34225, %f65530, %f65535, %f34213;
	// end inline asm
	// begin inline asm
	fma.rn.f32 %f34229, %f65526, %f65531, %f34225;
	// end inline asm
	// begin inline asm
	fma.rn.f32 %f34233, %f65530, %f65531, %f34221;
	// end inline asm
	// begin inline asm
	fma.rn.f32 %f34237, %f65534, %f65535, %f34233;
	// end inline asm
	// begin inline asm
	fma.rn.f32 %f34241, %f65530, %f65535, %f34229;
	// end inline asm
	// begin inline asm
	fma.rn.f32 %f34245, %f65526, %f65531, %f34241;
	// end inline asm
	// begin inline asm
	fma.rn.f32 %f34249, %f65530, %f65531, %f34237;
	// end inline asm
	// begin inline asm
	fma.rn.f32 %f34253, %f65534, %f65535, %f34249;
	// end inline asm
	// begin inline asm
	fma.rn.f32 %f34257, %f65530, %f65535, %f34245;
	// end inline asm
	// begin inline asm
	fma.rn.f32 %f34261, %f65526, %f65531, %f34257;
	// end inline asm
	// begin inline asm
	fma.rn.f32 %f34265, %f65530, %f65531, %f34253;
	// end inline asm
	// begin inline asm
	fma.rn.f32 %f34269, %f65534, %f65535, %f34265;
	// end inline asm
	// begin inline asm
	fma.rn.f32 %f34273, %f65530, %f65535, %f34261;
	// end inline asm
	// begin inline asm
	fma.rn.f32 %f34277, %f65526, %f65531, %f34273;
	// end inline asm
	// begin inline asm
	fma.rn.f32 %f34281, %f65530, %f65531, %f34269;
	// end inline asm
	// begin inline asm
	fma.rn.f32 %f34285, %f65534, %f65535, %f34281;
	// end inline asm
	// begin inline asm
	fma.rn.f32 %f34289, %f65530, %f65535, %f34277;
	// end inline asm
	// begin inline asm
	fma.rn.f32 %f34293, %f65526, %f65531, %f34289;
	// end inline asm
	// begin inline asm
	fma.rn.f32 %f34297, %f65530, %f65531, %f34285;
	// end inline asm
	// begin inline asm
	fma.rn.f32 %f34301, %f65534, %f65535, %f34297;
	// end inline asm
	// begin inline asm
	fma.rn.f32 %f34305, %f65530, %f65535, %f34293;
	// end inline asm
	// begin inline asm
	fma.rn.f32 %f34309, %f65526, %f65531, %f34305;
	// end inline asm
	// begin inline asm
	fma.rn.f32 %f34313, %f65530, %f65531, %f34301;
	// end inline asm
	// begin inline asm
	fma.rn.f32 %f34317, %f65534, %f65535, %f34313;
	// end inline asm
	// begin inline asm
	fma.rn.f32 %f34321, %f65530, %f65535, %f34309;
	// end inline asm
	// begin inline asm
	fma.rn.f32 %f34325, %f65526, %f65531, %f34321;
	// end inline asm
	// begin inline asm
	fma.rn.f32 %f34329, %f65530, %f65531, %f34317;
	// end inline asm
	// begin inline asm
	fma.rn.f32 %f34333, %f65534, %f65535, %f34329;
	// end inline asm
	// begin inline asm
	fma.rn.f32 %f34337, %f65530, %f65535, %f34325;
	// end inline asm
	// begin inline asm
	fma.rn.f32 %f34341, %f65526, %f65531, %f34337;
	// end inline asm
	// begin inline asm
	fma.rn.f32 %f34345, %f65530, %f65531, %f34333;
	// end inline asm
	// begin inline asm
	fma.rn.f32 %f34349, %f65534, %f65535, %f34345;
	// end inline asm
	// begin inline asm
	fma.rn.f32 %f34353, %f65530, %f65535, %f34341;
	// end inline asm
	// begin inline asm
	fma.rn.f32 %f34357, %f65526, %f65531, %f34353;
	// end inline asm
	// begin inline asm
	fma.rn.f32 %f34361, %f65530, %f65531, %f34349;
	// end inline asm
	// begin inline asm
	fma.rn.f32 %f34365, %f65534, %f65535, %f34361;
	// end inline asm
	// begin inline asm
	fma.rn.f32 %f34369, %f65530, %f65535, %f34357;
	// end inline asm
	// begin inline asm
	fma.rn.f32 %f34373, %f65526, %f65531, %f34369;
	// end inline asm
	// begin inline asm
	fma.rn.f32 %f34377, %f65530, %f65531, %f34365;
	// end inline asm
	// begin inline asm
	fma.rn.f32 %f34381, %f65534, %f65535, %f34377;
	// end inline asm
	// begin inline asm
	fma.rn.f32 %f34385, %f65530, %f65535, %f34373;
	// end inline asm
	// begin inline asm
	fma.rn.f32 %f34389, %f65526, %f65531, %f34385;
	// end inline asm
	// begin inline asm
	fma.rn.f32 %f34393, %f65530, %f65531, %f34381;
	// end inline asm
	// begin inline asm
	fma.rn.f32 %f34397, %f65534, %f65535, %f34393;
	// end inline asm
	// begin inline asm
	fma.rn.f32 %f34401, %f65530, %f65535, %f34389;
	// end inline asm
	// begin inline asm
	fma.rn.f32 %f34405, %f65526, %f65531, %f34401;
	// end inline asm
	// begin inline asm
	fma.rn.f32 %f34409, %f65530, %f65531, %f34397;
	// end inline asm
	// begin inline asm
	fma.rn.f32 %f34413, %f65534, %f65535, %f34409;
	// end inline asm
	// begin inline asm
	fma.rn.f32 %f34417, %f65530, %f65535, %f34405;
	// end inline asm
	// begin inline asm
	fma.rn.f32 %f34421, %f65526, %f65531, %f34417;
	// end inline asm
	// begin inline asm
	fma.rn.f32 %f34425, %f65530, %f65531, %f34413;
	// end inline asm
	// begin inline asm
	fma.rn.f32 %f34429, %f65534, %f65535, %f34425;
	// end inline asm
	// begin inline asm
	fma.rn.f32 %f34433, %f65530, %f65535, %f34421;
	// end inline asm
	// begin inline asm
	fma.rn.f32 %f34437, %f65526, %f65531, %f34433;
	// end inline asm
	// begin inline asm
	fma.rn.f32 %f34441, %f65530, %f65531, %f34429;
	// end inline asm
	// begin inline asm
	fma.rn.f32 %f34445, %f65534, %f65535, %f34441;
	// end inline asm
	// begin inline asm
	fma.rn.f32 %f34449, %f65530, %f65535, %f34437;
	// end inline asm
	// begin inline asm
	fma.rn.f32 %f34453, %f65526, %f65531, %f34449;
	// end inline asm
	// begin inline asm
	fma.rn.f32 %f34457, %f65530, %f65531, %f34445;
	// end inline asm
	// begin inline asm
	fma.rn.f32 %f34461, %f65534, %f65535, %f34457;
	// end inline asm
	// begin inline asm
	fma.rn.f32 %f34465, %f65530, %f65535, %f34453;
	// end inline asm
	// begin inline asm
	fma.rn.f32 %f34469, %f65526, %f65531, %f34465;
	// end inline asm
	// begin inline asm
	fma.rn.f32 %f34473, %f65530, %f65531, %f34461;
	// end inline asm
	// begin inline asm
	fma.rn.f32 %f34477, %f65534, %f65535, %f34473;
	// end inline asm
	// begin inline asm
	fma.rn.f32 %f34481, %f65530, %f65535, %f34469;
	// end inline asm
	// begin inline asm
	fma.rn.f32 %f34485, %f65526, %f65531, %f34481;
	// end inline asm
	// begin inline asm
	fma.rn.f32 %f34489, %f65530, %f65531, %f34477;
	// end inline asm
	// begin inline asm
	fma.rn.f32 %f34493, %f65534, %f65535, %f34489;
	// end inline asm
	// begin inline asm
	fma.rn.f32 %f34497, %f65530, %f65535, %f34485;
	// end inline asm
	// begin inline asm
	fma.rn.f32 %f34501, %f65526, %f65531, %f34497;
	// end inline asm
	// begin inline asm
	fma.rn.f32 %f34505, %f65530, %f65531, %f34493;
	// end inline asm
	// begin inline asm
	fma.rn.f32 %f34509, %f65534, %f65535, %f34505;
	// end inline asm
	// begin inline asm
	fma.rn.f32 %f34513, %f65530, %f65535, %f34501;
	// end inline asm
	// begin inline asm
	fma.rn.f32 %f34517, %f65526, %f65531, %f34513;
	// end inline asm
	// begin inline asm
	fma.rn.f32 %f34521, %f65530, %f65531, %f34509;
	// end inline asm
	// begin inline asm
	fma.rn.f32 %f34525, %f65534, %f65535, %f34521;
	// end inline asm
	// begin inline asm
	fma.rn.f32 %f34529, %f65530, %f65535, %f34517;
	// end inline asm
	// begin inline asm
	fma.rn.f32 %f34533, %f65526, %f65531, %f34529;
	// end inline asm
	// begin inline asm
	fma.rn.f32 %f34537, %f65530, %f65531, %f34525;
	// end inline asm
	// begin inline asm
	fma.rn.f32 %f34541, %f65534, %f65535, %f34537;
	// end inline asm
	// begin inline asm
	fma.rn.f32 %f34545, %f65530, %f65535, %f34533;
	// end inline asm
	// begin inline asm
	fma.rn.f32 %f34549, %f65526, %f65531, %f34545;
	// end inline asm
	// begin inline asm
	fma.rn.f32 %f34553, %f65530, %f65531, %f34541;
	// end inline asm
	// begin inline asm
	fma.rn.f32 %f34557, %f65534, %f65535, %f34553;
	// end inline asm
	// begin inline asm
	fma.rn.f32 %f34561, %f65530, %f65535, %f34549;
	// end inline asm
	// begin inline asm
	fma.rn.f32 %f34565, %f65526, %f65531, %f34561;
	// end inline asm
	// begin inline asm
	fma.rn.f32 %f34569, %f65530, %f65531, %f34557;
	// end inline asm
	// begin inline asm
	fma.rn.f32 %f34573, %f65534, %f65535, %f34569;
	// end inline asm
	// begin inline asm
	fma.rn.f32 %f34577, %f65530, %f65535, %f34565;
	// end inline asm
	// begin inline asm
	fma.rn.f32 %f34581, %f65526, %f65531, %f34577;
	// end inline asm
	// begin inline asm
	fma.rn.f32 %f34585, %f65530, %f65531, %f34573;
	// end inline asm
	// begin inline asm
	fma.rn.f32 %f34589, %f65534, %f65535, %f34585;
	// end inline asm
	// begin inline asm
	fma.rn.f32 %f34593, %f65530, %f65535, %f34581;
	// end inline asm
	// begin inline asm
	fma.rn.f32 %f34597, %f65526, %f65531, %f34593;
	// end inline asm
	// begin inline asm
	fma.rn.f32 %f34601, %f65530, %f65531, %f34589;
	// end inline asm
	// begin inline asm
	fma.rn.f32 %f34605, %f65534, %f65535, %f34601;
	// end inline asm
	// begin inline asm
	fma.rn.f32 %f34609, %f65530, %f65535, %f34597;
	// end inline asm
	// begin inline asm
	fma.rn.f32 %f34613, %f65526, %f65531, %f34609;
	// end inline asm
	// begin inline asm
	fma.rn.f32 %f34617, %f65530, %f65531, %f34605;
	// end inline asm
	// begin inline asm
	fma.rn.f32 %f34621, %f65534, %f65535, %f34617;
	// end inline asm
	// begin inline asm
	fma.rn.f32 %f34625, %f65530, %f65535, %f34613;
	// end inline asm
	// begin inline asm
	fma.rn.f32 %f34629, %f65526, %f65531, %f34625;
	// end inline asm
	// begin inline asm
	fma.rn.f32 %f34633, %f65530, %f65531, %f34621;
	// end inline asm
	// begin inline asm
	fma.rn.f32 %f34637, %f65534, %f65535, %f34633;
	// end inline asm
	// begin inline asm
	fma.rn.f32 %f34641, %f65530, %f65535, %f34629;
	// end inline asm
	// begin inline asm
	fma.rn.f32 %f34645, %f65526, %f65531, %f34641;
	// end inline asm
	// begin inline asm
	fma.rn.f32 %f34649, %f65530, %f65531, %f34637;
	// end inline asm
	// begin inline asm
	fma.rn.f32 %f34653, %f65534, %f65535, %f34649;
	// end inline asm
	// begin inline asm
	fma.rn.f32 %f34657, %f65530, %f65535, %f34645;
	// end inline asm
	// begin inline asm
	fma.rn.f32 %f34661, %f65526, %f65531, %f34657;
	// end inline asm
	// begin inline asm
	fma.rn.f32 %f34665, %f65530, %f65531, %f34653;
	// end inline asm
	// begin inline asm
	fma.rn.f32 %f34669, %f65534, %f65535, %f34665;
	// end inline asm
	// begin inline asm
	fma.rn.f32 %f34673, %f65530, %f65535, %f34661;
	// end inline asm
	// begin inline asm
	fma.rn.f32 %f34677, %f65526, %f65531, %f34673;
	// end inline asm
	// begin inline asm
	fma.rn.f32 %f34681, %f65530, %f65531, %f34669;
	// end inline asm
	// begin inline asm
	fma.rn.f32 %f34685, %f65534, %f65535, %f34681;
	// end inline asm
	// begin inline asm
	fma.rn.f32 %f34689, %f65530, %f65535, %f34677;
	// end inline asm
	// begin inline asm
	fma.rn.f32 %f34693, %f65526, %f65531, %f34689;
	// end inline asm
	// begin inline asm
	fma.rn.f32 %f34697, %f65530, %f65531, %f34685;
	// end inline asm
	// begin inline asm
	fma.rn.f32 %f34701, %f65534, %f65535, %f34697;
	// end inline asm
	// begin inline asm
	fma.rn.f32 %f34705, %f65530, %f65535, %f34693;
	// end inline asm
	// begin inline asm
	fma.rn.f32 %f34709, %f65526, %f65531, %f34705;
	// end inline asm
	// begin inline asm
	fma.rn.f32 %f34713, %f65530, %f65531, %f34701;
	// end inline asm
	// begin inline asm
	fma.rn.f32 %f34717, %f65534, %f65535, %f34713;
	// end inline asm
	// begin inline asm
	fma.rn.f32 %f34721, %f65530, %f65535, %f34709;
	// end inline asm
	// begin inline asm
	fma.rn.f32 %f34725, %f65526, %f65531, %f34721;
	// end inline asm
	// begin inline asm
	fma.rn.f32 %f34729, %f65530, %f65531, %f34717;
	// end inline asm
	// begin inline asm
	fma.rn.f32 %f34733, %f65534, %f65535, %f34729;
	// end inline asm
	// begin inline asm
	fma.rn.f32 %f34737, %f65530, %f65535, %f34725;
	// end inline asm
	// begin inline asm
	fma.rn.f32 %f34741, %f65526, %f65531, %f34737;
	// end inline asm
	// begin inline asm
	fma.rn.f32 %f34745, %f65530, %f65531, %f34733;
	// end inline asm
	// begin inline asm
	fma.rn.f32 %f34749, %f65534, %f65535, %f34745;
	// end inline asm
	// begin inline asm
	fma.rn.f32 %f34753, %f65530, %f65535, %f34741;
	// end inline asm
	// begin inline asm
	fma.rn.f32 %f34757, %f65526, %f65531, %f34753;
	// end inline asm
	// begin inline asm
	fma.rn.f32 %f34761, %f65530, %f65531, %f34749;
	// end inline asm
	// begin inline asm
	fma.rn.f32 %f34765, %f65534, %f65535, %f34761;
	// end inline asm
	// begin inline asm
	fma.rn.f32 %f34769, %f65530, %f65535, %f34757;
	// end inline asm
	// begin inline asm
	fma.rn.f32 %f34773, %f65526, %f65531, %f34769;
	// end inline asm
	// begin inline asm
	fma.rn.f32 %f34777, %f65530, %f65531, %f34765;
	// end inline asm
	// begin inline asm
	fma.rn.f32 %f34781, %f65534, %f65535, %f34777;
	// end inline asm
	// begin inline asm
	fma.rn.f32 %f34785, %f65530, %f65535, %f34773;
	// end inline asm
	// begin inline asm
	fma.rn.f32 %f34789, %f65526, %f65531, %f34785;
	// end inline asm
	// begin inline asm
	fma.rn.f32 %f34793, %f65530, %f65531, %f34781;
	// end inline asm
	// begin inline asm
	fma.rn.f32 %f34797, %f65534, %f65535, %f34793;
	// end inline asm
	// begin inline asm
	fma.rn.f32 %f34801, %f65530, %f65535, %f34789;
	// end inline asm
	// begin inline asm
	fma.rn.f32 %f34805, %f65526, %f65531, %f34801;
	// end inline asm
	// begin inline asm
	fma.rn.f32 %f34809, %f65530, %f65531, %f34797;
	// end inline asm
	// begin inline asm
	fma.rn.f32 %f34813, %f65534, %f65535, %f34809;
	// end inline asm
	// begin inline asm
	fma.rn.f32 %f34817, %f65530, %f65535, %f34805;
	// end inline asm
	// begin inline asm
	fma.rn.f32 %f34821, %f65526, %f65531, %f34817;
	// end inline asm
	// begin inline asm
	fma.rn.f32 %f34825, %f65530, %f65531, %f34813;
	// end inline asm
	// begin inline asm
	fma.rn.f32 %f34829, %f65534, %f65535, %f34825;
	// end inline asm
	// begin inline asm
	fma.rn.f32 %f34833, %f65530, %f65535, %f34821;
	// end inline asm
	// begin inline asm
	fma.rn.f32 %f34837, %f65526, %f65531, %f34833;
	// end inline asm
	// begin inline asm
	fma.rn.f32 %f34841, %f65530, %f65531, %f34829;
	// end inline asm
	// begin inline asm
	fma.rn.f32 %f34845, %f65534, %f65535, %f34841;
	// end inline asm
	// begin inline asm
	fma.rn.f32 %f34849, %f65530, %f65535, %f34837;
	// end inline asm
	// begin inline asm
	fma.rn.f32 %f34853, %f65526, %f65531, %f34849;
	// end inline asm
	// begin inline asm
	fma.rn.f32 %f34857, %f65530, %f65531, %f34845;
	// end inline asm
	// begin inline asm
	fma.rn.f32 %f34861, %f65534, %f65535, %f34857;
	// end inline asm
	// begin inline asm
	fma.rn.f32 %f34865, %f65530, %f65535, %f34853;
	// end inline asm
	// begin inline asm
	fma.rn.f32 %f34869, %f65526, %f65531, %f34865;
	// end inline asm
	// begin inline asm
	fma.rn.f32 %f34873, %f65530, %f65531, %f34861;
	// end inline asm
	// begin inline asm
	fma.rn.f32 %f34877, %f65534, %f65535, %f34873;
	// end inline asm
	// begin inline asm
	fma.rn.f32 %f34881, %f65530, %f65535, %f34869;
	// end inline asm
	// begin inline asm
	fma.rn.f32 %f34885, %f65526, %f65531, %f34881;
	// end inline asm
	// begin inline asm
	fma.rn.f32 %f34889, %f65530, %f65531, %f34877;
	// end inline asm
	// begin inline asm
	fma.rn.f32 %f34893, %f65534, %f65535, %f34889;
	// end inline asm
	// begin inline asm
	fma.rn.f32 %f34897, %f65530, %f65535, %f34885;
	// end inline asm
	// begin inline asm
	fma.rn.f32 %f34901, %f65526, %f65531, %f34897;
	// end inline asm
	// begin inline asm
	fma.rn.f32 %f34905, %f65530, %f65531, %f34893;
	// end inline asm
	// begin inline asm
	fma.rn.f32 %f34909, %f65534, %f65535, %f34905;
	// end inline asm
	// begin inline asm
	fma.rn.f32 %f34913, %f65530, %f65535, %f34901;
	// end inline asm
	// begin inline asm
	fma.rn.f32 %f34917, %f65526, %f65531, %f34913;
	// end inline asm
	// begin inline asm
	fma.rn.f32 %f34921, %f65530, %f65531, %f34909;
	// end inline asm
	// begin inline asm
	fma.rn.f32 %f34925, %f65534, %f65535, %f34921;
	// end inline asm
	// begin inline asm
	fma.rn.f32 %f34929, %f65530, %f65535, %f34917;
	// end inline asm
	// begin inline asm
	fma.rn.f32 %f34933, %f65526, %f65531, %f34929;
	// end inline asm
	// begin inline asm
	fma.rn.f32 %f34937, %f65530, %f65531, %f34925;
	// end inline asm
	// begin inline asm
	fma.rn.f32 %f34941, %f65534, %f65535, %f34937;
	// end inline asm
	// begin inline asm
	fma.rn.f32 %f34945, %f65530, %f65535, %f34933;
	// end inline asm
	// begin inline asm
	fma.rn.f32 %f34949, %f65526, %f65531, %f34945;
	// end inline asm
	// begin inline asm
	fma.rn.f32 %f34953, %f65530, %f65531, %f34941;
	// end inline asm
	// begin inline asm
	fma.rn.f32 %f34957, %f65534, %f65535, %f34953;
	// end inline asm
	// begin inline asm
	fma.rn.f32 %f34961, %f65530, %f65535, %f34949;
	// end inline asm
	// begin inline asm
	fma.rn.f32 %f34965, %f65526, %f65531, %f34961;
	// end inline asm
	// begin inline asm
	fma.rn.f32 %f34969, %f65530, %f65531, %f34957;
	// end inline asm
	// begin inline asm
	fma.rn.f32 %f34973, %f65534, %f65535, %f34969;
	// end inline asm
	// begin inline asm
	fma.rn.f32 %f34977, %f65530, %f65535, %f34965;
	// end inline asm
	// begin inline asm
	fma.rn.f32 %f34981, %f65526, %f65531, %f34977;
	// end inline asm
	// begin inline asm
	fma.rn.f32 %f34985, %f65530, %f65531, %f34973;
	// end inline asm
	// begin inline asm
	fma.rn.f32 %f34989, %f65534, %f65535, %f34985;
	// end inline asm
	// begin inline asm
	fma.rn.f32 %f34993, %f65530, %f65535, %f34981;
	// end inline asm
	// begin inline asm
	fma.rn.f32 %f34997, %f65526, %f65531, %f34993;
	// end inline asm
	// begin inline asm
	fma.rn.f32 %f35001, %f65530, %f65531, %f34989;
	// end inline asm
	// begin inline asm
	fma.rn.f32 %f35005, %f65534, %f65535, %f35001;
	// end inline asm
	// begin inline asm
	fma.rn.f32 %f35009, %f65530, %f65535, %f34997;
	// end inline asm
	// begin inline asm
	fma.rn.f32 %f35013, %f65526, %f65531, %f35009;
	// end inline asm
	// begin inline asm
	fma.rn.f32 %f35017, %f65530, %f65531, %f35005;
	// end inline asm
	// begin inline asm
	fma.rn.f32 %f35021, %f65534, %f65535, %f35017;
	// end inline asm
	// begin inline asm
	fma.rn.f32 %f35025, %f65530, %f65535, %f35013;
	// end inline asm
	// begin inline asm
	fma.rn.f32 %f35029, %f65526, %f65531, %f35025;
	// end inline asm
	// begin inline asm
	fma.rn.f32 %f35033, %f65530, %f65531, %f35021;
	// end inline asm
	// begin inline asm
	fma.rn.f32 %f35037, %f65534, %f65535, %f35033;
	// end inline asm
	// begin inline asm
	fma.rn.f32 %f35041, %f65530, %f65535, %f35029;
	// end inline asm
	// begin inline asm
	fma.rn.f32 %f35045, %f65526, %f65531, %f35041;
	// end inline asm
	// begin inline asm
	fma.rn.f32 %f35049, %f65530, %f65531, %f35037;
	// end inline asm
	// begin inline asm
	fma.rn.f32 %f35053, %f65534, %f65535, %f35049;
	// end inline asm
	// begin inline asm
	fma.rn.f32 %f35057, %f65530, %f65535, %f35045;
	// end inline asm
	// begin inline asm
	fma.rn.f32 %f35061, %f65526, %f65531, %f35057;
	// end inline asm
	// begin inline asm
	fma.rn.f32 %f35065, %f65530, %f65531, %f35053;
	// end inline asm
	// begin inline asm
	fma.rn.f32 %f35069, %f65534, %f65535, %f35065;
	// end inline asm
	// begin inline asm
	fma.rn.f32 %f35073, %f65530, %f65535, %f35061;
	// end inline asm
	// begin inline asm
	fma.rn.f32 %f35077, %f65526, %f65531, %f35073;
	// end inline asm
	// begin inline asm
	fma.rn.f32 %f35081, %f65530, %f65531, %f35069;
	// end inline asm
	// begin inline asm
	fma.rn.f32 %f35085, %f65534, %f65535, %f35081;
	// end inline asm
	// begin inline asm
	fma.rn.f32 %f35089, %f65530, %f65535, %f35077;
	// end inline asm
	// begin inline asm
	fma.rn.f32 %f35093, %f65526, %f65531, %f35089;
	// end inline asm
	// begin inline asm
	fma.rn.f32 %f35097, %f65530, %f65531, %f35085;
	// end inline asm
	// begin inline asm
	fma.rn.f32 %f35101, %f65534, %f65535, %f35097;
	// end inline asm
	// begin inline asm
	fma.rn.f32 %f35105, %f65530, %f65535, %f35093;
	// end inline asm
	// begin inline asm
	fma.rn.f32 %f35109, %f65526, %f65531, %f35105;
	// end inline asm
	// begin inline asm
	fma.rn.f32 %f35113, %f65530, %f65531, %f35101;
	// end inline asm
	// begin inline asm
	fma.rn.f32 %f35117, %f65534, %f65535, %f35113;
	// end inline asm
	// begin inline asm
	fma.rn.f32 %f35121, %f65530, %f65535, %f35109;
	// end inline asm
	// begin inline asm
	fma.rn.f32 %f35125, %f65526, %f65531, %f35121;
	// end inline asm
	// begin inline asm
	fma.rn.f32 %f35129, %f65530, %f65531, %f35117;
	// end inline asm
	// begin inline asm
	fma.rn.f32 %f35133, %f65534, %f65535, %f35129;
	// end inline asm
	// begin inline asm
	fma.rn.f32 %f35137, %f65530, %f65535, %f35125;
	// end inline asm
	// begin inline asm
	fma.rn.f32 %f35141, %f65526, %f65531, %f35137;
	// end inline asm
	// begin inline asm
	fma.rn.f32 %f35145, %f65530, %f65531, %f35133;
	// end inline asm
	// begin inline asm
	fma.rn.f32 %f35149, %f65534, %f65535, %f35145;
	// end inline asm
	// begin inline asm
	fma.rn.f32 %f35153, %f65530, %f65535, %f35141;
	// end inline asm
	// begin inline asm
	fma.rn.f32 %f35157, %f65526, %f65531, %f35153;
	// end inline asm
	// begin inline asm
	fma.rn.f32 %f35161, %f65530, %f65531, %f35149;
	// end inline asm
	// begin inline asm
	fma.rn.f32 %f35165, %f65534, %f65535, %f35161;
	// end inline asm
	// begin inline asm
	fma.rn.f32 %f35169, %f65530, %f65535, %f35157;
	// end inline asm
	// begin inline asm
	fma.rn.f32 %f35173, %f65526, %f65531, %f35169;
	// end inline asm
	// begin inline asm
	fma.rn.f32 %f35177, %f65530, %f65531, %f35165;
	// end inline asm
	// begin inline asm
	fma.rn.f32 %f35181, %f65534, %f65535, %f35177;
	// end inline asm
	// begin inline asm
	fma.rn.f32 %f35185, %f65530, %f65535, %f35173;
	// end inline asm
	// begin inline asm
	fma.rn.f32 %f35189, %f65526, %f65531, %f35185;
	// end inline asm
	// begin inline asm
	fma.rn.f32 %f35193, %f65530, %f65531, %f35181;
	// end inline asm
	// begin inline asm
	fma.rn.f32 %f35197, %f65534, %f65535, %f35193;
	// end inline asm
	// begin inline asm
	fma.rn.f32 %f35201, %f65530, %f65535, %f35189;
	// end inline asm
	// begin inline asm
	fma.rn.f32 %f35205, %f65526, %f65531, %f35201;
	// end inline asm
	// begin inline asm
	fma.rn.f32 %f35209, %f65530, %f65531, %f35197;
	// end inline asm
	// begin inline asm
	fma.rn.f32 %f35213, %f65534, %f65535, %f35209;
	// end inline asm
	// begin inline asm
	fma.rn.f32 %f35217, %f65530, %f65535, %f35205;
	// end inline asm
	// begin inline asm
	fma.rn.f32 %f35221, %f65526, %f65531, %f35217;
	// end inline asm
	// begin inline asm
	fma.rn.f32 %f35225, %f65530, %f65531, %f35213;
	// end inline asm
	// begin inline asm
	fma.rn.f32 %f35229, %f65534, %f65535, %f35225;
	// end inline asm
	// begin inline asm
	fma.rn.f32 %f35233, %f65530, %f65535, %f35221;
	// end inline asm
	// begin inline asm
	fma.rn.f32 %f35237, %f65526, %f65531, %f35233;
	// end inline asm
	// begin inline asm
	fma.rn.f32 %f35241, %f65530, %f65531, %f35229;
	// end inline asm
	// begin inline asm
	fma.rn.f32 %f35245, %f65534, %f65535, %f35241;
	// end inline asm
	// begin inline asm
	fma.rn.f32 %f35249, %f65530, %f65535, %f35237;
	// end inline asm
	// begin inline asm
	fma.rn.f32 %f35253, %f65526, %f65531, %f35249;
	// end inline asm
	// begin inline asm
	fma.rn.f32 %f35257, %f65530, %f65531, %f35245;
	// end inline asm
	// begin inline asm
	fma.rn.f32 %f35261, %f65534, %f65535, %f35257;
	// end inline asm
	// begin inline asm
	fma.rn.f32 %f35265, %f65530, %f65535, %f35253;
	// end inline asm
	// begin inline asm
	fma.rn.f32 %f35269, %f65526, %f65531, %f35265;
	// end inline asm
	// begin inline asm
	fma.rn.f32 %f35273, %f65530, %f65531, %f35261;
	// end inline asm
	// begin inline asm
	fma.rn.f32 %f35277, %f65534, %f65535, %f35273;
	// end inline asm
	// begin inline asm
	fma.rn.f32 %f35281, %f65530, %f65535, %f35269;
	// end inline asm
	// begin inline asm
	fma.rn.f32 %f35285, %f65526, %f65531, %f35281;
	// end inline asm
	// begin inline asm
	fma.rn.f32 %f35289, %f65530, %f65531, %f35277;
	// end inline asm
	// begin inline asm
	fma.rn.f32 %f35293, %f65534, %f65535, %f35289;
	// end inline asm
	// begin inline asm
	fma.rn.f32 %f35297, %f65530, %f65535, %f35285;
	// end inline asm
	// begin inline asm
	fma.rn.f32 %f35301, %f65526, %f65531, %f35297;
	// end inline asm
	// begin inline asm
	fma.rn.f32 %f35305, %f65530, %f65531, %f35293;
	// end inline asm
	// begin inline asm
	fma.rn.f32 %f35309, %f65534, %f65535, %f35305;
	// end inline asm
	// begin inline asm
	fma.rn.f32 %f35313, %f65530, %f65535, %f35301;
	// end inline asm
	// begin inline asm
	fma.rn.f32 %f35317, %f65526, %f65531, %f35313;
	// end inline asm
	// begin inline asm
	fma.rn.f32 %f35321, %f65530, %f65531, %f35309;
	// end inline asm
	// begin inline asm
	fma.rn.f32 %f35325, %f65534, %f65535, %f35321;
	// end inline asm
	// begin inline asm
	fma.rn.f32 %f35329, %f65530, %f65535, %f35317;
	// end inline asm
	// begin inline asm
	fma.rn.f32 %f35333, %f65526, %f65531, %f35329;
	// end inline asm
	// begin inline asm
	fma.rn.f32 %f35337, %f65530, %f65531, %f35325;
	// end inline asm
	// begin inline asm
	fma.rn.f32 %f35341, %f65534, %f65535, %f35337;
	// end inline asm
	// begin inline asm
	fma.rn.f32 %f35345, %f65530, %f65535, %f35333;
	// end inline asm
	// begin inline asm
	fma.rn.f32 %f35349, %f65526, %f65531, %f35345;
	// end inline asm
	// begin inline asm
	fma.rn.f32 %f35353, %f65530, %f65531, %f35341;
	// end inline asm
	// begin inline asm
	fma.rn.f32 %f35357, %f65534, %f65535, %f35353;
	// end inline asm
	// begin inline asm
	fma.rn.f32 %f35361, %f65530, %f65535, %f35349;
	// end inline asm
	// begin inline asm
	fma.rn.f32 %f35365, %f65526, %f65531, %f35361;
	// end inline asm
	// begin inline asm
	fma.rn.f32 %f35369, %f65530, %f65531, %f35357;
	// end inline asm
	// begin inline asm
	fma.rn.f32 %f35373, %f65534, %f65535, %f35369;
	// end inline asm
	// begin inline asm
	fma.rn.f32 %f35377, %f65530, %f65535, %f35365;
	// end inline asm
	// begin inline asm
	fma.rn.f32 %f35381, %f65526, %f65531, %f35377;
	// end inline asm
	// begin inline asm
	fma.rn.f32 %f35385, %f65530, %f65531, %f35373;
	// end inline asm
	// begin inline asm
	fma.rn.f32 %f35389, %f65534, %f65535, %f35385;
	// end inline asm
	// begin inline asm
	fma.rn.f32 %f35393, %f65530, %f65535, %f35381;
	// end inline asm
	// begin inline asm
	fma.rn.f32 %f35397, %f65526, %f65531, %f35393;
	// end inline asm
	// begin inline asm
	fma.rn.f32 %f35401, %f65530, %f65531, %f35389;
	// end inline asm
	// begin inline asm
	fma.rn.f32 %f35405, %f65534, %f65535, %f35401;
	// end inline asm
	// begin inline asm
	fma.rn.f32 %f35409, %f65530, %f65535, %f35397;
	// end inline asm
	// begin inline asm
	fma.rn.f32 %f35413, %f65526, %f65531, %f35409;
	// end inline asm
	// begin inline asm
	fma.rn.f32 %f35417, %f65530, %f65531, %f35405;
	// end inline asm
	// begin inline asm
	fma.rn.f32 %f35421, %f65534, %f65535, %f35417;
	// end inline asm
	// begin inline asm
	fma.rn.f32 %f35425, %f65530, %f65535, %f35413;
	// end inline asm
	// begin inline asm
	fma.rn.f32 %f35429, %f65526, %f65531, %f35425;
	// end inline asm
	// begin inline asm
	fma.rn.f32 %f35433, %f65530, %f65531, %f35421;
	// end inline asm
	// begin inline asm
	fma.rn.f32 %f35437, %f65534, %f65535, %f35433;
	// end inline asm
	// begin inline asm
	fma.rn.f32 %f35441, %f65530, %f65535, %f35429;
	// end inline asm
	// begin inline asm
	fma.rn.f32 %f35445, %f65526, %f65531, %f35441;
	// end inline asm
	// begin inline asm
	fma.rn.f32 %f35449, %f65530, %f65531, %f35437;
	// end inline asm
	// begin inline asm
	fma.rn.f32 %f35453, %f65534, %f65535, %f35449;
	// end inline asm
	// begin inline asm
	fma.rn.f32 %f35457, %f65530, %f65535, %f35445;
	// end inline asm
	// begin inline asm
	fma.rn.f32 %f35461, %f65526, %f65531, %f35457;
	// end inline asm
	// begin inline asm
	fma.rn.f32 %f35465, %f65530, %f65531, %f35453;
	// end inline asm
	// begin inline asm
	fma.rn.f32 %f35469, %f65534, %f65535, %f35465;
	// end inline asm
	// begin inline asm
	fma.rn.f32 %f35473, %f65530, %f65535, %f35461;
	// end inline asm
	// begin inline asm
	fma.rn.f32 %f35477, %f65526, %f65531, %f35473;
	// end inline asm
	// begin inline asm
	fma.rn.f32 %f35481, %f65530, %f65531, %f35469;
	// end inline asm
	// begin inline asm
	fma.rn.f32 %f35485, %f65534, %f65535, %f35481;
	// end inline asm
	// begin inline asm
	fma.rn.f32 %f35489, %f65530, %f65535, %f35477;
	// end inline asm
	// begin inline asm
	fma.rn.f32 %f35493, %f65526, %f65531, %f35489;
	// end inline asm
	// begin inline asm
	fma.rn.f32 %f35497, %f65530, %f65531, %f35485;
	// end inline asm
	// begin inline asm
	fma.rn.f32 %f35501, %f65534, %f65535, %f35497;
	// end inline asm
	// begin inline asm
	fma.rn.f32 %f35505, %f65530, %f65535, %f35493;
	// end inline asm
	// begin inline asm
	fma.rn.f32 %f35509, %f65526, %f65531, %f35505;
	// end inline asm
	// begin inline asm
	fma.rn.f32 %f35513, %f65530, %f65531, %f35501;
	// end inline asm
	// begin inline asm
	fma.rn.f32 %f35517, %f65534, %f65535, %f35513;
	// end inline asm
	// begin inline asm
	fma.rn.f32 %f35521, %f65530, %f65535, %f35509;
	// end inline asm
	// begin inline asm
	fma.rn.f32 %f35525, %f65526, %f65531, %f35521;
	// end inline asm
	// begin inline asm
	fma.rn.f32 %f35529, %f65530, %f65531, %f35517;
	// end inline asm
	// begin inline asm
	fma.rn.f32 %f35533, %f65534, %f65535, %f35529;
	// end inline asm
	// begin inline asm
	fma.rn.f32 %f35537, %f65530, %f65535, %f35525;
	// end inline asm
	// begin inline asm
	fma.rn.f32 %f35541, %f65526, %f65531, %f35537;
	// end inline asm
	// begin inline asm
	fma.rn.f32 %f35545, %f65530, %f65531, %f35533;
	// end inline asm
	// begin inline asm
	fma.rn.f32 %f35549, %f65534, %f65535, %f35545;
	// end inline asm
	// begin inline asm
	fma.rn.f32 %f35553, %f65530, %f65535, %f35541;
	// end inline asm
	// begin inline asm
	fma.rn.f32 %f35557, %f65526, %f65531, %f35553;
	// end inline asm
	// begin inline asm
	fma.rn.f32 %f35561, %f65530, %f65531, %f35549;
	// end inline asm
	// begin inline asm
	fma.rn.f32 %f35565, %f65534, %f65535, %f35561;
	// end inline asm
	// begin inline asm
	fma.rn.f32 %f35569, %f65530, %f65535, %f35557;
	// end inline asm
	// begin inline asm
	fma.rn.f32 %f35573, %f65526, %f65531, %f35569;
	// end inline asm
	// begin inline asm
	fma.rn.f32 %f35577, %f65530, %f65531, %f35565;
	// end inline asm
	// begin inline asm
	fma.rn.f32 %f35581, %f65534, %f65535, %f35577;
	// end inline asm
	// begin inline asm
	fma.rn.f32 %f35585, %f65530, %f65535, %f35573;
	// end inline asm
	// begin inline asm
	fma.rn.f32 %f35589, %f65526, %f65531, %f35585;
	// end inline asm
	// begin inline asm
	fma.rn.f32 %f35593, %f65530, %f65531, %f35581;
	// end inline asm
	// begin inline asm
	fma.rn.f32 %f35597, %f65534, %f65535, %f35593;
	// end inline asm
	// begin inline asm
	fma.rn.f32 %f35601, %f65530, %f65535, %f35589;
	// end inline asm
	// begin inline asm
	fma.rn.f32 %f35605, %f65526, %f65531, %f35601;
	// end inline asm
	// begin inline asm
	fma.rn.f32 %f35609, %f65530, %f65531, %f35597;
	// end inline asm
	// begin inline asm
	fma.rn.f32 %f35613, %f65534, %f65535, %f35609;
	// end inline asm
	// begin inline asm
	fma.rn.f32 %f35617, %f65530, %f65535, %f35605;
	// end inline asm
	// begin inline asm
	fma.rn.f32 %f35621, %f65526, %f65531, %f35617;
	// end inline asm
	// begin inline asm
	fma.rn.f32 %f35625, %f65530, %f65531, %f35613;
	// end inline asm
	// begin inline asm
	fma.rn.f32 %f35629, %f65534, %f65535, %f35625;
	// end inline asm
	// begin inline asm
	fma.rn.f32 %f35633, %f65530, %f65535, %f35621;
	// end inline asm
	// begin inline asm
	fma.rn.f32 %f35637, %f65526, %f65531, %f35633;
	// end inline asm
	// begin inline asm
	fma.rn.f32 %f35641, %f65530, %f65531, %f35629;
	// end inline asm
	// begin inline asm
	fma.rn.f32 %f35645, %f65534, %f65535, %f35641;
	// end inline asm
	// begin inline asm
	fma.rn.f32 %f35649, %f65530, %f65535, %f35637;
	// end inline asm
	// begin inline asm
	fma.rn.f32 %f35653, %f65526, %f65531, %f35649;
	// end inline asm
	// begin inline asm
	fma.rn.f32 %f35657, %f65530, %f65531, %f35645;
	// end inline asm
	// begin inline asm
	fma.rn.f32 %f35661, %f65534, %f65535, %f35657;
	// end inline asm
	// begin inline asm
	fma.rn.f32 %f35665, %f65530, %f65535, %f35653;
	// end inline asm
	// begin inline asm
	fma.rn.f32 %f35669, %f65526, %f65531, %f35665;
	// end inline asm
	// begin inline asm
	fma.rn.f32 %f35673, %f65530, %f65531, %f35661;
	// end inline asm
	// begin inline asm
	fma.rn.f32 %f35677, %f65534, %f65535, %f35673;
	// end inline asm
	// begin inline asm
	fma.rn.f32 %f35681, %f65530, %f65535, %f35669;
	// end inline asm
	// begin inline asm
	fma.rn.f32 %f35685, %f65526, %f65531, %f35681;
	// end inline asm
	// begin inline asm
	fma.rn.f32 %f35689, %f65530, %f65531, %f35677;
	// end inline asm
	// begin inline asm
	fma.rn.f32 %f35693, %f65534, %f65535, %f35689;
	// end inline asm
	// begin inline asm
	fma.rn.f32 %f35697, %f65530, %f65535, %f35685;
	// end inline asm
	// begin inline asm
	fma.rn.f32 %f35701, %f65526, %f65531, %f35697;
	// end inline asm
	// begin inline asm
	fma.rn.f32 %f35705, %f65530, %f65531, %f35693;
	// end inline asm
	// begin inline asm
	fma.rn.f32 %f35709, %f65534, %f65535, %f35705;
	// end inline asm
	// begin inline asm
	fma.rn.f32 %f35713, %f65530, %f65535, %f35701;
	// end inline asm
	// begin inline asm
	fma.rn.f32 %f35717, %f65526, %f65531, %f35713;
	// end inline asm
	// begin inline asm
	fma.rn.f32 %f35721, %f65530, %f65531, %f35709;
	// end inline asm
	// begin inline asm
	fma.rn.f32 %f35725, %f65534, %f65535, %f35721;
	// end inline asm
	// begin inline asm
	fma.rn.f32 %f35729, %f65530, %f65535, %f35717;
	// end inline asm
	// begin inline asm
	fma.rn.f32 %f35733, %f65526, %f65531, %f35729;
	// end inline asm
	// begin inline asm
	fma.rn.f32 %f35737, %f65530, %f65531, %f35725;
	// end inline asm
	// begin inline asm
	fma.rn.f32 %f35741, %f65534, %f65535, %f35737;
	// end inline asm
	// begin inline asm
	fma.rn.f32 %f35745, %f65530, %f65535, %f35733;
	// end inline asm
	// begin inline asm
	fma.rn.f32 %f35749, %f65526, %f65531, %f35745;
	// end inline asm
	// begin inline asm
	fma.rn.f32 %f35753, %f65530, %f65531, %f35741;
	// end inline asm
	// begin inline asm
	fma.rn.f32 %f35757, %f65534, %f65535, %f35753;
	// end inline asm
	// begin inline asm
	fma.rn.f32 %f35761, %f65530, %f65535, %f35749;
	// end inline asm
	// begin inline asm
	fma.rn.f32 %f35765, %f65526, %f65531, %f35761;
	// end inline asm
	// begin inline asm
	fma.rn.f32 %f35769, %f65530, %f65531, %f35757;
	// end inline asm
	// begin inline asm
	fma.rn.f32 %f35773, %f65534, %f65535, %f35769;
	// end inline asm
	// begin inline asm
	fma.rn.f32 %f35777, %f65530, %f65535, %f35765;
	// end inline asm
	// begin inline asm
	fma.rn.f32 %f35781, %f65526, %f65531, %f35777;
	// end inline asm
	// begin inline asm
	fma.rn.f32 %f35785, %f65530, %f65531, %f35773;
	// end inline asm
	// begin inline asm
	fma.rn.f32 %f35789, %f65534, %f65535, %f35785;
	// end inline asm
	// begin inline asm
	fma.rn.f32 %f35793, %f65530, %f65535, %f35781;
	// end inline asm
	// begin inline asm
	fma.rn.f32 %f35797, %f65526, %f65531, %f35793;
	// end inline asm
	// begin inline asm
	fma.rn.f32 %f35801, %f65530, %f65531, %f35789;
	// end inline asm
	// begin inline asm
	fma.rn.f32 %f35805, %f65534, %f65535, %f35801;
	// end inline asm
	// begin inline asm
	fma.rn.f32 %f35809, %f65530, %f65535, %f35797;
	// end inline asm
	// begin inline asm
	fma.rn.f32 %f35813, %f65526, %f65531, %f35809;
	// end inline asm
	// begin inline asm
	fma.rn.f32 %f35817, %f65530, %f65531, %f35805;
	// end inline asm
	// begin inline asm
	fma.rn.f32 %f35821, %f65534, %f65535, %f35817;
	// end inline asm
	// begin inline asm
	fma.rn.f32 %f35825, %f65530, %f65535, %f35813;
	// end inline asm
	// begin inline asm
	fma.rn.f32 %f35829, %f65526, %f65531, %f35825;
	// end inline asm
	// begin inline asm
	fma.rn.f32 %f35833, %f65530, %f65531, %f35821;
	// end inline asm
	// begin inline asm
	fma.rn.f32 %f35837, %f65534, %f65535, %f35833;
	// end inline asm
	// begin inline asm
	fma.rn.f32 %f35841, %f65530, %f65535, %f35829;
	// end inline asm
	// begin inline asm
	fma.rn.f32 %f35845, %f65526, %f65531, %f35841;
	// end inline asm
	// begin inline asm
	fma.rn.f32 %f35849, %f65530, %f65531, %f35837;
	// end inline asm
	// begin inline asm
	fma.rn.f32 %f35853, %f65534, %f65535, %f35849;
	// end inline asm
	// begin inline asm
	fma.rn.f32 %f35857, %f65530, %f65535, %f35845;
	// end inline asm
	// begin inline asm
	fma.rn.f32 %f35861, %f65526, %f65531, %f35857;
	// end inline asm
	// begin inline asm
	fma.rn.f32 %f35865, %f65530, %f65531, %f35853;
	// end inline asm
	// begin inline asm
	fma.rn.f32 %f35869, %f65534, %f65535, %f35865;
	// end inline asm
	// begin inline asm
	fma.rn.f32 %f35873, %f65530, %f65535, %f35861;
	// end inline asm
	// begin inline asm
	fma.rn.f32 %f35877, %f65526, %f65531, %f35873;
	// end inline asm
	// begin inline asm
	fma.rn.f32 %f35881, %f65530, %f65531, %f35869;
	// end inline asm
	// begin inline asm
	fma.rn.f32 %f35885, %f65534, %f65535, %f35881;
	// end inline asm
	// begin inline asm
	fma.rn.f32 %f35889, %f65530, %f65535, %f35877;
	// end inline asm
	// begin inline asm
	fma.rn.f32 %f35893, %f65526, %f65531, %f35889;
	// end inline asm
	// begin inline asm
	fma.rn.f32 %f35897, %f65530, %f65531, %f35885;
	// end inline asm
	// begin inline asm
	fma.rn.f32 %f35901, %f65534, %f65535, %f35897;
	// end inline asm
	// begin inline asm
	fma.rn.f32 %f35905, %f65530, %f65535, %f35893;
	// end inline asm
	// begin inline asm
	fma.rn.f32 %f35909, %f65526, %f65531, %f35905;
	// end inline asm
	// begin inline asm
	fma.rn.f32 %f35913, %f65530, %f65531, %f35901;
	// end inline asm
	// begin inline asm
	fma.rn.f32 %f35917, %f65534, %f65535, %f35913;
	// end inline asm
	// begin inline asm
	fma.rn.f32 %f35921, %f65530, %f65535, %f35909;
	// end inline asm
	// begin inline asm
	fma.rn.f32 %f35925, %f65526, %f65531, %f35921;
	// end inline asm
	// begin inline asm
	fma.rn.f32 %f35929, %f65530, %f65531, %f35917;
	// end inline asm
	// begin inline asm
	fma.rn.f32 %f35933, %f65534, %f65535, %f35929;
	// end inline asm
	// begin inline asm
	fma.rn.f32 %f35937, %f65530, %f65535, %f35925;
	// end inline asm
	// begin inline asm
	fma.rn.f32 %f35941, %f65526, %f65531, %f35937;
	// end inline asm
	// begin inline asm
	fma.rn.f32 %f35945, %f65530, %f65531, %f35933;
	// end inline asm
	// begin inline asm
	fma.rn.f32 %f35949, %f65534, %f65535, %f35945;
	// end inline asm
	// begin inline asm
	fma.rn.f32 %f35953, %f65530, %f65535, %f35941;
	// end inline asm
	// begin inline asm
	fma.rn.f32 %f35957, %f65526, %f65531, %f35953;
	// end inline asm
	// begin inline asm
	fma.rn.f32 %f35961, %f65530, %f65531, %f35949;
	// end inline asm
	// begin inline asm
	fma.rn.f32 %f35965, %f65534, %f65535, %f35961;
	// end inline asm
	// begin inline asm
	fma.rn.f32 %f35969, %f65530, %f65535, %f35957;
	// end inline asm
	// begin inline asm
	fma.rn.f32 %f35973, %f65526, %f65531, %f35969;
	// end inline asm
	// begin inline asm
	fma.rn.f32 %f35977, %f65530, %f65531, %f35965;
	// end inline asm
	// begin inline asm
	fma.rn.f32 %f35981, %f65534, %f65535, %f35977;
	// end inline asm
	// begin inline asm
	fma.rn.f32 %f35985, %f65530, %f65535, %f35973;
	// end inline asm
	// begin inline asm
	fma.rn.f32 %f35989, %f65526, %f65531, %f35985;
	// end inline asm
	// begin inline asm
	fma.rn.f32 %f35993, %f65530, %f65531, %f35981;
	// end inline asm
	// begin inline asm
	fma.rn.f32 %f35997, %f65534, %f65535, %f35993;
	// end inline asm
	// begin inline asm
	fma.rn.f32 %f36001, %f65530, %f65535, %f35989;
	// end inline asm
	// begin inline asm
	fma.rn.f32 %f36005, %f65526, %f65531, %f36001;
	// end inline asm
	// begin inline asm
	fma.rn.f32 %f36009, %f65530, %f65531, %f35997;
	// end inline asm
	// begin inline asm
	fma.rn.f32 %f36013, %f65534, %f65535, %f36009;
	// end inline asm
	// begin inline asm
	fma.rn.f32 %f36017, %f65530, %f65535, %f36005;
	// end inline asm
	// begin inline asm
	fma.rn.f32 %f36021, %f65526, %f65531, %f36017;
	// end inline asm
	// begin inline asm
	fma.rn.f32 %f36025, %f65530, %f65531, %f36013;
	// end inline asm
	// begin inline asm
	fma.rn.f32 %f36029, %f65534, %f65535, %f36025;
	// end inline asm
	// begin inline asm
	fma.rn.f32 %f36033, %f65530, %f65535, %f36021;
	// end inline asm
	// begin inline asm
	fma.rn.f32 %f36037, %f65526, %f65531, %f36033;
	// end inline asm
	// begin inline asm
	fma.rn.f32 %f36041, %f65530, %f65531, %f36029;
	// end inline asm
	// begin inline asm
	fma.rn.f32 %f36045, %f65534, %f65535, %f36041;
	// end inline asm
	// begin inline asm
	fma.rn.f32 %f36049, %f65530, %f65535, %f36037;
	// end inline asm
	// begin inline asm
	fma.rn.f32 %f36053, %f65526, %f65531, %f36049;
	// end inline asm
	// begin inline asm
	fma.rn.f32 %f36057, %f65530, %f65531, %f36045;
	// end inline asm
	// begin inline asm
	fma.rn.f32 %f36061, %f65534, %f65535, %f36057;
	// end inline asm
	// begin inline asm
	fma.rn.f32 %f36065, %f65530, %f65535, %f36053;
	// end inline asm
	// begin inline asm
	fma.rn.f32 %f36069, %f65526, %f65531, %f36065;
	// end inline asm
	// begin inline asm
	fma.rn.f32 %f36073, %f65530, %f65531, %f36061;
	// end inline asm
	// begin inline asm
	fma.rn.f32 %f36077, %f65534, %f65535, %f36073;
	// end inline asm
	// begin inline asm
	fma.rn.f32 %f36081, %f65530, %f65535, %f36069;
	// end inline asm
	// begin inline asm
	fma.rn.f32 %f36085, %f65526, %f65531, %f36081;
	// end inline asm
	// begin inline asm
	fma.rn.f32 %f36089, %f65530, %f65531, %f36077;
	// end inline asm
	// begin inline asm
	fma.rn.f32 %f36093, %f65534, %f65535, %f36089;
	// end inline asm
	// begin inline asm
	fma.rn.f32 %f36097, %f65530, %f65535, %f36085;
	// end inline asm
	// begin inline asm
	fma.rn.f32 %f36101, %f65526, %f65531, %f36097;
	// end inline asm
	// begin inline asm
	fma.rn.f32 %f36105, %f65530, %f65531, %f36093;
	// end inline asm
	// begin inline asm
	fma.rn.f32 %f36109, %f65534, %f65535, %f36105;
	// end inline asm
	// begin inline asm
	fma.rn.f32 %f36113, %f65530, %f65535, %f36101;
	// end inline asm
	// begin inline asm
	fma.rn.f32 %f36117, %f65526, %f65531, %f36113;
	// end inline asm
	// begin inline asm
	fma.rn.f32 %f36121, %f65530, %f65531, %f36109;
	// end inline asm
	// begin inline asm
	fma.rn.f32 %f36125, %f65534, %f65535, %f36121;
	// end inline asm
	// begin inline asm
	fma.rn.f32 %f36129, %f65530, %f65535, %f36117;
	// end inline asm
	// begin inline asm
	fma.rn.f32 %f36133, %f65526, %f65531, %f36129;
	// end inline asm
	// begin inline asm
	fma.rn.f32 %f36137, %f65530, %f65531, %f36125;
	// end inline asm
	// begin inline asm
	fma.rn.f32 %f36141, %f65534, %f65535, %f36137;
	// end inline asm
	// begin inline asm
	fma.rn.f32 %f36145, %f65530, %f65535, %f36133;
	// end inline asm
	// begin inline asm
	fma.rn.f32 %f36149, %f65526, %f65531, %f36145;
	// end inline asm
	// begin inline asm
	fma.rn.f32 %f36153, %f65530, %f65531, %f36141;
	// end inline asm
	// begin inline asm
	fma.rn.f32 %f36157, %f65534, %f65535, %f36153;
	// end inline asm
	// begin inline asm
	fma.rn.f32 %f36161, %f65530, %f65535, %f36149;
	// end inline asm
	// begin inline asm
	fma.rn.f32 %f36165, %f65526, %f65531, %f36161;
	// end inline asm
	// begin inline asm
	fma.rn.f32 %f36169, %f65530, %f65531, %f36157;
	// end inline asm
	// begin inline asm
	fma.rn.f32 %f36173, %f65534, %f65535, %f36169;
	// end inline asm
	// begin inline asm
	fma.rn.f32 %f36177, %f65530, %f65535, %f36165;
	// end inline asm
	// begin inline asm
	fma.rn.f32 %f36181, %f65526, %f65531, %f36177;
	// end inline asm
	// begin inline asm
	fma.rn.f32 %f36185, %f65530, %f65531, %f36173;
	// end inline asm
	// begin inline asm
	fma.rn.f32 %f36189, %f65534, %f65535, %f36185;
	// end inline asm
	// begin inline asm
	fma.rn.f32 %f36193, %f65530, %f65535, %f36181;
	// end inline asm
	// begin inline asm
	fma.rn.f32 %f36197, %f65526, %f65531, %f36193;
	// end inline asm
	// begin inline asm
	fma.rn.f32 %f36201, %f65530, %f65531, %f36189;
	// end inline asm
	// begin inline asm
	fma.rn.f32 %f36205, %f65534, %f65535, %f36201;
	// end inline asm
	// begin inline asm
	fma.rn.f32 %f36209, %f65530, %f65535, %f36197;
	// end inline asm
	// begin inline asm
	fma.rn.f32 %f36213, %f65526, %f65531, %f36209;
	// end inline asm
	// begin inline asm
	fma.rn.f32 %f36217, %f65530, %f65531, %f36205;
	// end inline asm
	// begin inline asm
	fma.rn.f32 %f36221, %f65534, %f65535, %f36217;
	// end inline asm
	// begin inline asm
	fma.rn.f32 %f36225, %f65530, %f65535, %f36213;
	// end inline asm
	// begin inline asm
	fma.rn.f32 %f36229, %f65526, %f65531, %f36225;
	// end inline asm
	// begin inline asm
	fma.rn.f32 %f36233, %f65530, %f65531, %f36221;
	// end inline asm
	// begin inline asm
	fma.rn.f32 %f36237, %f65534, %f65535, %f36233;
	// end inline asm
	// begin inline asm
	fma.rn.f32 %f36241, %f65530, %f65535, %f36229;
	// end inline asm
	// begin inline asm
	fma.rn.f32 %f36245, %f65526, %f65531, %f36241;
	// end inline asm
	// begin inline asm
	fma.rn.f32 %f36249, %f65530, %f65531, %f36237;
	// end inline asm
	// begin inline asm
	fma.rn.f32 %f36253, %f65534, %f65535, %f36249;
	// end inline asm
	// begin inline asm
	fma.rn.f32 %f36257, %f65530, %f65535, %f36245;
	// end inline asm
	// begin inline asm
	fma.rn.f32 %f36261, %f65526, %f65531, %f36257;
	// end inline asm
	// begin inline asm
	fma.rn.f32 %f36265, %f65530, %f65531, %f36253;
	// end inline asm
	// begin inline asm
	fma.rn.f32 %f36269, %f65534, %f65535, %f36265;
	// end inline asm
	// begin inline asm
	fma.rn.f32 %f36273, %f65530, %f65535, %f36261;
	// end inline asm
	// begin inline asm
	fma.rn.f32 %f36277, %f65526, %f65531, %f36273;
	// end inline asm
	// begin inline asm
	fma.rn.f32 %f36281, %f65530, %f65531, %f36269;
	// end inline asm
	// begin inline asm
	fma.rn.f32 %f36285, %f65534, %f65535, %f36281;
	// end inline asm
	// begin inline asm
	fma.rn.f32 %f36289, %f65530, %f65535, %f36277;
	// end inline asm
	// begin inline asm
	fma.rn.f32 %f36293, %f65526, %f65531, %f36289;
	// end inline asm
	// begin inline asm
	fma.rn.f32 %f36297, %f65530, %f65531, %f36285;
	// end inline asm
	// begin inline asm
	fma.rn.f32 %f36301, %f65534, %f65535, %f36297;
	// end inline asm
	// begin inline asm
	fma.rn.f32 %f36305, %f65530, %f65535, %f36293;
	// end inline asm
	// begin inline asm
	fma.rn.f32 %f36309, %f65526, %f65531, %f36305;
	// end inline asm
	// begin inline asm
	fma.rn.f32 %f36313, %f65530, %f65531, %f36301;
	// end inline asm
	// begin inline asm
	fma.rn.f32 %f36317, %f65534, %f65535, %f36313;
	// end inline asm
	// begin inline asm
	fma.rn.f32 %f36321, %f65530, %f65535, %f36309;
	// end inline asm
	// begin inline asm
	fma.rn.f32 %f36325, %f65526, %f65531, %f36321;
	// end inline asm
	// begin inline asm
	fma.rn.f32 %f36329, %f65530, %f65531, %f36317;
	// end inline asm
	// begin inline asm
	fma.rn.f32 %f36333, %f65534, %f65535, %f36329;
	// end inline asm
	// begin inline asm
	fma.rn.f32 %f36337, %f65530, %f65535, %f36325;
	// end inline asm
	// begin inline asm
	fma.rn.f32 %f36341, %f65526, %f65531, %f36337;
	// end inline asm
	// begin inline asm
	fma.rn.f32 %f36345, %f65530, %f65531, %f36333;
	// end inline asm
	// begin inline asm
	fma.rn.f32 %f36349, %f65534, %f65535, %f36345;
	// end inline asm
	// begin inline asm
	fma.rn.f32 %f36353, %f65530, %f65535, %f36341;
	// end inline asm
	// begin inline asm
	fma.rn.f32 %f36357, %f65526, %f65531, %f36353;
	// end inline asm
	// begin inline asm
	fma.rn.f32 %f36361, %f65530, %f65531, %f36349;
	// end inline asm
	// begin inline asm
	fma.rn.f32 %f36365, %f65534, %f65535, %f36361;
	// end inline asm
	// begin inline asm
	fma.rn.f32 %f36369, %f65530, %f65535, %f36357;
	// end inline asm
	// begin inline asm
	fma.rn.f32 %f36373, %f65526, %f65531, %f36369;
	// end inline asm
	// begin inline asm
	fma.rn.f32 %f36377, %f65530, %f65531, %f36365;
	// end inline asm
	// begin inline asm
	fma.rn.f32 %f36381, %f65534, %f65535, %f36377;
	// end inline asm
	// begin inline asm
	fma.rn.f32 %f36385, %f65530, %f65535, %f36373;
	// end inline asm
	// begin inline asm
	fma.rn.f32 %f36389, %f65526, %f65531, %f36385;
	// end inline asm
	// begin inline asm
	fma.rn.f32 %f36393, %f65530, %f65531, %f36381;
	// end inline asm
	// begin inline asm
	fma.rn.f32 %f36397, %f65534, %f65535, %f36393;
	// end inline asm
	// begin inline asm
	fma.rn.f32 %f36401, %f65530, %f65535, %f36389;
	// end inline asm
	// begin inline asm
	fma.rn.f32 %f36405, %f65526, %f65531, %f36401;
	// end inline asm
	// begin inline asm
	fma.rn.f32 %f36409, %f65530, %f65531, %f36397;
	// end inline asm
	// begin inline asm
	fma.rn.f32 %f36413, %f65534, %f65535, %f36409;
	// end inline asm
	// begin inline asm
	fma.rn.f32 %f36417, %f65530, %f65535, %f36405;
	// end inline asm
	// begin inline asm
	fma.rn.f32 %f36421, %f65526, %f65531, %f36417;
	// end inline asm
	// begin inline asm
	fma.rn.f32 %f36425, %f65530, %f65531, %f36413;
	// end inline asm
	// begin inline asm
	fma.rn.f32 %f36429, %f65534, %f65535, %f36425;
	// end inline asm
	// begin inline asm
	fma.rn.f32 %f36433, %f65530, %f65535, %f36421;
	// end inline asm
	// begin inline asm
	fma.rn.f32 %f36437, %f65526, %f65531, %f36433;
	// end inline asm
	// begin inline asm
	fma.rn.f32 %f36441, %f65530, %f65531, %f36429;
	// end inline asm
	// begin inline asm
	fma.rn.f32 %f36445, %f65534, %f65535, %f36441;
	// end inline asm
	// begin inline asm
	fma.rn.f32 %f36449, %f65530, %f65535, %f36437;
	// end inline asm
	// begin inline asm
	fma.rn.f32 %f36453, %f65526, %f65531, %f36449;
	// end inline asm
	// begin inline asm
	fma.rn.f32 %f36457, %f65530, %f65531, %f36445;
	// end inline asm
	// begin inline asm
	fma.rn.f32 %f36461, %f65534, %f65535, %f36457;
	// end inline asm
	// begin inline asm
	fma.rn.f32 %f36465, %f65530, %f65535, %f36453;
	// end inline asm
	// begin inline asm
	fma.rn.f32 %f36469, %f65526, %f65531, %f36465;
	// end inline asm
	// begin inline asm
	fma.rn.f32 %f36473, %f65530, %f65531, %f36461;
	// end inline asm
	// begin inline asm
	fma.rn.f32 %f36477, %f65534, %f65535, %f36473;
	// end inline asm
	// begin inline asm
	fma.rn.f32 %f36481, %f65530, %f65535, %f36469;
	// end inline asm
	// begin inline asm
	fma.rn.f32 %f36485, %f65526, %f65531, %f36481;
	// end inline asm
	// begin inline asm
	fma.rn.f32 %f36489, %f65530, %f65531, %f36477;
	// end inline asm
	// begin inline asm
	fma.rn.f32 %f36493, %f65534, %f65535, %f36489;
	// end inline asm
	// begin inline asm
	fma.rn.f32 %f36497, %f65530, %f65535, %f36485;
	// end inline asm
	// begin inline asm
	fma.rn.f32 %f36501, %f65526, %f65531, %f36497;
	// end inline asm
	// begin inline asm
	fma.rn.f32 %f36505, %f65530, %f65531, %f36493;
	// end inline asm
	// begin inline asm
	fma.rn.f32 %f36509, %f65534, %f65535, %f36505;
	// end inline asm
	// begin inline asm
	fma.rn.f32 %f36513, %f65530, %f65535, %f36501;
	// end inline asm
	// begin inline asm
	fma.rn.f32 %f36517, %f65526, %f65531, %f36513;
	// end inline asm
	// begin inline asm
	fma.rn.f32 %f36521, %f65530, %f65531, %f36509;
	// end inline asm
	// begin inline asm
	fma.rn.f32 %f36525, %f65534, %f65535, %f36521;
	// end inline asm
	// begin inline asm
	fma.rn.f32 %f36529, %f65530, %f65535, %f36517;
	// end inline asm
	// begin inline asm
	fma.rn.f32 %f36533, %f65526, %f65531, %f36529;
	// end inline asm
	// begin inline asm
	fma.rn.f32 %f36537, %f65530, %f65531, %f36525;
	// end inline asm
	// begin inline asm
	fma.rn.f32 %f36541, %f65534, %f65535, %f36537;
	// end inline asm
	// begin inline asm
	fma.rn.f32 %f36545, %f65530, %f65535, %f36533;
	// end inline asm
	// begin inline asm
	fma.rn.f32 %f36549, %f65526, %f65531, %f36545;
	// end inline asm
	// begin inline asm
	fma.rn.f32 %f36553, %f65530, %f65531, %f36541;
	// end inline asm
	// begin inline asm
	fma.rn.f32 %f36557, %f65534, %f65535, %f36553;
	// end inline asm
	// begin inline asm
	fma.rn.f32 %f36561, %f65530, %f65535, %f36549;
	// end inline asm
	// begin inline asm
	fma.rn.f32 %f36565, %f65526, %f65531, %f36561;
	// end inline asm
	// begin inline asm
	fma.rn.f32 %f36569, %f65530, %f65531, %f36557;
	// end inline asm
	// begin inline asm
	fma.rn.f32 %f36573, %f65534, %f65535, %f36569;
	// end inline asm
	// begin inline asm
	fma.rn.f32 %f36577, %f65530, %f65535, %f36565;
	// end inline asm
	// begin inline asm
	fma.rn.f32 %f36581, %f65526, %f65531, %f36577;
	// end inline asm
	// begin inline asm
	fma.rn.f32 %f36585, %f65530, %f65531, %f36573;
	// end inline asm
	// begin inline asm
	fma.rn.f32 %f36589, %f65534, %f65535, %f36585;
	// end inline asm
	// begin inline asm
	fma.rn.f32 %f36593, %f65530, %f65535, %f36581;
	// end inline asm
	// begin inline asm
	fma.rn.f32 %f36597, %f65526, %f65531, %f36593;
	// end inline asm
	// begin inline asm
	fma.rn.f32 %f36601, %f65530, %f65531, %f36589;
	// end inline asm
	// begin inline asm
	fma.rn.f32 %f36605, %f65534, %f65535, %f36601;
	// end inline asm
	// begin inline asm
	fma.rn.f32 %f36609, %f65530, %f65535, %f36597;
	// end inline asm
	// begin inline asm
	fma.rn.f32 %f36613, %f65526, %f65531, %f36609;
	// end inline asm
	// begin inline asm
	fma.rn.f32 %f36617, %f65530, %f65531, %f36605;
	// end inline asm
	// begin inline asm
	fma.rn.f32 %f36621, %f65534, %f65535, %f36617;
	// end inline asm
	// begin inline asm
	fma.rn.f32 %f36625, %f65530, %f65535, %f36613;
	// end inline asm
	// begin inline asm
	fma.rn.f32 %f36629, %f65526, %f65531, %f36625;
	// end inline asm
	// begin inline asm
	fma.rn.f32 %f36633, %f65530, %f65531, %f36621;
	// end inline asm
	// begin inline asm
	fma.rn.f32 %f36637, %f65534, %f65535, %f36633;
	// end inline asm
	// begin inline asm
	fma.rn.f32 %f36641, %f65530, %f65535, %f36629;
	// end inline asm
	// begin inline asm
	fma.rn.f32 %f36645, %f65526, %f65531, %f36641;
	// end inline asm
	// begin inline asm
	fma.rn.f32 %f36649, %f65530, %f65531, %f36637;
	// end inline asm
	// begin inline asm
	fma.rn.f32 %f36653, %f65534, %f65535, %f36649;
	// end inline asm
	// begin inline asm
	fma.rn.f32 %f36657, %f65530, %f65535, %f36645;
	// end inline asm
	// begin inline asm
	fma.rn.f32 %f36661, %f65526, %f65531, %f36657;
	// end inline asm
	// begin inline asm
	fma.rn.f32 %f36665, %f65530, %f65531, %f36653;
	// end inline asm
	// begin inline asm
	fma.rn.f32 %f36669, %f65534, %f65535, %f36665;
	// end inline asm
	// begin inline asm
	fma.rn.f32 %f36673, %f65530, %f65535, %f36661;
	// end inline asm
	// begin inline asm
	fma.rn.f32 %f36677, %f65526, %f65531, %f36673;
	// end inline asm
	// begin inline asm
	fma.rn.f32 %f36681, %f65530, %f65531, %f36669;
	// end inline asm
	// begin inline asm
	fma.rn.f32 %f36685, %f65534, %f65535, %f36681;
	// end inline asm
	// begin inline asm
	fma.rn.f32 %f36689, %f65530, %f65535, %f36677;
	// end inline asm
	// begin inline asm
	fma.rn.f32 %f36693, %f65526, %f65531, %f36689;
	// end inline asm
	// begin inline asm
	fma.rn.f32 %f36697, %f65530, %f65531, %f36685;
	// end inline asm
	// begin inline asm
	fma.rn.f32 %f36701, %f65534, %f65535, %f36697;
	// end inline asm
	// begin inline asm
	fma.rn.f32 %f36705, %f65530, %f65535, %f36693;
	// end inline asm
	// begin inline asm
	fma.rn.f32 %f36709, %f65526, %f65531, %f36705;
	// end inline asm
	// begin inline asm
	fma.rn.f32 %f36713, %f65530, %f65531, %f36701;
	// end inline asm
	// begin inline asm
	fma.rn.f32 %f36717, %f65534, %f65535, %f36713;
	// end inline asm
	// begin inline asm
	fma.rn.f32 %f36721, %f65530, %f65535, %f36709;
	// end inline asm
	// begin inline asm
	fma.rn.f32 %f36725, %f65526, %f65531, %f36721;
	// end inline asm
	// begin inline asm
	fma.rn.f32 %f36729, %f65530, %f65531, %f36717;
	// end inline asm
	// begin inline asm
	fma.rn.f32 %f36733, %f65534, %f65535, %f36729;
	// end inline asm
	// begin inline asm
	fma.rn.f32 %f36737, %f65530, %f65535, %f36725;
	// end inline asm
	// begin inline asm
	fma.rn.f32 %f36741, %f65526, %f65531, %f36737;
	// end inline asm
	// begin inline asm
	fma.rn.f32 %f36745, %f65530, %f65531, %f36733;
	// end inline asm
	// begin inline asm
	fma.rn.f32 %f36749, %f65534, %f65535, %f36745;
	// end inline asm
	// begin inline asm
	fma.rn.f32 %f36753, %f65530, %f65535, %f36741;
	// end inline asm
	// begin inline asm
	fma.rn.f32 %f36757, %f65526, %f65531, %f36753;
	// end inline asm
	// begin inline asm
	fma.rn.f32 %f36761, %f65530, %f65531, %f36749;
	// end inline asm
	// begin inline asm
	fma.rn.f32 %f36765, %f65534, %f65535, %f36761;
	// end inline asm
	// begin inline asm
	fma.rn.f32 %f36769, %f65530, %f65535, %f36757;
	// end inline asm
	// begin inline asm
	fma.rn.f32 %f36773, %f65526, %f65531, %f36769;
	// end inline asm
	// begin inline asm
	fma.rn.f32 %f36777, %f65530, %f65531, %f36765;
	// end inline asm
	// begin inline asm
	fma.rn.f32 %f36781, %f65534, %f65535, %f36777;
	// end inline asm
	// begin inline asm
	fma.rn.f32 %f36785, %f65530, %f65535, %f36773;
	// end inline asm
	// begin inline asm
	fma.rn.f32 %f36789, %f65526, %f65531, %f36785;
	// end inline asm
	// begin inline asm
	fma.rn.f32 %f36793, %f65530, %f65531, %f36781;
	// end inline asm
	// begin inline asm
	fma.rn.f32 %f36797, %f65534, %f65535, %f36793;
	// end inline asm
	// begin inline asm
	fma.rn.f32 %f36801, %f65530, %f65535, %f36789;
	// end inline asm
	// begin inline asm
	fma.rn.f32 %f36805, %f65526, %f65531, %f36801;
	// end inline asm
	// begin inline asm
	fma.rn.f32 %f36809, %f65530, %f65531, %f36797;
	// end inline asm
	// begin inline asm
	fma.rn.f32 %f36813, %f65534, %f65535, %f36809;
	// end inline asm
	// begin inline asm
	fma.rn.f32 %f36817, %f65530, %f65535, %f36805;
	// end inline asm
	// begin inline asm
	fma.rn.f32 %f36821, %f65526, %f65531, %f36817;
	// end inline asm
	// begin inline asm
	fma.rn.f32 %f36825, %f65530, %f65531, %f36813;
	// end inline asm
	// begin inline asm
	fma.rn.f32 %f36829, %f65534, %f65535, %f36825;
	// end inline asm
	// begin inline asm
	fma.rn.f32 %f36833, %f65530, %f65535, %f36821;
	// end inline asm
	// begin inline asm
	fma.rn.f32 %f36837, %f65526, %f65531, %f36833;
	// end inline asm
	// begin inline asm
	fma.rn.f32 %f36841, %f65530, %f65531, %f36829;
	// end inline asm
	// begin inline asm
	fma.rn.f32 %f36845, %f65534, %f65535, %f36841;
	// end inline asm
	// begin inline asm
	fma.rn.f32 %f36849, %f65530, %f65535, %f36837;
	// end inline asm
	// begin inline asm
	fma.rn.f32 %f36853, %f65526, %f65531, %f36849;
	// end inline asm
	// begin inline asm
	fma.rn.f32 %f36857, %f65530, %f65531, %f36845;
	// end inline asm
	// begin inline asm
	fma.rn.f32 %f36861, %f65534, %f65535, %f36857;
	// end inline asm
	// begin inline asm
	fma.rn.f32 %f36865, %f65530, %f65535, %f36853;
	// end inline asm
	// begin inline asm
	fma.rn.f32 %f36869, %f65526, %f65531, %f36865;
	// end inline asm
	// begin inline asm
	fma.rn.f32 %f36873, %f65530, %f65531, %f36861;
	// end inline asm
	// begin inline asm
	fma.rn.f32 %f36877, %f65534, %f65535, %f36873;
	// end inline asm
	// begin inline asm
	fma.rn.f32 %f36881, %f65530, %f65535, %f36869;
	// end inline asm
	// begin inline asm
	fma.rn.f32 %f36885, %f65526, %f65531, %f36881;
	// end inline asm
	// begin inline asm
	fma.rn.f32 %f36889, %f65530, %f65531, %f36877;
	// end inline asm
	// begin inline asm
	fma.rn.f32 %f36893, %f65534, %f65535, %f36889;
	// end inline asm
	// begin inline asm
	fma.rn.f32 %f36897, %f65530, %f65535, %f36885;
	// end inline asm
	// begin inline asm
	fma.rn.f32 %f36901, %f65526, %f65531, %f36897;
	// end inline asm
	// begin inline asm
	fma.rn.f32 %f36905, %f65530, %f65531, %f36893;
	// end inline asm
	// begin inline asm
	fma.rn.f32 %f36909, %f65534, %f65535, %f36905;
	// end inline asm
	// begin inline asm
	fma.rn.f32 %f36913, %f65530, %f65535, %f36901;
	// end inline asm
	// begin inline asm
	fma.rn.f32 %f36917, %f65526, %f65531, %f36913;
	// end inline asm
	// begin inline asm
	fma.rn.f32 %f36921, %f65530, %f65531, %f36909;
	// end inline asm
	// begin inline asm
	fma.rn.f32 %f36925, %f65534, %f65535, %f36921;
	// end inline asm
	// begin inline asm
	fma.rn.f32 %f36929, %f65530, %f65535, %f36917;
	// end inline asm
	// begin inline asm
	fma.rn.f32 %f36933, %f65526, %f65531, %f36929;
	// end inline asm
	// begin inline asm
	fma.rn.f32 %f36937, %f65530, %f65531, %f36925;
	// end inline asm
	// begin inline asm
	fma.rn.f32 %f36941, %f65534, %f65535, %f36937;
	// end inline asm
	// begin inline asm
	fma.rn.f32 %f36945, %f65530, %f65535, %f36933;
	// end inline asm
	// begin inline asm
	fma.rn.f32 %f36949, %f65526, %f65531, %f36945;
	// end inline asm
	// begin inline asm
	fma.rn.f32 %f36953, %f65530, %f65531, %f36941;
	// end inline asm
	// begin inline asm
	fma.rn.f32 %f36957, %f65534, %f65535, %f36953;
	// end inline asm
	// begin inline asm
	fma.rn.f32 %f36961, %f65530, %f65535, %f36949;
	// end inline asm
	// begin inline asm
	fma.rn.f32 %f36965, %f65526, %f65531, %f36961;
	// end inline asm
	// begin inline asm
	fma.rn.f32 %f36969, %f65530, %f65531, %f36957;
	// end inline asm
	// begin inline asm
	fma.rn.f32 %f36973, %f65534, %f65535, %f36969;
	// end inline asm
	// begin inline asm
	fma.rn.f32 %f36977, %f65530, %f65535, %f36965;
	// end inline asm
	// begin inline asm
	fma.rn.f32 %f36981, %f65526, %f65531, %f36977;
	// end inline asm
	// begin inline asm
	fma.rn.f32 %f36985, %f65530, %f65531, %f36973;
	// end inline asm
	// begin inline asm
	fma.rn.f32 %f36989, %f65534, %f65535, %f36985;
	// end inline asm
	// begin inline asm
	fma.rn.f32 %f36993, %f65530, %f65535, %f36981;
	// end inline asm
	// begin inline asm
	fma.rn.f32 %f36997, %f65526, %f65531, %f36993;
	// end inline asm
	// begin inline asm
	fma.rn.f32 %f37001, %f65530, %f65531, %f36989;
	// end inline asm
	// begin inline asm
	fma.rn.f32 %f37005, %f65534, %f65535, %f37001;
	// end inline asm
	// begin inline asm
	fma.rn.f32 %f37009, %f65530, %f65535, %f36997;
	// end inline asm
	// begin inline asm
	fma.rn.f32 %f37013, %f65526, %f65531, %f37009;
	// end inline asm
	// begin inline asm
	fma.rn.f32 %f37017, %f65530, %f65531, %f37005;
	// end inline asm
	// begin inline asm
	fma.rn.f32 %f37021, %f65534, %f65535, %f37017;
	// end inline asm
	// begin inline asm
	fma.rn.f32 %f37025, %f65530, %f65535, %f37013;
	// end inline asm
	// begin inline asm
	fma.rn.f32 %f37029, %f65526, %f65531, %f37025;
	// end inline asm
	// begin inline asm
	fma.rn.f32 %f37033, %f65530, %f65531, %f37021;
	// end inline asm
	// begin inline asm
	fma.rn.f32 %f37037, %f65534, %f65535, %f37033;
	// end inline asm
	// begin inline asm
	fma.rn.f32 %f37041, %f65530, %f65535, %f37029;
	// end inline asm
	// begin inline asm
	fma.rn.f32 %f37045, %f65526, %f65531, %f37041;
	// end inline asm
	// begin inline asm
	fma.rn.f32 %f37049, %f65530, %f65531, %f37037;
	// end inline asm
	// begin inline asm
	fma.rn.f32 %f37053, %f65534, %f65535, %f37049;
	// end inline asm
	// begin inline asm
	fma.rn.f32 %f37057, %f65530, %f65535, %f37045;
	// end inline asm
	// begin inline asm
	fma.rn.f32 %f37061, %f65526, %f65531, %f37057;
	// end inline asm
	// begin inline asm
	fma.rn.f32 %f37065, %f65530, %f65531, %f37053;
	// end inline asm
	// begin inline asm
	fma.rn.f32 %f37069, %f65534, %f65535, %f37065;
	// end inline asm
	// begin inline asm
	fma.rn.f32 %f37073, %f65530, %f65535, %f37061;
	// end inline asm
	// begin inline asm
	fma.rn.f32 %f37077, %f65526, %f65531, %f37073;
	// end inline asm
	// begin inline asm
	fma.rn.f32 %f37081, %f65530, %f65531, %f37069;
	// end inline asm
	// begin inline asm
	fma.rn.f32 %f37085, %f65534, %f65535, %f37081;
	// end inline asm
	// begin inline asm
	fma.rn.f32 %f37089, %f65530, %f65535, %f37077;
	// end inline asm
	// begin inline asm
	fma.rn.f32 %f37093, %f65526, %f65531, %f37089;
	// end inline asm
	// begin inline asm
	fma.rn.f32 %f37097, %f65530, %f65531, %f37085;
	// end inline asm
	// begin inline asm
	fma.rn.f32 %f37101, %f65534, %f65535, %f37097;
	// end inline asm
	// begin inline asm
	fma.rn.f32 %f37105, %f65530, %f65535, %f37093;
	// end inline asm
	// begin inline asm
	fma.rn.f32 %f37109, %f65526, %f65531, %f37105;
	// end inline asm
	// begin inline asm
	fma.rn.f32 %f37113, %f65530, %f65531, %f37101;
	// end inline asm
	// begin inline asm
	fma.rn.f32 %f37117, %f65534, %f65535, %f37113;
	// end inline asm
	// begin inline asm
	fma.rn.f32 %f37121, %f65530, %f65535, %f37109;
	// end inline asm
	// begin inline asm
	fma.rn.f32 %f37125, %f65526, %f65531, %f37121;
	// end inline asm
	// begin inline asm
	fma.rn.f32 %f37129, %f65530, %f65531, %f37117;
	// end inline asm
	// begin inline asm
	fma.rn.f32 %f37133, %f65534, %f65535, %f37129;
	// end inline asm
	// begin inline asm
	fma.rn.f32 %f37137, %f65530, %f65535, %f37125;
	// end inline asm
	// begin inline asm
	fma.rn.f32 %f37141, %f65526, %f65531, %f37137;
	// end inline asm
	// begin inline asm
	fma.rn.f32 %f37145, %f65530, %f65531, %f37133;
	// end inline asm
	// begin inline asm
	fma.rn.f32 %f37149, %f65534, %f65535, %f37145;
	// end inline asm
	// begin inline asm
	fma.rn.f32 %f37153, %f65530, %f65535, %f37141;
	// end inline asm
	// begin inline asm
	fma.rn.f32 %f37157, %f65526, %f65531, %f37153;
	// end inline asm
	// begin inline asm
	fma.rn.f32 %f37161, %f65530, %f65531, %f37149;
	// end inline asm
	// begin inline asm
	fma.rn.f32 %f37165, %f65534, %f65535, %f37161;
	// end inline asm
	// begin inline asm
	fma.rn.f32 %f37169, %f65530, %f65535, %f37157;
	// end inline asm
	// begin inline asm
	fma.rn.f32 %f37173, %f65526, %f65531, %f37169;
	// end inline asm
	// begin inline asm
	fma.rn.f32 %f37177, %f65530, %f65531, %f37165;
	// end inline asm
	// begin inline asm
	fma.rn.f32 %f37181, %f65534, %f65535, %f37177;
	// end inline asm
	// begin inline asm
	fma.rn.f32 %f37185, %f65530, %f65535, %f37173;
	// end inline asm
	// begin inline asm
	fma.rn.f32 %f37189, %f65526, %f65531, %f37185;
	// end inline asm
	// begin inline asm
	fma.rn.f32 %f37193, %f65530, %f65531, %f37181;
	// end inline asm
	// begin inline asm
	fma.rn.f32 %f37197, %f65534, %f65535, %f37193;
	// end inline asm
	// begin inline asm
	fma.rn.f32 %f37201, %f65530, %f65535, %f37189;
	// end inline asm
	// begin inline asm
	fma.rn.f32 %f37205, %f65526, %f65531, %f37201;
	// end inline asm
	// begin inline asm
	fma.rn.f32 %f37209, %f65530, %f65531, %f37197;
	// end inline asm
	// begin inline asm
	fma.rn.f32 %f37213, %f65534, %f65535, %f37209;
	// end inline asm
	// begin inline asm
	fma.rn.f32 %f37217, %f65530, %f65535, %f37205;
	// end inline asm
	// begin inline asm
	fma.rn.f32 %f37221, %f65526, %f65531, %f37217;
	// end inline asm
	// begin inline asm
	fma.rn.f32 %f37225, %f65530, %f65531, %f37213;
	// end inline asm
	// begin inline asm
	fma.rn.f32 %f37229, %f65534, %f65535, %f37225;
	// end inline asm
	// begin inline asm
	fma.rn.f32 %f37233, %f65530, %f65535, %f37221;
	// end inline asm
	// begin inline asm
	fma.rn.f32 %f37237, %f65526, %f65531, %f37233;
	// end inline asm
	// begin inline asm
	fma.rn.f32 %f37241, %f65530, %f65531, %f37229;
	// end inline asm
	// begin inline asm
	fma.rn.f32 %f37245, %f65534, %f65535, %f37241;
	// end inline asm
	// begin inline asm
	fma.rn.f32 %f37249, %f65530, %f65535, %f37237;
	// end inline asm
	// begin inline asm
	fma.rn.f32 %f37253, %f65526, %f65531, %f37249;
	// end inline asm
	// begin inline asm
	fma.rn.f32 %f37257, %f65530, %f65531, %f37245;
	// end inline asm
	// begin inline asm
	fma.rn.f32 %f37261, %f65534, %f65535, %f37257;
	// end inline asm
	// begin inline asm
	fma.rn.f32 %f37265, %f65530, %f65535, %f37253;
	// end inline asm
	// begin inline asm
	fma.rn.f32 %f37269, %f65526, %f65531, %f37265;
	// end inline asm
	// begin inline asm
	fma.rn.f32 %f37273, %f65530, %f65531, %f37261;
	// end inline asm
	// begin inline asm
	fma.rn.f32 %f37277, %f65534, %f65535, %f37273;
	// end inline asm
	// begin inline asm
	fma.rn.f32 %f37281, %f65530, %f65535, %f37269;
	// end inline asm
	// begin inline asm
	fma.rn.f32 %f37285, %f65526, %f65531, %f37281;
	// end inline asm
	// begin inline asm
	fma.rn.f32 %f37289, %f65530, %f65531, %f37277;
	// end inline asm
	// begin inline asm
	fma.rn.f32 %f37293, %f65534, %f65535, %f37289;
	// end inline asm
	// begin inline asm
	fma.rn.f32 %f37297, %f65530, %f65535, %f37285;
	// end inline asm
	// begin inline asm
	fma.rn.f32 %f37301, %f65526, %f65531, %f37297;
	// end inline asm
	// begin inline asm
	fma.rn.f32 %f37305, %f65530, %f65531, %f37293;
	// end inline asm
	// begin inline asm
	fma.rn.f32 %f37309, %f65534, %f65535, %f37305;
	// end inline asm
	// begin inline asm
	fma.rn.f32 %f37313, %f65530, %f65535, %f37301;
	// end inline asm
	// begin inline asm
	fma.rn.f32 %f37317, %f65526, %f65531, %f37313;
	// end inline asm
	// begin inline asm
	fma.rn.f32 %f37321, %f65530, %f65531, %f37309;
	// end inline asm
	// begin inline asm
	fma.rn.f32 %f37325, %f65534, %f65535, %f37321;
	// end inline asm
	// begin inline asm
	fma.rn.f32 %f37329, %f65530, %f65535, %f37317;
	// end inline asm
	// begin inline asm
	fma.rn.f32 %f37333, %f65526, %f65531, %f37329;
	// end inline asm
	// begin inline asm
	fma.rn.f32 %f37337, %f65530, %f65531, %f37325;
	// end inline asm
	// begin inline asm
	fma.rn.f32 %f37341, %f65534, %f65535, %f37337;
	// end inline asm
	// begin inline asm
	fma.rn.f32 %f37345, %f65530, %f65535, %f37333;
	// end inline asm
	// begin inline asm
	fma.rn.f32 %f37349, %f65526, %f65531, %f37345;
	// end inline asm
	// begin inline asm
	fma.rn.f32 %f37353, %f65530, %f65531, %f37341;
	// end inline asm
	// begin inline asm
	fma.rn.f32 %f37357, %f65534, %f65535, %f37353;
	// end inline asm
	// begin inline asm
	fma.rn.f32 %f37361, %f65530, %f65535, %f37349;
	// end inline asm
	// begin inline asm
	fma.rn.f32 %f37365, %f65526, %f65531, %f37361;
	// end inline asm
	// begin inline asm
	fma.rn.f32 %f37369, %f65530, %f65531, %f37357;
	// end inline asm
	// begin inline asm
	fma.rn.f32 %f37373, %f65534, %f65535, %f37369;
	// end inline asm
	// begin inline asm
	fma.rn.f32 %f37377, %f65530, %f65535, %f37365;
	// end inline asm
	// begin inline asm
	fma.rn.f32 %f37381, %f65526, %f65531, %f37377;
	// end inline asm
	// begin inline asm
	fma.rn.f32 %f37385, %f65530, %f65531, %f37373;
	// end inline asm
	// begin inline asm
	fma.rn.f32 %f37389, %f65534, %f65535, %f37385;
	// end inline asm
	// begin inline asm
	fma.rn.f32 %f37393, %f65530, %f65535, %f37381;
	// end inline asm
	// begin inline asm
	fma.rn.f32 %f37397, %f65526, %f65531, %f37393;
	// end inline asm
	// begin inline asm
	fma.rn.f32 %f37401, %f65530, %f65531, %f37389;
	// end inline asm
	// begin inline asm
	fma.rn.f32 %f37405, %f65534, %f65535, %f37401;
	// end inline asm
	// begin inline asm
	fma.rn.f32 %f37409, %f65530, %f65535, %f37397;
	// end inline asm
	// begin inline asm
	fma.rn.f32 %f37413, %f65526, %f65531, %f37409;
	// end inline asm
	// begin inline asm
	fma.rn.f32 %f37417, %f65530, %f65531, %f37405;
	// end inline asm
	// begin inline asm
	fma.rn.f32 %f37421, %f65534, %f65535, %f37417;
	// end inline asm
	// begin inline asm
	fma.rn.f32 %f37425, %f65530, %f65535, %f37413;
	// end inline asm
	// begin inline asm
	fma.rn.f32 %f37429, %f65526, %f65531, %f37425;
	// end inline asm
	// begin inline asm
	fma.rn.f32 %f37433, %f65530, %f65531, %f37421;
	// end inline asm
	// begin inline asm
	fma.rn.f32 %f37437, %f65534, %f65535, %f37433;
	// end inline asm
	// begin inline asm
	fma.rn.f32 %f37441, %f65530, %f65535, %f37429;
	// end inline asm
	// begin inline asm
	fma.rn.f32 %f37445, %f65526, %f65531, %f37441;
	// end inline asm
	// begin inline asm
	fma.rn.f32 %f37449, %f65530, %f65531, %f37437;
	// end inline asm
	// begin inline asm
	fma.rn.f32 %f37453, %f65534, %f65535, %f37449;
	// end inline asm
	// begin inline asm
	fma.rn.f32 %f37457, %f65530, %f65535, %f37445;
	// end inline asm
	// begin inline asm
	fma.rn.f32 %f37461, %f65526, %f65531, %f37457;
	// end inline asm
	// begin inline asm
	fma.rn.f32 %f37465, %f65530, %f65531, %f37453;
	// end inline asm
	// begin inline asm
	fma.rn.f32 %f37469, %f65534, %f65535, %f37465;
	// end inline asm
	// begin inline asm
	fma.rn.f32 %f37473, %f65530, %f65535, %f37461;
	// end inline asm
	// begin inline asm
	fma.rn.f32 %f37477, %f65526, %f65531, %f37473;
	// end inline asm
	// begin inline asm
	fma.rn.f32 %f37481, %f65530, %f65531, %f37469;
	// end inline asm
	// begin inline asm
	fma.rn.f32 %f37485, %f65534, %f65535, %f37481;
	// end inline asm
	// begin inline asm
	fma.rn.f32 %f37489, %f65530, %f65535, %f37477;
	// end inline asm
	// begin inline asm
	fma.rn.f32 %f37493, %f65526, %f65531, %f37489;
	// end inline asm
	// begin inline asm
	fma.rn.f32 %f37497, %f65530, %f65531, %f37485;
	// end inline asm
	// begin inline asm
	fma.rn.f32 %f37501, %f65534, %f65535, %f37497;
	// end inline asm
	// begin inline asm
	fma.rn.f32 %f37505, %f65530, %f65535, %f37493;
	// end inline asm
	// begin inline asm
	fma.rn.f32 %f37509, %f65526, %f65531, %f37505;
	// end inline asm
	// begin inline asm
	fma.rn.f32 %f37513, %f65530, %f65531, %f37501;
	// end inline asm
	// begin inline asm
	fma.rn.f32 %f37517, %f65534, %f65535, %f37513;
	// end inline asm
	// begin inline asm
	fma.rn.f32 %f37521, %f65530, %f65535, %f37509;
	// end inline asm
	// begin inline asm
	fma.rn.f32 %f37525, %f65526, %f65531, %f37521;
	// end inline asm
	// begin inline asm
	fma.rn.f32 %f37529, %f65530, %f65531, %f37517;
	// end inline asm
	// begin inline asm
	fma.rn.f32 %f37533, %f65534, %f65535, %f37529;
	// end inline asm
	// begin inline asm
	fma.rn.f32 %f37537, %f65530, %f65535, %f37525;
	// end inline asm
	// begin inline asm
	fma.rn.f32 %f37541, %f65526, %f65531, %f37537;
	// end inline asm
	// begin inline asm
	fma.rn.f32 %f37545, %f65530, %f65531, %f37533;
	// end inline asm
	// begin inline asm
	fma.rn.f32 %f37549, %f65534, %f65535, %f37545;
	// end inline asm
	// begin inline asm
	fma.rn.f32 %f37553, %f65530, %f65535, %f37541;
	// end inline asm
	// begin inline asm
	fma.rn.f32 %f37557, %f65526, %f65531, %f37553;
	// end inline asm
	// begin inline asm
	fma.rn.f32 %f37561, %f65530, %f65531, %f37549;
	// end inline asm
	// begin inline asm
	fma.rn.f32 %f37565, %f65534, %f65535, %f37561;
	// end inline asm
	// begin inline asm
	fma.rn.f32 %f37569, %f65530, %f65535, %f37557;
	// end inline asm
	// begin inline asm
	fma.rn.f32 %f37573, %f65526, %f65531, %f37569;
	// end inline asm
	// begin inline asm
	fma.rn.f32 %f37577, %f65530, %f65531, %f37565;
	// end inline asm
	// begin inline asm
	fma.rn.f32 %f37581, %f65534, %f65535, %f37577;
	// end inline asm
	// begin inline asm
	fma.rn.f32 %f37585, %f65530, %f65535, %f37573;
	// end inline asm
	// begin inline asm
	fma.rn.f32 %f37589, %f65526, %f65531, %f37585;
	// end inline asm
	// begin inline asm
	fma.rn.f32 %f37593, %f65530, %f65531, %f37581;
	// end inline asm
	// begin inline asm
	fma.rn.f32 %f37597, %f65534, %f65535, %f37593;
	// end inline asm
	// begin inline asm
	fma.rn.f32 %f37601, %f65530, %f65535, %f37589;
	// end inline asm
	// begin inline asm
	fma.rn.f32 %f37605, %f65526, %f65531, %f37601;
	// end inline asm
	// begin inline asm
	fma.rn.f32 %f37609, %f65530, %f65531, %f37597;
	// end inline asm
	// begin inline asm
	fma.rn.f32 %f37613, %f65534, %f65535, %f37609;
	// end inline asm
	// begin inline asm
	fma.rn.f32 %f37617, %f65530, %f65535, %f37605;
	// end inline asm
	// begin inline asm
	fma.rn.f32 %f37621, %f65526, %f65531, %f37617;
	// end inline asm
	// begin inline asm
	fma.rn.f32 %f37625, %f65530, %f65531, %f37613;
	// end inline asm
	// begin inline asm
	fma.rn.f32 %f37629, %f65534, %f65535, %f37625;
	// end inline asm
	// begin inline asm
	fma.rn.f32 %f37633, %f65530, %f65535, %f37621;
	// end inline asm
	// begin inline asm
	fma.rn.f32 %f37637, %f65526, %f65531, %f37633;
	// end inline asm
	// begin inline asm
	fma.rn.f32 %f37641, %f65530, %f65531, %f37629;
	// end inline asm
	// begin inline asm
	fma.rn.f32 %f37645, %f65534, %f65535, %f37641;
	// end inline asm
	// begin inline asm
	fma.rn.f32 %f37649, %f65530, %f65535, %f37637;
	// end inline asm
	// begin inline asm
	fma.rn.f32 %f37653, %f65526, %f65531, %f37649;
	// end inline asm
	// begin inline asm
	fma.rn.f32 %f37657, %f65530, %f65531, %f37645;
	// end inline asm
	// begin inline asm
	fma.rn.f32 %f37661, %f65534, %f65535, %f37657;
	// end inline asm
	// begin inline asm
	fma.rn.f32 %f37665, %f65530, %f65535, %f37653;
	// end inline asm
	// begin inline asm
	fma.rn.f32 %f37669, %f65526, %f65531, %f37665;
	// end inline asm
	// begin inline asm
	fma.rn.f32 %f37673, %f65530, %f65531, %f37661;
	// end inline asm
	// begin inline asm
	fma.rn.f32 %f37677, %f65534, %f65535, %f37673;
	// end inline asm
	// begin inline asm
	fma.rn.f32 %f37681, %f65530, %f65535, %f37669;
	// end inline asm
	// begin inline asm
	fma.rn.f32 %f37685, %f65526, %f65531, %f37681;
	// end inline asm
	// begin inline asm
	fma.rn.f32 %f37689, %f65530, %f65531, %f37677;
	// end inline asm
	// begin inline asm
	fma.rn.f32 %f37693, %f65534, %f65535, %f37689;
	// end inline asm
	// begin inline asm
	fma.rn.f32 %f37697, %f65530, %f65535, %f37685;
	// end inline asm
	// begin inline asm
	fma.rn.f32 %f37701, %f65526, %f65531, %f37697;
	// end inline asm
	// begin inline asm
	fma.rn.f32 %f37705, %f65530, %f65531, %f37693;
	// end inline asm
	// begin inline asm
	fma.rn.f32 %f37709, %f65534, %f65535, %f37705;
	// end inline asm
	// begin inline asm
	fma.rn.f32 %f37713, %f65530, %f65535, %f37701;
	// end inline asm
	// begin inline asm
	fma.rn.f32 %f37717, %f65526, %f65531, %f37713;
	// end inline asm
	// begin inline asm
	fma.rn.f32 %f37721, %f65530, %f65531, %f37709;
	// end inline asm
	// begin inline asm
	fma.rn.f32 %f37725, %f65534, %f65535, %f37721;
	// end inline asm
	// begin inline asm
	fma.rn.f32 %f37729, %f65530, %f65535, %f37717;
	// end inline asm
	// begin inline asm
	fma.rn.f32 %f37733, %f65526, %f65531, %f37729;
	// end inline asm
	// begin inline asm
	fma.rn.f32 %f37737, %f65530, %f65531, %f37725;
	// end inline asm
	// begin inline asm
	fma.rn.f32 %f37741, %f65534, %f65535, %f37737;
	// end inline asm
	// begin inline asm
	fma.rn.f32 %f37745, %f65530, %f65535, %f37733;
	// end inline asm
	// begin inline asm
	fma.rn.f32 %f37749, %f65526, %f65531, %f37745;
	// end inline asm
	// begin inline asm
	fma.rn.f32 %f37753, %f65530, %f65531, %f37741;
	// end inline asm
	// begin inline asm
	fma.rn.f32 %f37757, %f65534, %f65535, %f37753;
	// end inline asm
	// begin inline asm
	fma.rn.f32 %f37761, %f65530, %f65535, %f37749;
	// end inline asm
	// begin inline asm
	fma.rn.f32 %f37765, %f65526, %f65531, %f37761;
	// end inline asm
	// begin inline asm
	fma.rn.f32 %f37769, %f65530, %f65531, %f37757;
	// end inline asm
	// begin inline asm
	fma.rn.f32 %f37773, %f65534, %f65535, %f37769;
	// end inline asm
	// begin inline asm
	fma.rn.f32 %f37777, %f65530, %f65535, %f37765;
	// end inline asm
	// begin inline asm
	fma.rn.f32 %f37781, %f65526, %f65531, %f37777;
	// end inline asm
	// begin inline asm
	fma.rn.f32 %f37785, %f65530, %f65531, %f37773;
	// end inline asm
	// begin inline asm
	fma.rn.f32 %f37789, %f65534, %f65535, %f37785;
	// end inline asm
	// begin inline asm
	fma.rn.f32 %f37793, %f65530, %f65535, %f37781;
	// end inline asm
	// begin inline asm
	fma.rn.f32 %f37797, %f65526, %f65531, %f37793;
	// end inline asm
	// begin inline asm
	fma.rn.f32 %f37801, %f65530, %f65531, %f37789;
	// end inline asm
	// begin inline asm
	fma.rn.f32 %f37805, %f65534, %f65535, %f37801;
	// end inline asm
	// begin inline asm
	fma.rn.f32 %f37809, %f65530, %f65535, %f37797;
	// end inline asm
	// begin inline asm
	fma.rn.f32 %f37813, %f65526, %f65531, %f37809;
	// end inline asm
	// begin inline asm
	fma.rn.f32 %f37817, %f65530, %f65531, %f37805;
	// end inline asm
	// begin inline asm
	fma.rn.f32 %f37821, %f65534, %f65535, %f37817;
	// end inline asm
	// begin inline asm
	fma.rn.f32 %f37825, %f65530, %f65535, %f37813;
	// end inline asm
	// begin inline asm
	fma.rn.f32 %f37829, %f65526, %f65531, %f37825;
	// end inline asm
	// begin inline asm
	fma.rn.f32 %f37833, %f65530, %f65531, %f37821;
	// end inline asm
	// begin inline asm
	fma.rn.f32 %f37837, %f65534, %f65535, %f37833;
	// end inline asm
	// begin inline asm
	fma.rn.f32 %f37841, %f65530, %f65535, %f37829;
	// end inline asm
	// begin inline asm
	fma.rn.f32 %f37845, %f65526, %f65531, %f37841;
	// end inline asm
	// begin inline asm
	fma.rn.f32 %f37849, %f65530, %f65531, %f37837;
	// end inline asm
	// begin inline asm
	fma.rn.f32 %f37853, %f65534, %f65535, %f37849;
	// end inline asm
	// begin inline asm
	fma.rn.f32 %f37857, %f65530, %f65535, %f37845;
	// end inline asm
	// begin inline asm
	fma.rn.f32 %f37861, %f65526, %f65531, %f37857;
	// end inline asm
	// begin inline asm
	fma.rn.f32 %f37865, %f65530, %f65531, %f37853;
	// end inline asm
	// begin inline asm
	fma.rn.f32 %f37869, %f65534, %f65535, %f37865;
	// end inline asm
	// begin inline asm
	fma.rn.f32 %f37873, %f65530, %f65535, %f37861;
	// end inline asm
	// begin inline asm
	fma.rn.f32 %f37877, %f65526, %f65531, %f37873;
	// end inline asm
	// begin inline asm
	fma.rn.f32 %f37881, %f65530, %f65531, %f37869;
	// end inline asm
	// begin inline asm
	fma.rn.f32 %f37885, %f65534, %f65535, %f37881;
	// end inline asm
	// begin inline asm
	fma.rn.f32 %f37889, %f65530, %f65535, %f37877;
	// end inline asm
	// begin inline asm
	fma.rn.f32 %f37893, %f65526, %f65531, %f37889;
	// end inline asm
	// begin inline asm
	fma.rn.f32 %f37897, %f65530, %f65531, %f37885;
	// end inline asm
	// begin inline asm
	fma.rn.f32 %f37901, %f65534, %f65535, %f37897;
	// end inline asm
	// begin inline asm
	fma.rn.f32 %f37905, %f65530, %f65535, %f37893;
	// end inline asm
	// begin inline asm
	fma.rn.f32 %f37909, %f65526, %f65531, %f37905;
	// end inline asm
	// begin inline asm
	fma.rn.f32 %f37913, %f65530, %f65531, %f37901;
	// end inline asm
	// begin inline asm
	fma.rn.f32 %f37917, %f65534, %f65535, %f37913;
	// end inline asm
	// begin inline asm
	fma.rn.f32 %f37921, %f65530, %f65535, %f37909;
	// end inline asm
	// begin inline asm
	fma.rn.f32 %f37925, %f65526, %f65531, %f37921;
	// end inline asm
	// begin inline asm
	fma.rn.f32 %f37929, %f65530, %f65531, %f37917;
	// end inline asm
	// begin inline asm
	fma.rn.f32 %f37933, %f65534, %f65535, %f37929;
	// end inline asm
	// begin inline asm
	fma.rn.f32 %f37937, %f65530, %f65535, %f37925;
	// end inline asm
	// begin inline asm
	fma.rn.f32 %f37941, %f65526, %f65531, %f37937;
	// end inline asm
	// begin inline asm
	fma.rn.f32 %f37945, %f65530, %f65531, %f37933;
	// end inline asm
	// begin inline asm
	fma.rn.f32 %f37949, %f65534, %f65535, %f37945;
	// end inline asm
	// begin inline asm
	fma.rn.f32 %f37953, %f65530, %f65535, %f37941;
	// end inline asm
	// begin inline asm
	fma.rn.f32 %f37957, %f65526, %f65531, %f37953;
	// end inline asm
	// begin inline asm
	fma.rn.f32 %f37961, %f65530, %f65531, %f37949;
	// end inline asm
	// begin inline asm
	fma.rn.f32 %f37965, %f65534, %f65535, %f37961;
	// end inline asm
	// begin inline asm
	fma.rn.f32 %f37969, %f65530, %f65535, %f37957;
	// end inline asm
	// begin inline asm
	fma.rn.f32 %f37973, %f65526, %f65531, %f37969;
	// end inline asm
	// begin inline asm
	fma.rn.f32 %f37977, %f65530, %f65531, %f37965;
	// end inline asm
	// begin inline asm
	fma.rn.f32 %f37981, %f65534, %f65535, %f37977;
	// end inline asm
	// begin inline asm
	fma.rn.f32 %f37985, %f65530, %f65535, %f37973;
	// end inline asm
	// begin inline asm
	fma.rn.f32 %f37989, %f65526, %f65531, %f37985;
	// end inline asm
	// begin inline asm
	fma.rn.f32 %f37993, %f65530, %f65531, %f37981;
	// end inline asm
	// begin inline asm
	fma.rn.f32 %f37997, %f65534, %f65535, %f37993;
	// end inline asm
	// begin inline asm
	fma.rn.f32 %f38001, %f65530, %f65535, %f37989;
	// end inline asm
	// begin inline asm
	fma.rn.f32 %f38005, %f65526, %f65531, %f38001;
	// end inline asm
	// begin inline asm
	fma.rn.f32 %f38009, %f65530, %f65531, %f37997;
	// end inline asm
	// begin inline asm
	fma.rn.f32 %f38013, %f65534, %f65535, %f38009;
	// end inline asm
	// begin inline asm
	fma.rn.f32 %f38017, %f65530, %f65535, %f38005;
	// end inline asm
	// begin inline asm
	fma.rn.f32 %f38021, %f65526, %f65531, %f38017;
	// end inline asm
	// begin inline asm
	fma.rn.f32 %f38025, %f65530, %f65531, %f38013;
	// end inline asm
	// begin inline asm
	fma.rn.f32 %f38029, %f65534, %f65535, %f38025;
	// end inline asm
	// begin inline asm
	fma.rn.f32 %f38033, %f65530, %f65535, %f38021;
	// end inline asm
	// begin inline asm
	fma.rn.f32 %f38037, %f65526, %f65531, %f38033;
	// end inline asm
	// begin inline asm
	fma.rn.f32 %f38041, %f65530, %f65531, %f38029;
	// end inline asm
	// begin inline asm
	fma.rn.f32 %f38045, %f65534, %f65535, %f38041;
	// end inline asm
	// begin inline asm
	fma.rn.f32 %f38049, %f65530, %f65535, %f38037;
	// end inline asm
	// begin inline asm
	fma.rn.f32 %f38053, %f65526, %f65531, %f38049;
	// end inline asm
	// begin inline asm
	fma.rn.f32 %f38057, %f65530, %f65531, %f38045;
	// end inline asm
	// begin inline asm
	fma.rn.f32 %f38061, %f65534, %f65535, %f38057;
	// end inline asm
	// begin inline asm
	fma.rn.f32 %f38065, %f65530, %f65535, %f38053;
	// end inline asm
	// begin inline asm
	fma.rn.f32 %f38069, %f65526, %f65531, %f38065;
	// end inline asm
	// begin inline asm
	fma.rn.f32 %f38073, %f65530, %f65531, %f38061;
	// end inline asm
	// begin inline asm
	fma.rn.f32 %f38077, %f65534, %f65535, %f38073;
	// end inline asm
	// begin inline asm
	fma.rn.f32 %f38081, %f65530, %f65535, %f38069;
	// end inline asm
	// begin inline asm
	fma.rn.f32 %f38085, %f65526, %f65531, %f38081;
	// end inline asm
	// begin inline asm
	fma.rn.f32 %f38089, %f65530, %f65531, %f38077;
	// end inline asm
	// begin inline asm
	fma.rn.f32 %f38093, %f65534, %f65535, %f38089;
	// end inline asm
	// begin inline asm
	fma.rn.f32 %f38097, %f65530, %f65535, %f38085;
	// end inline asm
	// begin inline asm
	fma.rn.f32 %f38101, %f65526, %f65531, %f38097;
	// end inline asm
	// begin inline asm
	fma.rn.f32 %f38105, %f65530, %f65531, %f38093;
	// end inline asm
	// begin inline asm
	fma.rn.f32 %f38109, %f65534, %f65535, %f38105;
	// end inline asm
	// begin inline asm
	fma.rn.f32 %f38113, %f65530, %f65535, %f38101;
	// end inline asm
	// begin inline asm
	fma.rn.f32 %f38117, %f65526, %f65531, %f38113;
	// end inline asm
	// begin inline asm
	fma.rn.f32 %f38121, %f65530, %f65531, %f38109;
	// end inline asm
	// begin inline asm
	fma.rn.f32 %f38125, %f65534, %f65535, %f38121;
	// end inline asm
	// begin inline asm
	fma.rn.f32 %f38129, %f65530, %f65535, %f38117;
	// end inline asm
	// begin inline asm
	fma.rn.f32 %f38133, %f65526, %f65531, %f38129;
	// end inline asm
	// begin inline asm
	fma.rn.f32 %f38137, %f65530, %f65531, %f38125;
	// end inline asm
	// begin inline asm
	fma.rn.f32 %f38141, %f65534, %f65535, %f38137;
	// end inline asm
	// begin inline asm
	fma.rn.f32 %f38145, %f65530, %f65535, %f38133;
	// end inline asm
	// begin inline asm
	fma.rn.f32 %f38149, %f65526, %f65531, %f38145;
	// end inline asm
	// begin inline asm
	fma.rn.f32 %f38153, %f65530, %f65531, %f38141;
	// end inline asm
	// begin inline asm
	fma.rn.f32 %f38157, %f65534, %f65535, %f38153;
	// end inline asm
	// begin inline asm
	fma.rn.f32 %f38161, %f65530, %f65535, %f38149;
	// end inline asm
	// begin inline asm
	fma.rn.f32 %f38165, %f65526, %f65531, %f38161;
	// end inline asm
	// begin inline asm
	fma.rn.f32 %f38169, %f65530, %f65531, %f38157;
	// end inline asm
	// begin inline asm
	fma.rn.f32 %f38173, %f65534, %f65535, %f38169;
	// end inline asm
	// begin inline asm
	fma.rn.f32 %f38177, %f65530, %f65535, %f38165;
	// end inline asm
	// begin inline asm
	fma.rn.f32 %f38181, %f65526, %f65531, %f38177;
	// end inline asm
	// begin inline asm
	fma.rn.f32 %f38185, %f65530, %f65531, %f38173;
	// end inline asm
	// begin inline asm
	fma.rn.f32 %f38189, %f65534, %f65535, %f38185;
	// end inline asm
	// begin inline asm
	fma.rn.f32 %f38193, %f65530, %f65535, %f38181;
	// end inline asm
	// begin inline asm
	fma.rn.f32 %f38197, %f65526, %f65531, %f38193;
	// end inline asm
	// begin inline asm
	fma.rn.f32 %f38201, %f65530, %f65531, %f38189;
	// end inline asm
	// begin inline asm
	fma.rn.f32 %f38205, %f65534, %f65535, %f38201;
	// end inline asm
	// begin inline asm
	fma.rn.f32 %f38209, %f65530, %f65535, %f38197;
	// end inline asm
	// begin inline asm
	fma.rn.f32 %f38213, %f65526, %f65531, %f38209;
	// end inline asm
	// begin inline asm
	fma.rn.f32 %f38217, %f65530, %f65531, %f38205;
	// end inline asm
	// begin inline asm
	fma.rn.f32 %f38221, %f65534, %f65535, %f38217;
	// end inline asm
	// begin inline asm
	fma.rn.f32 %f38225, %f65530, %f65535, %f38213;
	// end inline asm
	// begin inline asm
	fma.rn.f32 %f38229, %f65526, %f65531, %f38225;
	// end inline asm
	// begin inline asm
	fma.rn.f32 %f38233, %f65530, %f65531, %f38221;
	// end inline asm
	// begin inline asm
	fma.rn.f32 %f38237, %f65534, %f65535, %f38233;
	// end inline asm
	// begin inline asm
	fma.rn.f32 %f38241, %f65530, %f65535, %f38229;
	// end inline asm
	// begin inline asm
	fma.rn.f32 %f38245, %f65526, %f65531, %f38241;
	// end inline asm
	// begin inline asm
	fma.rn.f32 %f38249, %f65530, %f65531, %f38237;
	// end inline asm
	// begin inline asm
	fma.rn.f32 %f38253, %f65534, %f65535, %f38249;
	// end inline asm
	// begin inline asm
	fma.rn.f32 %f38257, %f65530, %f65535, %f38245;
	// end inline asm
	// begin inline asm
	fma.rn.f32 %f38261, %f65526, %f65531, %f38257;
	// end inline asm
	// begin inline asm
	fma.rn.f32 %f38265, %f65530, %f65531, %f38253;
	// end inline asm
	// begin inline asm
	fma.rn.f32 %f38269, %f65534, %f65535, %f38265;
	// end inline asm
	// begin inline asm
	fma.rn.f32 %f38273, %f65530, %f65535, %f38261;
	// end inline asm
	// begin inline asm
	fma.rn.f32 %f38277, %f65526, %f65531, %f38273;
	// end inline asm
	// begin inline asm
	fma.rn.f32 %f38281, %f65530, %f65531, %f38269;
	// end inline asm
	// begin inline asm
	fma.rn.f32 %f38285, %f65534, %f65535, %f38281;
	// end inline asm
	// begin inline asm
	fma.rn.f32 %f38289, %f65530, %f65535, %f38277;
	// end inline asm
	// begin inline asm
	fma.rn.f32 %f38293, %f65526, %f65531, %f38289;
	// end inline asm
	// begin inline asm
	fma.rn.f32 %f38297, %f65530, %f65531, %f38285;
	// end inline asm
	// begin inline asm
	fma.rn.f32 %f38301, %f65534, %f65535, %f38297;
	// end inline asm
	// begin inline asm
	fma.rn.f32 %f38305, %f65530, %f65535, %f38293;
	// end inline asm
	// begin inline asm
	fma.rn.f32 %f38309, %f65526, %f65531, %f38305;
	// end inline asm
	// begin inline asm
	fma.rn.f32 %f38313, %f65530, %f65531, %f38301;
	// end inline asm
	// begin inline asm
	fma.rn.f32 %f38317, %f65534, %f65535, %f38313;
	// end inline asm
	// begin inline asm
	fma.rn.f32 %f38321, %f65530, %f65535, %f38309;
	// end inline asm
	// begin inline asm
	fma.rn.f32 %f38325, %f65526, %f65531, %f38321;
	// end inline asm
	// begin inline asm
	fma.rn.f32 %f38329, %f65530, %f65531, %f38317;
	// end inline asm
	// begin inline asm
	fma.rn.f32 %f38333, %f65534, %f65535, %f38329;
	// end inline asm
	// begin inline asm
	fma.rn.f32 %f38337, %f65530, %f65535, %f38325;
	// end inline asm
	// begin inline asm
	fma.rn.f32 %f38341, %f65526, %f65531, %f38337;
	// end inline asm
	// begin inline asm
	fma.rn.f32 %f38345, %f65530, %f65531, %f38333;
	// end inline asm
	// begin inline asm
	fma.rn.f32 %f38349, %f65534, %f65535, %f38345;
	// end inline asm
	// begin inline asm
	fma.rn.f32 %f38353, %f65530, %f65535, %f38341;
	// end inline asm
	// begin inline asm
	fma.rn.f32 %f38357, %f65526, %f65531, %f38353;
	// end inline asm
	// begin inline asm
	fma.rn.f32 %f38361, %f65530, %f65531, %f38349;
	// end inline asm
	// begin inline asm
	fma.rn.f32 %f38365, %f65534, %f65535, %f38361;
	// end inline asm
	// begin inline asm
	fma.rn.f32 %f38369, %f65530, %f65535, %f38357;
	// end inline asm
	// begin inline asm
	fma.rn.f32 %f38373, %f65526, %f65531, %f38369;
	// end inline asm
	// begin inline asm
	fma.rn.f32 %f38377, %f65530, %f65531, %f38365;
	// end inline asm
	// begin inline asm
	fma.rn.f32 %f38381, %f65534, %f65535, %f38377;
	// end inline asm
	// begin inline asm
	fma.rn.f32 %f38385, %f65530, %f65535, %f38373;
	// end inline asm
	// begin inline asm
	fma.rn.f32 %f38389, %f65526, %f65531, %f38385;
	// end inline asm
	// begin inline asm
	fma.rn.f32 %f38393, %f65530, %f65531, %f38381;
	// end inline asm
	// begin inline asm
	fma.rn.f32 %f38397, %f65534, %f65535, %f38393;
	// end inline asm
	// begin inline asm
	fma.rn.f32 %f38401, %f65530, %f65535, %f38389;
	// end inline asm
	// begin inline asm
	fma.rn.f32 %f38405, %f65526, %f65531, %f38401;
	// end inline asm
	// begin inline asm
	fma.rn.f32 %f38409, %f65530, %f65531, %f38397;
	// end inline asm
	// begin inline asm
	fma.rn.f32 %f38413, %f65534, %f65535, %f38409;
	// end inline asm
	// begin inline asm
	fma.rn.f32 %f38417, %f65530, %f65535, %f38405;
	// end inline asm
	// begin inline asm
	fma.rn.f32 %f38421, %f65526, %f65531, %f38417;
	// end inline asm
	// begin inline asm
	fma.rn.f32 %f38425, %f65530, %f65531, %f38413;
	// end inline asm
	// begin inline asm
	fma.rn.f32 %f38429, %f65534, %f65535, %f38425;
	// end inline asm
	// begin inline asm
	fma.rn.f32 %f38433, %f65530, %f65535, %f38421;
	// end inline asm
	// begin inline asm
	fma.rn.f32 %f38437, %f65526, %f65531, %f38433;
	// end inline asm
	// begin inline asm
	fma.rn.f32 %f38441, %f65530, %f65531, %f38429;
	// end inline asm
	// begin inline asm
	fma.rn.f32 %f38445, %f65534, %f65535, %f38441;
	// end inline asm
	// begin inline asm
	fma.rn.f32 %f38449, %f65530, %f65535, %f38437;
	// end inline asm
	// begin inline asm
	fma.rn.f32 %f38453, %f65526, %f65531, %f38449;
	// end inline asm
	// begin inline asm
	fma.rn.f32 %f38457, %f65530, %f65531, %f38445;
	// end inline asm
	// begin inline asm
	fma.rn.f32 %f38461, %f65534, %f65535, %f38457;
	// end inline asm
	// begin inline asm
	fma.rn.f32 %f38465, %f65530, %f65535, %f38453;
	// end inline asm
	// begin inline asm
	fma.rn.f32 %f38469, %f65526, %f65531, %f38465;
	// end inline asm
	// begin inline asm
	fma.rn.f32 %f38473, %f65530, %f65531, %f38461;
	// end inline asm
	// begin inline asm
	fma.rn.f32 %f38477, %f65534, %f65535, %f38473;
	// end inline asm
	// begin inline asm
	fma.rn.f32 %f38481, %f65530, %f65535, %f38469;
	// end inline asm
	// begin inline asm
	fma.rn.f32 %f38485, %f65526, %f65531, %f38481;
	// end inline asm
	// begin inline asm
	fma.rn.f32 %f38489, %f65530, %f65531, %f38477;
	// end inline asm
	// begin inline asm
	fma.rn.f32 %f38493, %f65534, %f65535, %f38489;
	// end inline asm
	// begin inline asm
	fma.rn.f32 %f38497, %f65530, %f65535, %f38485;
	// end inline asm
	// begin inline asm
	fma.rn.f32 %f38501, %f65526, %f65531, %f38497;
	// end inline asm
	// begin inline asm
	fma.rn.f32 %f38505, %f65530, %f65531, %f38493;
	// end inline asm
	// begin inline asm
	fma.rn.f32 %f38509, %f65534, %f65535, %f38505;
	// end inline asm
	// begin inline asm
	fma.rn.f32 %f38513, %f65530, %f65535, %f38501;
	// end inline asm
	// begin inline asm
	fma.rn.f32 %f38517, %f65526, %f65531, %f38513;
	// end inline asm
	// begin inline asm
	fma.rn.f32 %f38521, %f65530, %f65531, %f38509;
	// end inline asm
	// begin inline asm
	fma.rn.f32 %f38525, %f65534, %f65535, %f38521;
	// end inline asm
	// begin inline asm
	fma.rn.f32 %f38529, %f65530, %f65535, %f38517;
	// end inline asm
	// begin inline asm
	fma.rn.f32 %f38533, %f65526, %f65531, %f38529;
	// end inline asm
	// begin inline asm
	fma.rn.f32 %f38537, %f65530, %f65531, %f38525;
	// end inline asm
	// begin inline asm
	fma.rn.f32 %f38541, %f65534, %f65535, %f38537;
	// end inline asm
	// begin inline asm
	fma.rn.f32 %f38545, %f65530, %f65535, %f38533;
	// end inline asm
	// begin inline asm
	fma.rn.f32 %f38549, %f65526, %f65531, %f38545;
	// end inline asm
	// begin inline asm
	fma.rn.f32 %f38553, %f65530, %f65531, %f38541;
	// end inline asm
	// begin inline asm
	fma.rn.f32 %f38557, %f65534, %f65535, %f38553;
	// end inline asm
	// begin inline asm
	fma.rn.f32 %f38561, %f65530, %f65535, %f38549;
	// end inline asm
	// begin inline asm
	fma.rn.f32 %f38565, %f65526, %f65531, %f38561;
	// end inline asm
	// begin inline asm
	fma.rn.f32 %f38569, %f65530, %f65531, %f38557;
	// end inline asm
	// begin inline asm
	fma.rn.f32 %f38573, %f65534, %f65535, %f38569;
	// end inline asm
	// begin inline asm
	fma.rn.f32 %f38577, %f65530, %f65535, %f38565;
	// end inline asm
	// begin inline asm
	fma.rn.f32 %f38581, %f65526, %f65531, %f38577;
	// end inline asm
	// begin inline asm
	fma.rn.f32 %f38585, %f65530, %f65531, %f38573;
	// end inline asm
	// begin inline asm
	fma.rn.f32 %f38589, %f65534, %f65535, %f38585;
	// end inline asm
	// begin inline asm
	fma.rn.f32 %f38593, %f65530, %f65535, %f38581;
	// end inline asm
	// begin inline asm
	fma.rn.f32 %f38597, %f65526, %f65531, %f38593;
	// end inline asm
	// begin inline asm
	fma.rn.f32 %f38601, %f65530, %f65531, %f38589;
	// end inline asm
	// begin inline asm
	fma.rn.f32 %f38605, %f65534, %f65535, %f38601;
	// end inline asm
	// begin inline asm
	fma.rn.f32 %f38609, %f65530, %f65535, %f38597;
	// end inline asm
	// begin inline asm
	fma.rn.f32 %f38613, %f65526, %f65531, %f38609;
	// end inline asm
	// begin inline asm
	fma.rn.f32 %f38617, %f65530, %f65531, %f38605;
	// end inline asm
	// begin inline asm
	fma.rn.f32 %f38621, %f65534, %f65535, %f38617;
	// end inline asm
	// begin inline asm
	fma.rn.f32 %f38625, %f65530, %f65535, %f38613;
	// end inline asm
	// begin inline asm
	fma.rn.f32 %f38629, %f65526, %f65531, %f38625;
	// end inline asm
	// begin inline asm
	fma.rn.f32 %f38633, %f65530, %f65531, %f38621;
	// end inline asm
	// begin inline asm
	fma.rn.f32 %f38637, %f65534, %f65535, %f38633;
	// end inline asm
	// begin inline asm
	fma.rn.f32 %f38641, %f65530, %f65535, %f38629;
	// end inline asm
	// begin inline asm
	fma.rn.f32 %f38645, %f65526, %f65531, %f38641;
	// end inline asm
	// begin inline asm
	fma.rn.f32 %f38649, %f65530, %f65531, %f38637;
	// end inline asm
	// begin inline asm
	fma.rn.f32 %f38653, %f65534, %f65535, %f38649;
	// end inline asm
	// begin inline asm
	fma.rn.f32 %f38657, %f65530, %f65535, %f38645;
	// end inline asm
	// begin inline asm
	fma.rn.f32 %f38661, %f65526, %f65531, %f38657;
	// end inline asm
	// begin inline asm
	fma.rn.f32 %f38665, %f65530, %f65531, %f38653;
	// end inline asm
	// begin inline asm
	fma.rn.f32 %f38669, %f65534, %f65535, %f38665;
	// end inline asm
	// begin inline asm
	fma.rn.f32 %f38673, %f65530, %f65535, %f38661;
	// end inline asm
	// begin inline asm
	fma.rn.f32 %f38677, %f65526, %f65531, %f38673;
	// end inline asm
	// begin inline asm
	fma.rn.f32 %f38681, %f65530, %f65531, %f38669;
	// end inline asm
	// begin inline asm
	fma.rn.f32 %f38685, %f65534, %f65535, %f38681;
	// end inline asm
	// begin inline asm
	fma.rn.f32 %f38689, %f65530, %f65535, %f38677;
	// end inline asm
	// begin inline asm
	fma.rn.f32 %f38693, %f65526, %f65531, %f38689;
	// end inline asm
	// begin inline asm
	fma.rn.f32 %f38697, %f65530, %f65531, %f38685;
	// end inline asm
	// begin inline asm
	fma.rn.f32 %f38701, %f65534, %f65535, %f38697;
	// end inline asm
	// begin inline asm
	fma.rn.f32 %f38705, %f65530, %f65535, %f38693;
	// end inline asm
	// begin inline asm
	fma.rn.f32 %f38709, %f65526, %f65531, %f38705;
	// end inline asm
	// begin inline asm
	fma.rn.f32 %f38713, %f65530, %f65531, %f38701;
	// end inline asm
	// begin inline asm
	fma.rn.f32 %f38717, %f65534, %f65535, %f38713;
	// end inline asm
	// begin inline asm
	fma.rn.f32 %f38721, %f65530, %f65535, %f38709;
	// end inline asm
	// begin inline asm
	fma.rn.f32 %f38725, %f65526, %f65531, %f38721;
	// end inline asm
	// begin inline asm
	fma.rn.f32 %f38729, %f65530, %f65531, %f38717;
	// end inline asm
	// begin inline asm
	fma.rn.f32 %f38733, %f65534, %f65535, %f38729;
	// end inline asm
	// begin inline asm
	fma.rn.f32 %f38737, %f65530, %f65535, %f38725;
	// end inline asm
	// begin inline asm
	fma.rn.f32 %f38741, %f65526, %f65531, %f38737;
	// end inline asm
	// begin inline asm
	fma.rn.f32 %f38745, %f65530, %f65531, %f38733;
	// end inline asm
	// begin inline asm
	fma.rn.f32 %f38749, %f65534, %f65535, %f38745;
	// end inline asm
	// begin inline asm
	fma.rn.f32 %f38753, %f65530, %f65535, %f38741;
	// end inline asm
	// begin inline asm
	fma.rn.f32 %f38757, %f65526, %f65531, %f38753;
	// end inline asm
	// begin inline asm
	fma.rn.f32 %f38761, %f65530, %f65531, %f38749;
	// end inline asm
	// begin inline asm
	fma.rn.f32 %f38765, %f65534, %f65535, %f38761;
	// end inline asm
	// begin inline asm
	fma.rn.f32 %f38769, %f65530, %f65535, %f38757;
	// end inline asm
	// begin inline asm
	fma.rn.f32 %f38773, %f65526, %f65531, %f38769;
	// end inline asm
	// begin inline asm
	fma.rn.f32 %f38777, %f65530, %f65531, %f38765;
	// end inline asm
	// begin inline asm
	fma.rn.f32 %f38781, %f65534, %f65535, %f38777;
	// end inline asm
	// begin inline asm
	fma.rn.f32 %f38785, %f65530, %f65535, %f38773;
	// end inline asm
	// begin inline asm
	fma.rn.f32 %f38789, %f65526, %f65531, %f38785;
	// end inline asm
	// begin inline asm
	fma.rn.f32 %f38793, %f65530, %f65531, %f38781;
	// end inline asm
	// begin inline asm
	fma.rn.f32 %f38797, %f65534, %f65535, %f38793;
	// end inline asm
	// begin inline asm
	fma.rn.f32 %f38801, %f65530, %f65535, %f38789;
	// end inline asm
	// begin inline asm
	fma.rn.f32 %f38805, %f65526, %f65531, %f38801;
	// end inline asm
	// begin inline asm
	fma.rn.f32 %f38809, %f65530, %f65531, %f38797;
	// end inline asm
	// begin inline asm
	fma.rn.f32 %f38813, %f65534, %f65535, %f38809;
	// end inline asm
	// begin inline asm
	fma.rn.f32 %f38817, %f65530, %f65535, %f38805;
	// end inline asm
	// begin inline asm
	fma.rn.f32 %f38821, %f65526, %f65531, %f38817;
	// end inline asm
	// begin inline asm
	fma.rn.f32 %f38825, %f65530, %f65531, %f38813;
	// end inline asm
	// begin inline asm
	fma.rn.f32 %f38829, %f65534, %f65535, %f38825;
	// end inline asm
	// begin inline asm
	fma.rn.f32 %f38833, %f65530, %f65535, %f38821;
	// end inline asm
	// begin inline asm
	fma.rn.f32 %f38837, %f65526, %f65531, %f38833;
	// end inline asm
	// begin inline asm
	fma.rn.f32 %f38841, %f65530, %f65531, %f38829;
	// end inline asm
	// begin inline asm
	fma.rn.f32 %f38845, %f65534, %f65535, %f38841;
	// end inline asm
	// begin inline asm
	fma.rn.f32 %f38849, %f65530, %f65535, %f38837;
	// end inline asm
	// begin inline asm
	fma.rn.f32 %f38853, %f65526, %f65531, %f38849;
	// end inline asm
	// begin inline asm
	fma.rn.f32 %f38857, %f65530, %f65531, %f38845;
	// end inline asm
	// begin inline asm
	fma.rn.f32 %f38861, %f65534, %f65535, %f38857;
	// end inline asm
	// begin inline asm
	fma.rn.f32 %f38865, %f65530, %f65535, %f38853;
	// end inline asm
	// begin inline asm
	fma.rn.f32 %f38869, %f65526, %f65531, %f38865;
	// end inline asm
	// begin inline asm
	fma.rn.f32 %f38873, %f65530, %f65531, %f38861;
	// end inline asm
	// begin inline asm
	fma.rn.f32 %f38877, %f65534, %f65535, %f38873;
	// end inline asm
	// begin inline asm
	fma.rn.f32 %f38881, %f65530, %f65535, %f38869;
	// end inline asm
	// begin inline asm
	fma.rn.f32 %f38885, %f65526, %f65531, %f38881;
	// end inline asm
	// begin inline asm
	fma.rn.f32 %f38889, %f65530, %f65531, %f38877;
	// end inline asm
	// begin inline asm
	fma.rn.f32 %f38893, %f65534, %f65535, %f38889;
	// end inline asm
	// begin inline asm
	fma.rn.f32 %f38897, %f65530, %f65535, %f38885;
	// end inline asm
	// begin inline asm
	fma.rn.f32 %f38901, %f65526, %f65531, %f38897;
	// end inline asm
	// begin inline asm
	fma.rn.f32 %f38905, %f65530, %f65531, %f38893;
	// end inline asm
	// begin inline asm
	fma.rn.f32 %f38909, %f65534, %f65535, %f38905;
	// end inline asm
	// begin inline asm
	fma.rn.f32 %f38913, %f65530, %f65535, %f38901;
	// end inline asm
	// begin inline asm
	fma.rn.f32 %f38917, %f65526, %f65531, %f38913;
	// end inline asm
	// begin inline asm
	fma.rn.f32 %f38921, %f65530, %f65531, %f38909;
	// end inline asm
	// begin inline asm
	fma.rn.f32 %f38925, %f65534, %f65535, %f38921;
	// end inline asm
	// begin inline asm
	fma.rn.f32 %f38929, %f65530, %f65535, %f38917;
	// end inline asm
	// begin inline asm
	fma.rn.f32 %f38933, %f65526, %f65531, %f38929;
	// end inline asm
	// begin inline asm
	fma.rn.f32 %f38937, %f65530, %f65531, %f38925;
	// end inline asm
	// begin inline asm
	fma.rn.f32 %f38941, %f65534, %f65535, %f38937;
	// end inline asm
	// begin inline asm
	fma.rn.f32 %f38945, %f65530, %f65535, %f38933;
	// end inline asm
	// begin inline asm
	fma.rn.f32 %f38949, %f65526, %f65531, %f38945;
	// end inline asm
	// begin inline asm
	fma.rn.f32 %f38953, %f65530, %f65531, %f38941;
	// end inline asm
	// begin inline asm
	fma.rn.f32 %f38957, %f65534, %f65535, %f38953;
	// end inline asm
	// begin inline asm
	fma.rn.f32 %f38961, %f65530, %f65535, %f38949;
	// end inline asm
	// begin inline asm
	fma.rn.f32 %f38965, %f65526, %f65531, %f38961;
	// end inline asm
	// begin inline asm
	fma.rn.f32 %f38969, %f65530, %f65531, %f38957;
	// end inline asm
	// begin inline asm
	fma.rn.f32 %f38973, %f65534, %f65535, %f38969;
	// end inline asm
	// begin inline asm
	fma.rn.f32 %f38977, %f65530, %f65535, %f38965;
	// end inline asm
	// begin inline asm
	fma.rn.f32 %f38981, %f65526, %f65531, %f38977;
	// end inline asm
	// begin inline asm
	fma.rn.f32 %f38985, %f65530, %f65531, %f38973;
	// end inline asm
	// begin inline asm
	fma.rn.f32 %f38989, %f65534, %f65535, %f38985;
	// end inline asm
	// begin inline asm
	fma.rn.f32 %f38993, %f65530, %f65535, %f38981;
	// end inline asm
	// begin inline asm
	fma.rn.f32 %f38997, %f65526, %f65531, %f38993;
	// end inline asm
	// begin inline asm
	fma.rn.f32 %f39001, %f65530, %f65531, %f38989;
	// end inline asm
	// begin inline asm
	fma.rn.f32 %f39005, %f65534, %f65535, %f39001;
	// end inline asm
	// begin inline asm
	fma.rn.f32 %f39009, %f65530, %f65535, %f38997;
	// end inline asm
	// begin inline asm
	fma.rn.f32 %f39013, %f65526, %f65531, %f39009;
	// end inline asm
	// begin inline asm
	fma.rn.f32 %f39017, %f65530, %f65531, %f39005;
	// end inline asm
	// begin inline asm
	fma.rn.f32 %f39021, %f65534, %f65535, %f39017;
	// end inline asm
	// begin inline asm
	fma.rn.f32 %f39025, %f65530, %f65535, %f39013;
	// end inline asm
	// begin inline asm
	fma.rn.f32 %f39029, %f65526, %f65531, %f39025;
	// end inline asm
	// begin inline asm
	fma.rn.f32 %f39033, %f65530, %f65531, %f39021;
	// end inline asm
	// begin inline asm
	fma.rn.f32 %f39037, %f65534, %f65535, %f39033;
	// end inline asm
	// begin inline asm
	fma.rn.f32 %f39041, %f65530, %f65535, %f39029;
	// end inline asm
	// begin inline asm
	fma.rn.f32 %f39045, %f65526, %f65531, %f39041;
	// end inline asm
	// begin inline asm
	fma.rn.f32 %f39049, %f65530, %f65531, %f39037;
	// end inline asm
	// begin inline asm
	fma.rn.f32 %f39053, %f65534, %f65535, %f39049;
	// end inline asm
	// begin inline asm
	fma.rn.f32 %f39057, %f65530, %f65535, %f39045;
	// end inline asm
	// begin inline asm
	fma.rn.f32 %f39061, %f65526, %f65531, %f39057;
	// end inline asm
	// begin inline asm
	fma.rn.f32 %f39065, %f65530, %f65531, %f39053;
	// end inline asm
	// begin inline asm
	fma.rn.f32 %f39069, %f65534, %f65535, %f39065;
	// end inline asm
	// begin inline asm
	fma.rn.f32 %f39073, %f65530, %f65535, %f39061;
	// end inline asm
	// begin inline asm
	fma.rn.f32 %f39077, %f65526, %f65531, %f39073;
	// end inline asm
	// begin inline asm
	fma.rn.f32 %f39081, %f65530, %f65531, %f39069;
	// end inline asm
	// begin inline asm
	fma.rn.f32 %f39085, %f65534, %f65535, %f39081;
	// end inline asm
	// begin inline asm
	fma.rn.f32 %f39089, %f65530, %f65535, %f39077;
	// end inline asm
	// begin inline asm
	fma.rn.f32 %f39093, %f65526, %f65531, %f39089;
	// end inline asm
	// begin inline asm
	fma.rn.f32 %f39097, %f65530, %f65531, %f39085;
	// end inline asm
	// begin inline asm
	fma.rn.f32 %f39101, %f65534, %f65535, %f39097;
	// end inline asm
	// begin inline asm
	fma.rn.f32 %f39105, %f65530, %f65535, %f39093;
	// end inline asm
	// begin inline asm
	fma.rn.f32 %f39109, %f65526, %f65531, %f39105;
	// end inline asm
	// begin inline asm
	fma.rn.f32 %f39113, %f65530, %f65531, %f39101;
	// end inline asm
	// begin inline asm
	fma.rn.f32 %f39117, %f65534, %f65535, %f39113;
	// end inline asm
	// begin inline asm
	fma.rn.f32 %f39121, %f65530, %f65535, %f39109;
	// end inline asm
	// begin inline asm
	fma.rn.f32 %f39125, %f65526, %f65531, %f39121;
	// end inline asm
	// begin inline asm
	fma.rn.f32 %f39129, %f65530, %f65531, %f39117;
	// end inline asm
	// begin inline asm
	fma.rn.f32 %f39133, %f65534, %f65535, %f39129;
	// end inline asm
	// begin inline asm
	fma.rn.f32 %f39137, %f65530, %f65535, %f39125;
	// end inline asm
	// begin inline asm
	fma.rn.f32 %f39141, %f65526, %f65531, %f39137;
	// end inline asm
	// begin inline asm
	fma.rn.f32 %f39145, %f65530, %f65531, %f39133;
	// end inline asm
	// begin inline asm
	fma.rn.f32 %f39149, %f65534, %f65535, %f39145;
	// end inline asm
	// begin inline asm
	fma.rn.f32 %f39153, %f65530, %f65535, %f39141;
	// end inline asm
	// begin inline asm
	fma.rn.f32 %f39157, %f65526, %f65531, %f39153;
	// end inline asm
	// begin inline asm
	fma.rn.f32 %f39161, %f65530, %f65531, %f39149;
	// end inline asm
	// begin inline asm
	fma.rn.f32 %f39165, %f65534, %f65535, %f39161;
	// end inline asm
	// begin inline asm
	fma.rn.f32 %f39169, %f65530, %f65535, %f39157;
	// end inline asm
	// begin inline asm
	fma.rn.f32 %f39173, %f65526, %f65531, %f39169;
	// end inline asm
	// begin inline asm
	fma.rn.f32 %f39177, %f65530, %f65531, %f39165;
	// end inline asm
	// begin inline asm
	fma.rn.f32 %f39181, %f65534, %f65535, %f39177;
	// end inline asm
	// begin inline asm
	fma.rn.f32 %f39185, %f65530, %f65535, %f39173;
	// end inline asm
	// begin inline asm
	fma.rn.f32 %f39189, %f65526, %f65531, %f39185;
	// end inline asm
	// begin inline asm
	fma.rn.f32 %f39193, %f65530, %f65531, %f39181;
	// end inline asm
	// begin inline asm
	fma.rn.f32 %f39197, %f65534, %f65535, %f39193;
	// end inline asm
	// begin inline asm
	fma.rn.f32 %f39201, %f65530, %f65535, %f39189;
	// end inline asm
	// begin inline asm
	fma.rn.f32 %f39205, %f65526, %f65531, %f39201;
	// end inline asm
	// begin inline asm
	fma.rn.f32 %f39209, %f65530, %f65531, %f39197;
	// end inline asm
	// begin inline asm
	fma.rn.f32 %f39213, %f65534, %f65535, %f39209;
	// end inline asm
	// begin inline asm
	fma.rn.f32 %f39217, %f65530, %f65535, %f39205;
	// end inline asm
	// begin inline asm
	fma.rn.f32 %f39221, %f65526, %f65531, %f39217;
	// end inline asm
	// begin inline asm
	fma.rn.f32 %f39225, %f65530, %f65531, %f39213;
	// end inline asm
	// begin inline asm
	fma.rn.f32 %f39229, %f65534, %f65535, %f39225;
	// end inline asm
	// begin inline asm
	fma.rn.f32 %f39233, %f65530, %f65535, %f39221;
	// end inline asm
	// begin inline asm
	fma.rn.f32 %f39237, %f65526, %f65531, %f39233;
	// end inline asm
	// begin inline asm
	fma.rn.f32 %f39241, %f65530, %f65531, %f39229;
	// end inline asm
	// begin inline asm
	fma.rn.f32 %f39245, %f65534, %f65535, %f39241;
	// end inline asm
	// begin inline asm
	fma.rn.f32 %f39249, %f65530, %f65535, %f39237;
	// end inline asm
	// begin inline asm
	fma.rn.f32 %f39253, %f65526, %f65531, %f39249;
	// end inline asm
	// begin inline asm
	fma.rn.f32 %f39257, %f65530, %f65531, %f39245;
	// end inline asm
	// begin inline asm
	fma.rn.f32 %f39261, %f65534, %f65535, %f39257;
	// end inline asm
	// begin inline asm
	fma.rn.f32 %f39265, %f65530, %f65535, %f39253;
	// end inline asm
	// begin inline asm
	fma.rn.f32 %f39269, %f65526, %f65531, %f39265;
	// end inline asm
	// begin inline asm
	fma.rn.f32 %f39273, %f65530, %f65531, %f39261;
	// end inline asm
	// begin inline asm
	fma.rn.f32 %f39277, %f65534, %f65535, %f39273;
	// end inline asm
	// begin inline asm
	fma.rn.f32 %f39281, %f65530, %f65535, %f39269;
	// end inline asm
	// begin inline asm
	fma.rn.f32 %f39285, %f65526, %f65531, %f39281;
	// end inline asm
	// begin inline asm
	fma.rn.f32 %f39289, %f65530, %f65531, %f39277;
	// end inline asm
	// begin inline asm
	fma.rn.f32 %f39293, %f65534, %f65535, %f39289;
	// end inline asm
	// begin inline asm
	fma.rn.f32 %f39297, %f65530, %f65535, %f39285;
	// end inline asm
	// begin inline asm
	fma.rn.f32 %f39301, %f65526, %f65531, %f39297;
	// end inline asm
	// begin inline asm
	fma.rn.f32 %f39305, %f65530, %f65531, %f39293;
	// end inline asm
	// begin inline asm
	fma.rn.f32 %f39309, %f65534, %f65535, %f39305;
	// end inline asm
	// begin inline asm
	fma.rn.f32 %f39313, %f65530, %f65535, %f39301;
	// end inline asm
	// begin inline asm
	fma.rn.f32 %f39317, %f65526, %f65531, %f39313;
	// end inline asm
	// begin inline asm
	fma.rn.f32 %f39321, %f65530, %f65531, %f39309;
	// end inline asm
	// begin inline asm
	fma.rn.f32 %f39325, %f65534, %f65535, %f39321;
	// end inline asm
	// begin inline asm
	fma.rn.f32 %f39329, %f65530, %f65535, %f39317;
	// end inline asm
	// begin inline asm
	fma.rn.f32 %f39333, %f65526, %f65531, %f39329;
	// end inline asm
	// begin inline asm
	fma.rn.f32 %f39337, %f65530, %f65531, %f39325;
	// end inline asm
	// begin inline asm
	fma.rn.f32 %f39341, %f65534, %f65535, %f39337;
	// end inline asm
	// begin inline asm
	fma.rn.f32 %f39345, %f65530, %f65535, %f39333;
	// end inline asm
	// begin inline asm
	fma.rn.f32 %f39349, %f65526, %f65531, %f39345;
	// end inline asm
	// begin inline asm
	fma.rn.f32 %f39353, %f65530, %f65531, %f39341;
	// end inline asm
	// begin inline asm
	fma.rn.f32 %f39357, %f65534, %f65535, %f39353;
	// end inline asm
	// begin inline asm
	fma.rn.f32 %f39361, %f65530, %f65535, %f39349;
	// end inline asm
	// begin inline asm
	fma.rn.f32 %f39365, %f65526, %f65531, %f39361;
	// end inline asm
	// begin inline asm
	fma.rn.f32 %f39369, %f65530, %f65531, %f39357;
	// end inline asm
	// begin inline asm
	fma.rn.f32 %f39373, %f65534, %f65535, %f39369;
	// end inline asm
	// begin inline asm
	fma.rn.f32 %f39377, %f65530, %f65535, %f39365;
	// end inline asm
	// begin inline asm
	fma.rn.f32 %f39381, %f65526, %f65531, %f39377;
	// end inline asm
	// begin inline asm
	fma.rn.f32 %f39385, %f65530, %f65531, %f39373;
	// end inline asm
	// begin inline asm
	fma.rn.f32 %f39389, %f65534, %f65535, %f39385;
	// end inline asm
	// begin inline asm
	fma.rn.f32 %f39393, %f65530, %f65535, %f39381;
	// end inline asm
	// begin inline asm
	fma.rn.f32 %f39397, %f65526, %f65531, %f39393;
	// end inline asm
	// begin inline asm
	fma.rn.f32 %f39401, %f65530, %f65531, %f39389;
	// end inline asm
	// begin inline asm
	fma.rn.f32 %f39405, %f65534, %f65535, %f39401;
	// end inline asm
	// begin inline asm
	fma.rn.f32 %f39409, %f65530, %f65535, %f39397;
	// end inline asm
	// begin inline asm
	fma.rn.f32 %f39413, %f65526, %f65531, %f39409;
	// end inline asm
	// begin inline asm
	fma.rn.f32 %f39417, %f65530, %f65531, %f39405;
	// end inline asm
	// begin inline asm
	fma.rn.f32 %f39421, %f65534, %f65535, %f39417;
	// end inline asm
	// begin inline asm
	fma.rn.f32 %f39425, %f65530, %f65535, %f39413;
	// end inline asm
	// begin inline asm
	fma.rn.f32 %f39429, %f65526, %f65531, %f39425;
	// end inline asm
	// begin inline asm
	fma.rn.f32 %f39433, %f65530, %f65531, %f39421;
	// end inline asm
	// begin inline asm
	fma.rn.f32 %f39437, %f65534, %f65535, %f39433;
	// end inline asm
	// begin inline asm
	fma.rn.f32 %f39441, %f65530, %f65535, %f39429;
	// end inline asm
	// begin inline asm
	fma.rn.f32 %f39445, %f65526, %f65531, %f39441;
	// end inline asm
	// begin inline asm
	fma.rn.f32 %f39449, %f65530, %f65531, %f39437;
	// end inline asm
	// begin inline asm
	fma.rn.f32 %f39453, %f65534, %f65535, %f39449;
	// end inline asm
	// begin inline asm
	fma.rn.f32 %f39457, %f65530, %f65535, %f39445;
	// end inline asm
	// begin inline asm
	fma.rn.f32 %f39461, %f65526, %f65531, %f39457;
	// end inline asm
	// begin inline asm
	fma.rn.f32 %f39465, %f65530, %f65531, %f39453;
	// end inline asm
	// begin inline asm
	fma.rn.f32 %f39469, %f65534, %f65535, %f39465;
	// end inline asm
	// begin inline asm
	fma.rn.f32 %f39473, %f65530, %f65535, %f39461;
	// end inline asm
	// begin inline asm
	fma.rn.f32 %f39477, %f65526, %f65531, %f39473;
	// end inline asm
	// begin inline asm
	fma.rn.f32 %f39481, %f65530, %f65531, %f39469;
	// end inline asm
	// begin inline asm
	fma.rn.f32 %f39485, %f65534, %f65535, %f39481;
	// end inline asm
	// begin inline asm
	fma.rn.f32 %f39489, %f65530, %f65535, %f39477;
	// end inline asm
	// begin inline asm
	fma.rn.f32 %f39493, %f65526, %f65531, %f39489;
	// end inline asm
	// begin inline asm
	fma.rn.f32 %f39497, %f65530, %f65531, %f39485;
	// end inline asm
	// begin inline asm
	fma.rn.f32 %f39501, %f65534, %f65535, %f39497;
	// end inline asm
	// begin inline asm
	fma.rn.f32 %f39505, %f65530, %f65535, %f39493;
	// end inline asm
	// begin inline asm
	fma.rn.f32 %f39509, %f65526, %f65531, %f39505;
	// end inline asm
	// begin inline asm
	fma.rn.f32 %f39513, %f65530, %f65531, %f39501;
	// end inline asm
	// begin inline asm
	fma.rn.f32 %f39517, %f65534, %f65535, %f39513;
	// end inline asm
	// begin inline asm
	fma.rn.f32 %f39521, %f65530, %f65535, %f39509;
	// end inline asm
	// begin inline asm
	fma.rn.f32 %f39525, %f65526, %f65531, %f39521;
	// end inline asm
	// begin inline asm
	fma.rn.f32 %f39529, %f65530, %f65531, %f39517;
	// end inline asm
	// begin inline asm
	fma.rn.f32 %f39533, %f65534, %f65535, %f39529;
	// end inline asm
	// begin inline asm
	fma.rn.f32 %f39537, %f65530, %f65535, %f39525;
	// end inline asm
	// begin inline asm
	fma.rn.f32 %f39541, %f65526, %f65531, %f39537;
	// end inline asm
	// begin inline asm
	fma.rn.f32 %f39545, %f65530, %f65531, %f39533;
	// end inline asm
	// begin inline asm
	fma.rn.f32 %f39549, %f65534, %f65535, %f39545;
	// end inline asm
	// begin inline asm
	fma.rn.f32 %f39553, %f65530, %f65535, %f39541;
	// end inline asm
	// begin inline asm
	fma.rn.f32 %f39557, %f65526, %f65531, %f39553;
	// end inline asm
	// begin inline asm
	fma.rn.f32 %f39561, %f65530, %f65531, %f39549;
	// end inline asm
	// begin inline asm
	fma.rn.f32 %f39565, %f65534, %f65535, %f39561;
	// end inline asm
	// begin inline asm
	fma.rn.f32 %f39569, %f65530, %f65535, %f39557;
	// end inline asm
	// begin inline asm
	fma.rn.f32 %f39573, %f65526, %f65531, %f39569;
	// end inline asm
	// begin inline asm
	fma.rn.f32 %f39577, %f65530, %f65531, %f39565;
	// end inline asm
	// begin inline asm
	fma.rn.f32 %f39581, %f65534, %f65535, %f39577;
	// end inline asm
	// begin inline asm
	fma.rn.f32 %f39585, %f65530, %f65535, %f39573;
	// end inline asm
	// begin inline asm
	fma.rn.f32 %f39589, %f65526, %f65531, %f39585;
	// end inline asm
	// begin inline asm
	fma.rn.f32 %f39593, %f65530, %f65531, %f39581;
	// end inline asm
	// begin inline asm
	fma.rn.f32 %f39597, %f65534, %f65535, %f39593;
	// end inline asm
	// begin inline asm
	fma.rn.f32 %f39601, %f65530, %f65535, %f39589;
	// end inline asm
	// begin inline asm
	fma.rn.f32 %f39605, %f65526, %f65531, %f39601;
	// end inline asm
	// begin inline asm
	fma.rn.f32 %f39609, %f65530, %f65531, %f39597;
	// end inline asm
	// begin inline asm
	fma.rn.f32 %f39613, %f65534, %f65535, %f39609;
	// end inline asm
	// begin inline asm
	fma.rn.f32 %f39617, %f65530, %f65535, %f39605;
	// end inline asm
	// begin inline asm
	fma.rn.f32 %f39621, %f65526, %f65531, %f39617;
	// end inline asm
	// begin inline asm
	fma.rn.f32 %f39625, %f65530, %f65531, %f39613;
	// end inline asm
	// begin inline asm
	fma.rn.f32 %f39629, %f65534, %f65535, %f39625;
	// end inline asm
	// begin inline asm
	fma.rn.f32 %f39633, %f65530, %f65535, %f39621;
	// end inline asm
	// begin inline asm
	fma.rn.f32 %f39637, %f65526, %f65531, %f39633;
	// end inline asm
	// begin inline asm
	fma.rn.f32 %f39641, %f65530, %f65531, %f39629;
	// end inline asm
	// begin inline asm
	fma.rn.f32 %f39645, %f65534, %f65535, %f39641;
	// end inline asm
	// begin inline asm
	fma.rn.f32 %f39649, %f65530, %f65535, %f39637;
	// end inline asm
	// begin inline asm
	fma.rn.f32 %f39653, %f65526, %f65531, %f39649;
	// end inline asm
	// begin inline asm
	fma.rn.f32 %f39657, %f65530, %f65531, %f39645;
	// end inline asm
	// begin inline asm
	fma.rn.f32 %f39661, %f65534, %f65535, %f39657;
	// end inline asm
	// begin inline asm
	fma.rn.f32 %f39665, %f65530, %f65535, %f39653;
	// end inline asm
	// begin inline asm
	fma.rn.f32 %f39669, %f65526, %f65531, %f39665;
	// end inline asm
	// begin inline asm
	fma.rn.f32 %f39673, %f65530, %f65531, %f39661;
	// end inline asm
	// begin inline asm
	fma.rn.f32 %f39677, %f65534, %f65535, %f39673;
	// end inline asm
	// begin inline asm
	fma.rn.f32 %f39681, %f65530, %f65535, %f39669;
	// end inline asm
	// begin inline asm
	fma.rn.f32 %f39685, %f65526, %f65531, %f39681;
	// end inline asm
	// begin inline asm
	fma.rn.f32 %f39689, %f65530, %f65531, %f39677;
	// end inline asm
	// begin inline asm
	fma.rn.f32 %f39693, %f65534, %f65535, %f39689;
	// end inline asm
	// begin inline asm
	fma.rn.f32 %f39697, %f65530, %f65535, %f39685;
	// end inline asm
	// begin inline asm
	fma.rn.f32 %f39701, %f65526, %f65531, %f39697;
	// end inline asm
	// begin inline asm
	fma.rn.f32 %f39705, %f65530, %f65531, %f39693;
	// end inline asm
	// begin inline asm
	fma.rn.f32 %f39709, %f65534, %f65535, %f39705;
	// end inline asm
	// begin inline asm
	fma.rn.f32 %f39713, %f65530, %f65535, %f39701;
	// end inline asm
	// begin inline asm
	fma.rn.f32 %f39717, %f65526, %f65531, %f39713;
	// end inline asm
	// begin inline asm
	fma.rn.f32 %f39721, %f65530, %f65531, %f39709;
	// end inline asm
	// begin inline asm
	fma.rn.f32 %f39725, %f65534, %f65535, %f39721;
	// end inline asm
	// begin inline asm
	fma.rn.f32 %f39729, %f65530, %f65535, %f39717;
	// end inline asm
	// begin inline asm
	fma.rn.f32 %f39733, %f65526, %f65531, %f39729;
	// end inline asm
	// begin inline asm
	fma.rn.f32 %f39737, %f65530, %f65531, %f39725;
	// end inline asm
	// begin inline asm
	fma.rn.f32 %f39741, %f65534, %f65535, %f39737;
	// end inline asm
	// begin inline asm
	fma.rn.f32 %f39745, %f65530, %f65535, %f39733;
	// end inline asm
	// begin inline asm
	fma.rn.f32 %f39749, %f65526, %f65531, %f39745;
	// end inline asm
	// begin inline asm
	fma.rn.f32 %f39753, %f65530, %f65531, %f39741;
	// end inline asm
	// begin inline asm
	fma.rn.f32 %f39757, %f65534, %f65535, %f39753;
	// end inline asm
	// begin inline asm
	fma.rn.f32 %f39761, %f65530, %f65535, %f39749;
	// end inline asm
	// begin inline asm
	fma.rn.f32 %f39765, %f65526, %f65531, %f39761;
	// end inline asm
	// begin inline asm
	fma.rn.f32 %f39769, %f65530, %f65531, %f39757;
	// end inline asm
	// begin inline asm
	fma.rn.f32 %f39773, %f65534, %f65535, %f39769;
	// end inline asm
	// begin inline asm
	fma.rn.f32 %f39777, %f65530, %f65535, %f39765;
	// end inline asm
	// begin inline asm
	fma.rn.f32 %f39781, %f65526, %f65531, %f39777;
	// end inline asm
	// begin inline asm
	fma.rn.f32 %f39785, %f65530, %f65531, %f39773;
	// end inline asm
	// begin inline asm
	fma.rn.f32 %f39789, %f65534, %f65535, %f39785;
	// end inline asm
	// begin inline asm
	fma.rn.f32 %f39793, %f65530, %f65535, %f39781;
	// end inline asm
	// begin inline asm
	fma.rn.f32 %f39797, %f65526, %f65531, %f39793;
	// end inline asm
	// begin inline asm
	fma.rn.f32 %f39801, %f65530, %f65531, %f39789;
	// end inline asm
	// begin inline asm
	fma.rn.f32 %f39805, %f65534, %f65535, %f39801;
	// end inline asm
	// begin inline asm
	fma.rn.f32 %f39809, %f65530, %f65535, %f39797;
	// end inline asm
	// begin inline asm
	fma.rn.f32 %f39813, %f65526, %f65531, %f39809;
	// end inline asm
	// begin inline asm
	fma.rn.f32 %f39817, %f65530, %f65531, %f39805;
	// end inline asm
	// begin inline asm
	fma.rn.f32 %f39821, %f65534, %f65535, %f39817;
	// end inline asm
	// begin inline asm
	fma.rn.f32 %f39825, %f65530, %f65535, %f39813;
	// end inline asm
	// begin inline asm
	fma.rn.f32 %f39829, %f65526, %f65531, %f39825;
	// end inline asm
	// begin inline asm
	fma.rn.f32 %f39833, %f65530, %f65531, %f39821;
	// end inline asm
	// begin inline asm
	fma.rn.f32 %f39837, %f65534, %f65535, %f39833;
	// end inline asm
	// begin inline asm
	fma.rn.f32 %f39841, %f65530, %f65535, %f39829;
	// end inline asm
	// begin inline asm
	fma.rn.f32 %f39845, %f65526, %f65531, %f39841;
	// end inline asm
	// begin inline asm
	fma.rn.f32 %f39849, %f65530, %f65531, %f39837;
	// end inline asm
	// begin inline asm
	fma.rn.f32 %f39853, %f65534, %f65535, %f39849;
	// end inline asm
	// begin inline asm
	fma.rn.f32 %f39857, %f65530, %f65535, %f39845;
	// end inline asm
	// begin inline asm
	fma.rn.f32 %f39861, %f65526, %f65531, %f39857;
	// end inline asm
	// begin inline asm
	fma.rn.f32 %f39865, %f65530, %f65531, %f39853;
	// end inline asm
	// begin inline asm
	fma.rn.f32 %f39869, %f65534, %f65535, %f39865;
	// end inline asm
	// begin inline asm
	fma.rn.f32 %f39873, %f65530, %f65535, %f39861;
	// end inline asm
	// begin inline asm
	fma.rn.f32 %f39877, %f65526, %f65531, %f39873;
	// end inline asm
	// begin inline asm
	fma.rn.f32 %f39881, %f65530, %f65531, %f39869;
	// end inline asm
	// begin inline asm
	fma.rn.f32 %f39885, %f65534, %f65535, %f39881;
	// end inline asm
	// begin inline asm
	fma.rn.f32 %f39889, %f65530, %f65535, %f39877;
	// end inline asm
	// begin inline asm
	fma.rn.f32 %f39893, %f65526, %f65531, %f39889;
	// end inline asm
	// begin inline asm
	fma.rn.f32 %f39897, %f65530, %f65531, %f39885;
	// end inline asm
	// begin inline asm
	fma.rn.f32 %f39901, %f65534, %f65535, %f39897;
	// end inline asm
	// begin inline asm
	fma.rn.f32 %f39905, %f65530, %f65535, %f39893;
	// end inline asm
	// begin inline asm
	fma.rn.f32 %f39909, %f65526, %f65531, %f39905;
	// end inline asm
	// begin inline asm
	fma.rn.f32 %f39913, %f65530, %f65531, %f39901;
	// end inline asm
	// begin inline asm
	fma.rn.f32 %f39917, %f65534, %f65535, %f39913;
	// end inline asm
	// begin inline asm
	fma.rn.f32 %f39921, %f65530, %f65535, %f39909;
	// end inline asm
	// begin inline asm
	fma.rn.f32 %f39925, %f65526, %f65531, %f39921;
	// end inline asm
	// begin inline asm
	fma.rn.f32 %f39929, %f65530, %f65531, %f39917;
	// end inline asm
	// begin inline asm
	fma.rn.f32 %f39933, %f65534, %f65535, %f39929;
	// end inline asm
	// begin inline asm
	fma.rn.f32 %f39937, %f65530, %f65535, %f39925;
	// end inline asm
	// begin inline asm
	fma.rn.f32 %f39941, %f65526, %f65531, %f39937;
	// end inline asm
	// begin inline asm
	fma.rn.f32 %f39945, %f65530, %f65531, %f39933;
	// end inline asm
	// begin inline asm
	fma.rn.f32 %f39949, %f65534, %f65535, %f39945;
	// end inline asm
	// begin inline asm
	fma.rn.f32 %f39953, %f65530, %f65535, %f39941;
	// end inline asm
	// begin inline asm
	fma.rn.f32 %f39957, %f65526, %f65531, %f39953;
	// end inline asm
	// begin inline asm
	fma.rn.f32 %f39961, %f65530, %f65531, %f39949;
	// end inline asm
	// begin inline asm
	fma.rn.f32 %f39965, %f65534, %f65535, %f39961;
	// end inline asm
	// begin inline asm
	fma.rn.f32 %f39969, %f65530, %f65535, %f39957;
	// end inline asm
	// begin inline asm
	fma.rn.f32 %f39973, %f65526, %f65531, %f39969;
	// end inline asm
	// begin inline asm
	fma.rn.f32 %f39977, %f65530, %f65531, %f39965;
	// end inline asm
	// begin inline asm
	fma.rn.f32 %f39981, %f65534, %f65535, %f39977;
	// end inline asm
	// begin inline asm
	fma.rn.f32 %f39985, %f65530, %f65535, %f39973;
	// end inline asm
	// begin inline asm
	fma.rn.f32 %f39989, %f65526, %f65531, %f39985;
	// end inline asm
	// begin inline asm
	fma.rn.f32 %f39993, %f65530, %f65531, %f39981;
	// end inline asm
	// begin inline asm
	fma.rn.f32 %f39997, %f65534, %f65535, %f39993;
	// end inline asm
	// begin inline asm
	fma.rn.f32 %f40001, %f65530, %f65535, %f39989;
	// end inline asm
	// begin inline asm
	fma.rn.f32 %f40005, %f65526, %f65531, %f40001;
	// end inline asm
	// begin inline asm
	fma.rn.f32 %f40009, %f65530, %f65531, %f39997;
	// end inline asm
	// begin inline asm
	fma.rn.f32 %f40013, %f65534, %f65535, %f40009;
	// end inline asm
	// begin inline asm
	fma.rn.f32 %f40017, %f65530, %f65535, %f40005;
	// end inline asm
	// begin inline asm
	fma.rn.f32 %f40021, %f65526, %f65531, %f40017;
	// end inline asm
	// begin inline asm
	fma.rn.f32 %f40025, %f65530, %f65531, %f40013;
	// end inline asm
	// begin inline asm
	fma.rn.f32 %f40029, %f65534, %f65535, %f40025;
	// end inline asm
	// begin inline asm
	fma.rn.f32 %f40033, %f65530, %f65535, %f40021;
	// end inline asm
	// begin inline asm
	fma.rn.f32 %f40037, %f65526, %f65531, %f40033;
	// end inline asm
	// begin inline asm
	fma.rn.f32 %f40041, %f65530, %f65531, %f40029;
	// end inline asm
	// begin inline asm
	fma.rn.f32 %f40045, %f65534, %f65535, %f40041;
	// end inline asm
	// begin inline asm
	fma.rn.f32 %f40049, %f65530, %f65535, %f40037;
	// end inline asm
	// begin inline asm
	fma.rn.f32 %f40053, %f65526, %f65531, %f40049;
	// end inline asm
	// begin inline asm
	fma.rn.f32 %f40057, %f65530, %f65531, %f40045;
	// end inline asm
	// begin inline asm
	fma.rn.f32 %f40061, %f65534, %f65535, %f40057;
	// end inline asm
	// begin inline asm
	fma.rn.f32 %f40065, %f65530, %f65535, %f40053;
	// end inline asm
	// begin inline asm
	fma.rn.f32 %f40069, %f65526, %f65531, %f40065;
	// end inline asm
	// begin inline asm
	fma.rn.f32 %f40073, %f65530, %f65531, %f40061;
	// end inline asm
	// begin inline asm
	fma.rn.f32 %f40077, %f65534, %f65535, %f40073;
	// end inline asm
	// begin inline asm
	fma.rn.f32 %f40081, %f65530, %f65535, %f40069;
	// end inline asm
	// begin inline asm
	fma.rn.f32 %f40085, %f65526, %f65531, %f40081;
	// end inline asm
	// begin inline asm
	fma.rn.f32 %f40089, %f65530, %f65531, %f40077;
	// end inline asm
	// begin inline asm
	fma.rn.f32 %f40093, %f65534, %f65535, %f40089;
	// end inline asm
	// begin inline asm
	fma.rn.f32 %f40097, %f65530, %f65535, %f40085;
	// end inline asm
	// begin inline asm
	fma.rn.f32 %f40101, %f65526, %f65531, %f40097;
	// end inline asm
	// begin inline asm
	fma.rn.f32 %f40105, %f65530, %f65531, %f40093;
	// end inline asm
	// begin inline asm
	fma.rn.f32 %f40109, %f65534, %f65535, %f40105;
	// end inline asm
	// begin inline asm
	fma.rn.f32 %f40113, %f65530, %f65535, %f40101;
	// end inline asm
	// begin inline asm
	fma.rn.f32 %f40117, %f65526, %f65531, %f40113;
	// end inline asm
	// begin inline asm
	fma.rn.f32 %f40121, %f65530, %f65531, %f40109;
	// end inline asm
	// begin inline asm
	fma.rn.f32 %f40125, %f65534, %f65535, %f40121;
	// end inline asm
	// begin inline asm
	fma.rn.f32 %f40129, %f65530, %f65535, %f40117;
	// end inline asm
	// begin inline asm
	fma.rn.f32 %f40133, %f65526, %f65531, %f40129;
	// end inline asm
	// begin inline asm
	fma.rn.f32 %f40137, %f65530, %f65531, %f40125;
	// end inline asm
	// begin inline asm
	fma.rn.f32 %f40141, %f65534, %f65535, %f40137;
	// end inline asm
	// begin inline asm
	fma.rn.f32 %f40145, %f65530, %f65535, %f40133;
	// end inline asm
	// begin inline asm
	fma.rn.f32 %f40149, %f65526, %f65531, %f40145;
	// end inline asm
	// begin inline asm
	fma.rn.f32 %f40153, %f65530, %f65531, %f40141;
	// end inline asm
	// begin inline asm
	fma.rn.f32 %f40157, %f65534, %f65535, %f40153;
	// end inline asm
	// begin inline asm
	fma.rn.f32 %f40161, %f65530, %f65535, %f40149;
	// end inline asm
	// begin inline asm
	fma.rn.f32 %f40165, %f65526, %f65531, %f40161;
	// end inline asm
	// begin inline asm
	fma.rn.f32 %f40169, %f65530, %f65531, %f40157;
	// end inline asm
	// begin inline asm
	fma.rn.f32 %f40173, %f65534, %f65535, %f40169;
	// end inline asm
	// begin inline asm
	fma.rn.f32 %f40177, %f65530, %f65535, %f40165;
	// end inline asm
	// begin inline asm
	fma.rn.f32 %f40181, %f65526, %f65531, %f40177;
	// end inline asm
	// begin inline asm
	fma.rn.f32 %f40185, %f65530, %f65531, %f40173;
	// end inline asm
	// begin inline asm
	fma.rn.f32 %f40189, %f65534, %f65535, %f40185;
	// end inline asm
	// begin inline asm
	fma.rn.f32 %f40193, %f65530, %f65535, %f40181;
	// end inline asm
	// begin inline asm
	fma.rn.f32 %f40197, %f65526, %f65531, %f40193;
	// end inline asm
	// begin inline asm
	fma.rn.f32 %f40201, %f65530, %f65531, %f40189;
	// end inline asm
	// begin inline asm
	fma.rn.f32 %f40205, %f65534, %f65535, %f40201;
	// end inline asm
	// begin inline asm
	fma.rn.f32 %f40209, %f65530, %f65535, %f40197;
	// end inline asm
	// begin inline asm
	fma.rn.f32 %f40213, %f65526, %f65531, %f40209;
	// end inline asm
	// begin inline asm
	fma.rn.f32 %f40217, %f65530, %f65531, %f40205;
	// end inline asm
	// begin inline asm
	fma.rn.f32 %f40221, %f65534, %f65535, %f40217;
	// end inline asm
	// begin inline asm
	fma.rn.f32 %f40225, %f65530, %f65535, %f40213;
	// end inline asm
	// begin inline asm
	fma.rn.f32 %f40229, %f65526, %f65531, %f40225;
	// end inline asm
	// begin inline asm
	fma.rn.f32 %f40233, %f65530, %f65531, %f40221;
	// end inline asm
	// begin inline asm
	fma.rn.f32 %f40237, %f65534, %f65535, %f40233;
	// end inline asm
	// begin inline asm
	fma.rn.f32 %f40241, %f65530, %f65535, %f40229;
	// end inline asm
	// begin inline asm
	fma.rn.f32 %f40245, %f65526, %f65531, %f40241;
	// end inline asm
	// begin inline asm
	fma.rn.f32 %f40249, %f65530, %f65531, %f40237;
	// end inline asm
	// begin inline asm
	fma.rn.f32 %f40253, %f65534, %f65535, %f40249;
	// end inline asm
	// begin inline asm
	fma.rn.f32 %f40257, %f65530, %f65535, %f40245;
	// end inline asm
	// begin inline asm
	fma.rn.f32 %f40261, %f65526, %f65531, %f40257;
	// end inline asm
	// begin inline asm
	fma.rn.f32 %f40265, %f65530, %f65531, %f40253;
	// end inline asm
	// begin inline asm
	fma.rn.f32 %f40269, %f65534, %f65535, %f40265;
	// end inline asm
	// begin inline asm
	fma.rn.f32 %f40273, %f65530, %f65535, %f40261;
	// end inline asm
	// begin inline asm
	fma.rn.f32 %f40277, %f65526, %f65531, %f40273;
	// end inline asm
	// begin inline asm
	fma.rn.f32 %f40281, %f65530, %f65531, %f40269;
	// end inline asm
	// begin inline asm
	fma.rn.f32 %f40285, %f65534, %f65535, %f40281;
	// end inline asm
	// begin inline asm
	fma.rn.f32 %f40289, %f65530, %f65535, %f40277;
	// end inline asm
	// begin inline asm
	fma.rn.f32 %f40293, %f65526, %f65531, %f40289;
	// end inline asm
	// begin inline asm
	fma.rn.f32 %f40297, %f65530, %f65531, %f40285;
	// end inline asm
	// begin inline asm
	fma.rn.f32 %f40301, %f65534, %f65535, %f40297;
	// end inline asm
	// begin inline asm
	fma.rn.f32 %f40305, %f65530, %f65535, %f40293;
	// end inline asm
	// begin inline asm
	fma.rn.f32 %f40309, %f65526, %f65531, %f40305;
	// end inline asm
	// begin inline asm
	fma.rn.f32 %f40313, %f65530, %f65531, %f40301;
	// end inline asm
	// begin inline asm
	fma.rn.f32 %f40317, %f65534, %f65535, %f40313;
	// end inline asm
	// begin inline asm
	fma.rn.f32 %f40321, %f65530, %f65535, %f40309;
	// end inline asm
	// begin inline asm
	fma.rn.f32 %f40325, %f65526, %f65531, %f40321;
	// end inline asm
	// begin inline asm
	fma.rn.f32 %f40329, %f65530, %f65531, %f40317;
	// end inline asm
	// begin inline asm
	fma.rn.f32 %f40333, %f65534, %f65535, %f40329;
	// end inline asm
	// begin inline asm
	fma.rn.f32 %f40337, %f65530, %f65535, %f40325;
	// end inline asm
	// begin inline asm
	fma.rn.f32 %f40341, %f65526, %f65531, %f40337;
	// end inline asm
	// begin inline asm
	fma.rn.f32 %f40345, %f65530, %f65531, %f40333;
	// end inline asm
	// begin inline asm
	fma.rn.f32 %f40349, %f65534, %f65535, %f40345;
	// end inline asm
	// begin inline asm
	fma.rn.f32 %f40353, %f65530, %f65535, %f40341;
	// end inline asm
	// begin inline asm
	fma.rn.f32 %f40357, %f65526, %f65531, %f40353;
	// end inline asm
	// begin inline asm
	fma.rn.f32 %f40361, %f65530, %f65531, %f40349;
	// end inline asm
	// begin inline asm
	fma.rn.f32 %f40365, %f65534, %f65535, %f40361;
	// end inline asm
	// begin inline asm
	fma.rn.f32 %f40369, %f65530, %f65535, %f40357;
	// end inline asm
	// begin inline asm
	fma.rn.f32 %f40373, %f65526, %f65531, %f40369;
	// end inline asm
	// begin inline asm
	fma.rn.f32 %f40377, %f65530, %f65531, %f40365;
	// end inline asm
	// begin inline asm
	fma.rn.f32 %f40381, %f65534, %f65535, %f40377;
	// end inline asm
	// begin inline asm
	fma.rn.f32 %f40385, %f65530, %f65535, %f40373;
	// end inline asm
	// begin inline asm
	fma.rn.f32 %f40389, %f65526, %f65531, %f40385;
	// end inline asm
	// begin inline asm
	fma.rn.f32 %f40393, %f65530, %f65531, %f40381;
	// end inline asm
	// begin inline asm
	fma.rn.f32 %f40397, %f65534, %f65535, %f40393;
	// end inline asm
	// begin inline asm
	fma.rn.f32 %f40401, %f65530, %f65535, %f40389;
	// end inline asm
	// begin inline asm
	fma.rn.f32 %f40405, %f65526, %f65531, %f40401;
	// end inline asm
	// begin inline asm
	fma.rn.f32 %f40409, %f65530, %f65531, %f40397;
	// end inline asm
	// begin inline asm
	fma.rn.f32 %f40413, %f65534, %f65535, %f40409;
	// end inline asm
	// begin inline asm
	fma.rn.f32 %f40417, %f65530, %f65535, %f40405;
	// end inline asm
	// begin inline asm
	fma.rn.f32 %f40421, %f65526, %f65531, %f40417;
	// end inline asm
	// begin inline asm
	fma.rn.f32 %f40425, %f65530, %f65531, %f40413;
	// end inline asm
	// begin inline asm
	fma.rn.f32 %f40429, %f65534, %f65535, %f40425;
	// end inline asm
	// begin inline asm
	fma.rn.f32 %f40433, %f65530, %f65535, %f40421;
	// end inline asm
	// begin inline asm
	fma.rn.f32 %f40437, %f65526, %f65531, %f40433;
	// end inline asm
	// begin inline asm
	fma.rn.f32 %f40441, %f65530, %f65531, %f40429;
	// end inline asm
	// begin inline asm
	fma.rn.f32 %f40445, %f65534, %f65535, %f40441;
	// end inline asm
	// begin inline asm
	fma.rn.f32 %f40449, %f65530, %f65535, %f40437;
	// end inline asm
	// begin inline asm
	fma.rn.f32 %f40453, %f65526, %f65531, %f40449;
	// end inline asm
	// begin inline asm
	fma.rn.f32 %f40457, %f65530, %f65531, %f40445;
	// end inline asm
	// begin inline asm
	fma.rn.f32 %f40461, %f65534, %f65535, %f40457;
	// end inline asm
	// begin inline asm
	fma.rn.f32 %f40465, %f65530, %f65535, %f40453;
	// end inline asm
	// begin inline asm
	fma.rn.f32 %f40469, %f65526, %f65531, %f40465;
	// end inline asm
	// begin inline asm
	fma.rn.f32 %f40473, %f65530, %f65531, %f40461;
	// end inline asm
	// begin inline asm
	fma.rn.f32 %f40477, %f65534, %f65535, %f40473;
	// end inline asm
	// begin inline asm
	fma.rn.f32 %f40481, %f65530, %f65535, %f40469;
	// end inline asm
	// begin inline asm
	fma.rn.f32 %f40485, %f65526, %f65531, %f40481;
	// end inline asm
	// begin inline asm
	fma.rn.f32 %f40489, %f65530, %f65531, %f40477;
	// end inline asm
	// begin inline asm
	fma.rn.f32 %f40493, %f65534, %f65535, %f40489;
	// end inline asm
	// begin inline asm
	fma.rn.f32 %f40497, %f65530, %f65535, %f40485;
	// end inline asm
	// begin inline asm
	fma.rn.f32 %f40501, %f65526, %f65531, %f40497;
	// end inline asm
	// begin inline asm
	fma.rn.f32 %f40505, %f65530, %f65531, %f40493;
	// end inline asm
	// begin inline asm
	fma.rn.f32 %f40509, %f65534, %f65535, %f40505;
	// end inline asm
	// begin inline asm
	fma.rn.f32 %f40513, %f65530, %f65535, %f40501;
	// end inline asm
	// begin inline asm
	fma.rn.f32 %f40517, %f65526, %f65531, %f40513;
	// end inline asm
	// begin inline asm
	fma.rn.f32 %f40521, %f65530, %f65531, %f40509;
	// end inline asm
	// begin inline asm
	fma.rn.f32 %f40525, %f65534, %f65535, %f40521;
	// end inline asm
	// begin inline asm
	fma.rn.f32 %f40529, %f65530, %f65535, %f40517;
	// end inline asm
	// begin inline asm
	fma.rn.f32 %f40533, %f65526, %f65531, %f40529;
	// end inline asm
	// begin inline asm
	fma.rn.f32 %f40537, %f65530, %f65531, %f40525;
	// end inline asm
	// begin inline asm
	fma.rn.f32 %f40541, %f65534, %f65535, %f40537;
	// end inline asm
	// begin inline asm
	fma.rn.f32 %f40545, %f65530, %f65535, %f40533;
	// end inline asm
	// begin inline asm
	fma.rn.f32 %f40549, %f65526, %f65531, %f40545;
	// end inline asm
	// begin inline asm
	fma.rn.f32 %f40553, %f65530, %f65531, %f40541;
	// end inline asm
	// begin inline asm
	fma.rn.f32 %f40557, %f65534, %f65535, %f40553;
	// end inline asm
	// begin inline asm
	fma.rn.f32 %f40561, %f65530, %f65535, %f40549;
	// end inline asm
	// begin inline asm
	fma.rn.f32 %f40565, %f65526, %f65531, %f40561;
	// end inline asm
	// begin inline asm
	fma.rn.f32 %f40569, %f65530, %f65531, %f40557;
	// end inline asm
	// begin inline asm
	fma.rn.f32 %f40573, %f65534, %f65535, %f40569;
	// end inline asm
	// begin inline asm
	fma.rn.f32 %f40577, %f65530, %f65535, %f40565;
	// end inline asm
	// begin inline asm
	fma.rn.f32 %f40581, %f65526, %f65531, %f40577;
	// end inline asm
	// begin inline asm
	fma.rn.f32 %f40585, %f65530, %f65531, %f40573;
	// end inline asm
	// begin inline asm
	fma.rn.f32 %f40589, %f65534, %f65535, %f40585;
	// end inline asm
	// begin inline asm
	fma.rn.f32 %f40593, %f65530, %f65535, %f40581;
	// end inline asm
	// begin inline asm
	fma.rn.f32 %f40597, %f65526, %f65531, %f40593;
	// end inline asm
	// begin inline asm
	fma.rn.f32 %f40601, %f65530, %f65531, %f40589;
	// end inline asm
	// begin inline asm
	fma.rn.f32 %f40605, %f65534, %f65535, %f40601;
	// end inline asm
	// begin inline asm
	fma.rn.f32 %f40609, %f65530, %f65535, %f40597;
	// end inline asm
	// begin inline asm
	fma.rn.f32 %f40613, %f65526, %f65531, %f40609;
	// end inline asm
	// begin inline asm
	fma.rn.f32 %f40617, %f65530, %f65531, %f40605;
	// end inline asm
	// begin inline asm
	fma.rn.f32 %f40621, %f65534, %f65535, %f40617;
	// end inline asm
	// begin inline asm
	fma.rn.f32 %f40625, %f65530, %f65535, %f40613;
	// end inline asm
	// begin inline asm
	fma.rn.f32 %f40629, %f65526, %f65531, %f40625;
	// end inline asm
	// begin inline asm
	fma.rn.f32 %f40633, %f65530, %f65531, %f40621;
	// end inline asm
	// begin inline asm
	fma.rn.f32 %f40637, %f65534, %f65535, %f40633;
	// end inline asm
	// begin inline asm
	fma.rn.f32 %f40641, %f65530, %f65535, %f40629;
	// end inline asm
	// begin inline asm
	fma.rn.f32 %f40645, %f65526, %f65531, %f40641;
	// end inline asm
	// begin inline asm
	fma.rn.f32 %f40649, %f65530, %f65531, %f40637;
	// end inline asm
	// begin inline asm
	fma.rn.f32 %f40653, %f65534, %f65535, %f40649;
	// end inline asm
	// begin inline asm
	fma.rn.f32 %f40657, %f65530, %f65535, %f40645;
	// end inline asm
	// begin inline asm
	fma.rn.f32 %f40661, %f65526, %f65531, %f40657;
	// end inline asm
	// begin inline asm
	fma.rn.f32 %f40665, %f65530, %f65531, %f40653;
	// end inline asm
	// begin inline asm
	fma.rn.f32 %f40669, %f65534, %f65535, %f40665;
	// end inline asm
	// begin inline asm
	fma.rn.f32 %f40673, %f65530, %f65535, %f40661;
	// end inline asm
	// begin inline asm
	fma.rn.f32 %f40677, %f65526, %f65531, %f40673;
	// end inline asm
	// begin inline asm
	fma.rn.f32 %f40681, %f65530, %f65531, %f40669;
	// end inline asm
	// begin inline asm
	fma.rn.f32 %f40685, %f65534, %f65535, %f40681;
	// end inline asm
	// begin inline asm
	fma.rn.f32 %f40689, %f65530, %f65535, %f40677;
	// end inline asm
	// begin inline asm
	fma.rn.f32 %f40693, %f65526, %f65531, %f40689;
	// end inline asm
	// begin inline asm
	fma.rn.f32 %f40697, %f65530, %f65531, %f40685;
	// end inline asm
	// begin inline asm
	fma.rn.f32 %f40701, %f65534, %f65535, %f40697;
	// end inline asm
	// begin inline asm
	fma.rn.f32 %f40705, %f65530, %f65535, %f40693;
	// end inline asm
	// begin inline asm
	fma.rn.f32 %f40709, %f65526, %f65531, %f40705;
	// end inline asm
	// begin inline asm
	fma.rn.f32 %f40713, %f65530, %f65531, %f40701;
	// end inline asm
	// begin inline asm
	fma.rn.f32 %f40717, %f65534, %f65535, %f40713;
	// end inline asm
	// begin inline asm
	fma.rn.f32 %f40721, %f65530, %f65535, %f40709;
	// end inline asm
	// begin inline asm
	fma.rn.f32 %f40725, %f65526, %f65531, %f40721;
	// end inline asm
	// begin inline asm
	fma.rn.f32 %f40729, %f65530, %f65531, %f40717;
	// end inline asm
	// begin inline asm
	fma.rn.f32 %f40733, %f65534, %f65535, %f40729;
	// end inline asm
	// begin inline asm
	fma.rn.f32 %f40737, %f65530, %f65535, %f40725;
	// end inline asm
	// begin inline asm
	fma.rn.f32 %f40741, %f65526, %f65531, %f40737;
	// end inline asm
	// begin inline asm
	fma.rn.f32 %f40745, %f65530, %f65531, %f40733;
	// end inline asm
	// begin inline asm
	fma.rn.f32 %f40749, %f65534, %f65535, %f40745;
	// end inline asm
	// begin inline asm
	fma.rn.f32 %f40753, %f65530, %f65535, %f40741;
	// end inline asm
	// begin inline asm
	fma.rn.f32 %f40757, %f65526, %f65531, %f40753;
	// end inline asm
	// begin inline asm
	fma.rn.f32 %f40761, %f65530, %f65531, %f40749;
	// end inline asm
	// begin inline asm
	fma.rn.f32 %f40765, %f65534, %f65535, %f40761;
	// end inline asm
	// begin inline asm
	fma.rn.f32 %f40769, %f65530, %f65535, %f40757;
	// end inline asm
	// begin inline asm
	fma.rn.f32 %f40773, %f65526, %f65531, %f40769;
	// end inline asm
	// begin inline asm
	fma.rn.f32 %f40777, %f65530, %f65531, %f40765;
	// end inline asm
	// begin inline asm
	fma.rn.f32 %f40781, %f65534, %f65535, %f40777;
	// end inline asm
	// begin inline asm
	fma.rn.f32 %f40785, %f65530, %f65535, %f40773;
	// end inline asm
	// begin inline asm
	fma.rn.f32 %f40789, %f65526, %f65531, %f40785;
	// end inline asm
	// begin inline asm
	fma.rn.f32 %f40793, %f65530, %f65531, %f40781;
	// end inline asm
	// begin inline asm
	fma.rn.f32 %f40797, %f65534, %f65535, %f40793;
	// end inline asm
	// begin inline asm
	fma.rn.f32 %f40801, %f65530, %f65535, %f40789;
	// end inline asm
	// begin inline asm
	fma.rn.f32 %f40805, %f65526, %f65531, %f40801;
	// end inline asm
	// begin inline asm
	fma.rn.f32 %f40809, %f65530, %f65531, %f40797;
	// end inline asm
	// begin inline asm
	fma.rn.f32 %f40813, %f65534, %f65535, %f40809;
	// end inline asm
	// begin inline asm
	fma.rn.f32 %f40817, %f65530, %f65535, %f40805;
	// end inline asm
	// begin inline asm
	fma.rn.f32 %f40821, %f65526, %f65531, %f40817;
	// end inline asm
	// begin inline asm
	fma.rn.f32 %f40825, %f65530, %f65531, %f40813;
	// end inline asm
	// begin inline asm
	fma.rn.f32 %f40829, %f65534, %f65535, %f40825;
	// end inline asm
	// begin inline asm
	fma.rn.f32 %f40833, %f65530, %f65535, %f40821;
	// end inline asm
	// begin inline asm
	fma.rn.f32 %f40837, %f65526, %f65531, %f40833;
	// end inline asm
	// begin inline asm
	fma.rn.f32 %f40841, %f65530, %f65531, %f40829;
	// end inline asm
	// begin inline asm
	fma.rn.f32 %f40845, %f65534, %f65535, %f40841;
	// end inline asm
	// begin inline asm
	fma.rn.f32 %f40849, %f65530, %f65535, %f40837;
	// end inline asm
	// begin inline asm
	fma.rn.f32 %f40853, %f65526, %f65531, %f40849;
	// end inline asm
	// begin inline asm
	fma.rn.f32 %f40857, %f65530, %f65531, %f40845;
	// end inline asm
	// begin inline asm
	fma.rn.f32 %f40861, %f65534, %f65535, %f40857;
	// end inline asm
	// begin inline asm
	fma.rn.f32 %f40865, %f65530, %f65535, %f40853;
	// end inline asm
	// begin inline asm
	fma.rn.f32 %f40869, %f65526, %f65531, %f40865;
	// end inline asm
	// begin inline asm
	fma.rn.f32 %f40873, %f65530, %f65531, %f40861;
	// end inline asm
	// begin inline asm
	fma.rn.f32 %f40877, %f65534, %f65535, %f40873;
	// end inline asm
	// begin inline asm
	fma.rn.f32 %f40881, %f65530, %f65535, %f40869;
	// end inline asm
	// begin inline asm
	fma.rn.f32 %f40885, %f65526, %f65531, %f40881;
	// end inline asm
	// begin inline asm
	fma.rn.f32 %f40889, %f65530, %f65531, %f40877;
	// end inline asm
	// begin inline asm
	fma.rn.f32 %f40893, %f65534, %f65535, %f40889;
	// end inline asm
	// begin inline asm
	fma.rn.f32 %f40897, %f65530, %f65535, %f40885;
	// end inline asm
	// begin inline asm
	fma.rn.f32 %f40901, %f65526, %f65531, %f40897;
	// end inline asm
	// begin inline asm
	fma.rn.f32 %f40905, %f65530, %f65531, %f40893;
	// end inline asm
	// begin inline asm
	fma.rn.f32 %f40909, %f65534, %f65535, %f40905;
	// end inline asm
	// begin inline asm
	fma.rn.f32 %f40913, %f65530, %f65535, %f40901;
	// end inline asm
	// begin inline asm
	fma.rn.f32 %f40917, %f65526, %f65531, %f40913;
	// end inline asm
	// begin inline asm
	fma.rn.f32 %f40921, %f65530, %f65531, %f40909;
	// end inline asm
	// begin inline asm
	fma.rn.f32 %f40925, %f65534, %f65535, %f40921;
	// end inline asm
	// begin inline asm
	fma.rn.f32 %f40929, %f65530, %f65535, %f40917;
	// end inline asm
	// begin inline asm
	fma.rn.f32 %f40933, %f65526, %f65531, %f40929;
	// end inline asm
	// begin inline asm
	fma.rn.f32 %f40937, %f65530, %f65531, %f40925;
	// end inline asm
	// begin inline asm
	fma.rn.f32 %f40941, %f65534, %f65535, %f40937;
	// end inline asm
	// begin inline asm
	fma.rn.f32 %f40945, %f65530, %f65535, %f40933;
	// end inline asm
	// begin inline asm
	fma.rn.f32 %f40949, %f65526, %f65531, %f40945;
	// end inline asm
	// begin inline asm
	fma.rn.f32 %f40953, %f65530, %f65531, %f40941;
	// end inline asm
	// begin inline asm
	fma.rn.f32 %f40957, %f65534, %f65535, %f40953;
	// end inline asm
	// begin inline asm
	fma.rn.f32 %f40961, %f65530, %f65535, %f40949;
	// end inline asm
	// begin inline asm
	fma.rn.f32 %f40965, %f65526, %f65531, %f40961;
	// end inline asm
	// begin inline asm
	fma.rn.f32 %f40969, %f65530, %f65531, %f40957;
	// end inline asm
	// begin inline asm
	fma.rn.f32 %f40973, %f65534, %f65535, %f40969;
	// end inline asm
	// begin inline asm
	fma.rn.f32 %f40977, %f65530, %f65535, %f40965;
	// end inline asm
	// begin inline asm
	fma.rn.f32 %f40981, %f65526, %f65531, %f40977;
	// end inline asm
	// begin inline asm
	fma.rn.f32 %f40985, %f65530, %f65531, %f40973;
	// end inline asm
	// begin inline asm
	fma.rn.f32 %f40989, %f65534, %f65535, %f40985;
	// end inline asm
	// begin inline asm
	fma.rn.f32 %f40993, %f65530, %f65535, %f40981;
	// end inline asm
	// begin inline asm
	fma.rn.f32 %f40997, %f65526, %f65531, %f40993;
	// end inline asm
	// begin inline asm
	fma.rn.f32 %f41001, %f65530, %f65531, %f40989;
	// end inline asm
	// begin inline asm
	fma.rn.f32 %f41005, %f65534, %f65535, %f41001;
	// end inline asm
	// begin inline asm
	fma.rn.f32 %f41009, %f65530, %f65535, %f40997;
	// end inline asm
	// begin inline asm
	fma.rn.f32 %f41013, %f65526, %f65531, %f41009;
	// end inline asm
	// begin inline asm
	fma.rn.f32 %f41017, %f65530, %f65531, %f41005;
	// end inline asm
	// begin inline asm
	fma.rn.f32 %f41021, %f65534, %f65535, %f41017;
	// end inline asm
	// begin inline asm
	fma.rn.f32 %f41025, %f65530, %f65535, %f41013;
	// end inline asm
	// begin inline asm
	fma.rn.f32 %f41029, %f65526, %f65531, %f41025;
	// end inline asm
	// begin inline asm
	fma.rn.f32 %f41033, %f65530, %f65531, %f41021;
	// end inline asm
	// begin inline asm
	fma.rn.f32 %f41037, %f65534, %f65535, %f41033;
	// end inline asm
	// begin inline asm
	fma.rn.f32 %f41041, %f65530, %f65535, %f41029;
	// end inline asm
	// begin inline asm
	fma.rn.f32 %f41045, %f65526, %f65531, %f41041;
	// end inline asm
	// begin inline asm
	fma.rn.f32 %f41049, %f65530, %f65531, %f41037;
	// end inline asm
	// begin inline asm
	fma.rn.f32 %f41053, %f65534, %f65535, %f41049;
	// end inline asm
	// begin inline asm
	fma.rn.f32 %f41057, %f65530, %f65535, %f41045;
	// end inline asm
	// begin inline asm
	fma.rn.f32 %f41061, %f65526, %f65531, %f41057;
	// end inline asm
	// begin inline asm
	fma.rn.f32 %f41065, %f65530, %f65531, %f41053;
	// end inline asm
	// begin inline asm
	fma.rn.f32 %f41069, %f65534, %f65535, %f41065;
	// end inline asm
	// begin inline asm
	fma.rn.f32 %f41073, %f65530, %f65535, %f41061;
	// end inline asm
	// begin inline asm
	fma.rn.f32 %f41077, %f65526, %f65531, %f41073;
	// end inline asm
	// begin inline asm
	fma.rn.f32 %f41081, %f65530, %f65531, %f41069;
	// end inline asm
	// begin inline asm
	fma.rn.f32 %f41085, %f65534, %f65535, %f41081;
	// end inline asm
	// begin inline asm
	fma.rn.f32 %f41089, %f65530, %f65535, %f41077;
	// end inline asm
	// begin inline asm
	fma.rn.f32 %f41093, %f65526, %f65531, %f41089;
	// end inline asm
	// begin inline asm
	fma.rn.f32 %f41097, %f65530, %f65531, %f41085;
	// end inline asm
	// begin inline asm
	fma.rn.f32 %f41101, %f65534, %f65535, %f41097;
	// end inline asm
	// begin inline asm
	fma.rn.f32 %f41105, %f65530, %f65535, %f41093;
	// end inline asm
	// begin inline asm
	fma.rn.f32 %f41109, %f65526, %f65531, %f41105;
	// end inline asm
	// begin inline asm
	fma.rn.f32 %f41113, %f65530, %f65531, %f41101;
	// end inline asm
	// begin inline asm
	fma.rn.f32 %f41117, %f65534, %f65535, %f41113;
	// end inline asm
	// begin inline asm
	fma.rn.f32 %f41121, %f65530, %f65535, %f41109;
	// end inline asm
	// begin inline asm
	fma.rn.f32 %f41125, %f65526, %f65531, %f41121;
	// end inline asm
	// begin inline asm
	fma.rn.f32 %f41129, %f65530, %f65531, %f41117;
	// end inline asm
	// begin inline asm
	fma.rn.f32 %f41133, %f65534, %f65535, %f41129;
	// end inline asm
	// begin inline asm
	fma.rn.f32 %f41137, %f65530, %f65535, %f41125;
	// end inline asm
	// begin inline asm
	fma.rn.f32 %f41141, %f65526, %f65531, %f41137;
	// end inline asm
	// begin inline asm
	fma.rn.f32 %f41145, %f65530, %f65531, %f41133;
	// end inline asm
	// begin inline asm
	fma.rn.f32 %f41149, %f65534, %f65535, %f41145;
	// end inline asm
	// begin inline asm
	fma.rn.f32 %f41153, %f65530, %f65535, %f41141;
	// end inline asm
	// begin inline asm
	fma.rn.f32 %f41157, %f65526, %f65531, %f41153;
	// end inline asm
	// begin inline asm
	fma.rn.f32 %f41161, %f65530, %f65531, %f41149;
	// end inline asm
	// begin inline asm
	fma.rn.f32 %f41165, %f65534, %f65535, %f41161;
	// end inline asm
	// begin inline asm
	fma.rn.f32 %f41169, %f65530, %f65535, %f41157;
	// end inline asm
	// begin inline asm
	fma.rn.f32 %f41173, %f65526, %f65531, %f41169;
	// end inline asm
	// begin inline asm
	fma.rn.f32 %f41177, %f65530, %f65531, %f41165;
	// end inline asm
	// begin inline asm
	fma.rn.f32 %f41181, %f65534, %f65535, %f41177;
	// end inline asm
	// begin inline asm
	fma.rn.f32 %f41185, %f65530, %f65535, %f41173;
	// end inline asm
	// begin inline asm
	fma.rn.f32 %f41189, %f65526, %f65531, %f41185;
	// end inline asm
	// begin inline asm
	fma.rn.f32 %f41193, %f65530, %f65531, %f41181;
	// end inline asm
	// begin inline asm
	fma.rn.f32 %f41197, %f65534, %f65535, %f41193;
	// end inline asm
	// begin inline asm
	fma.rn.f32 %f41201, %f65530, %f65535, %f41189;
	// end inline asm
	// begin inline asm
	fma.rn.f32 %f41205, %f65526, %f65531, %f41201;
	// end inline asm
	// begin inline asm
	fma.rn.f32 %f41209, %f65530, %f65531, %f41197;
	// end inline asm
	// begin inline asm
	fma.rn.f32 %f41213, %f65534, %f65535, %f41209;
	// end inline asm
	// begin inline asm
	fma.rn.f32 %f41217, %f65530, %f65535, %f41205;
	// end inline asm
	// begin inline asm
	fma.rn.f32 %f41221, %f65526, %f65531, %f41217;
	// end inline asm
	// begin inline asm
	fma.rn.f32 %f41225, %f65530, %f65531, %f41213;
	// end inline asm
	// begin inline asm
	fma.rn.f32 %f41229, %f65534, %f65535, %f41225;
	// end inline asm
	// begin inline asm
	fma.rn.f32 %f41233, %f65530, %f65535, %f41221;
	// end inline asm
	// begin inline asm
	fma.rn.f32 %f41237, %f65526, %f65531, %f41233;
	// end inline asm
	// begin inline asm
	fma.rn.f32 %f41241, %f65530, %f65531, %f41229;
	// end inline asm
	// begin inline asm
	fma.rn.f32 %f41245, %f65534, %f65535, %f41241;
	// end inline asm
	// begin inline asm
	fma.rn.f32 %f41249, %f65530, %f65535, %f41237;
	// end inline asm
	// begin inline asm
	fma.rn.f32 %f41253, %f65526, %f65531, %f41249;
	// end inline asm
	// begin inline asm
	fma.rn.f32 %f41257, %f65530, %f65531, %f41245;
	// end inline asm
	// begin inline asm
	fma.rn.f32 %f41261, %f65534, %f65535, %f41257;
	// end inline asm
	// begin inline asm
	fma.rn.f32 %f41265, %f65530, %f65535, %f41253;
	// end inline asm
	// begin inline asm
	fma.rn.f32 %f41269, %f65526, %f65531, %f41265;
	// end inline asm
	// begin inline asm
	fma.rn.f32 %f41273, %f65530, %f65531, %f41261;
	// end inline asm
	// begin inline asm
	fma.rn.f32 %f41277, %f65534, %f65535, %f41273;
	// end inline asm
	// begin inline asm
	fma.rn.f32 %f41281, %f65530, %f65535, %f41269;
	// end inline asm
	// begin inline asm
	fma.rn.f32 %f41285, %f65526, %f65531, %f41281;
	// end inline asm
	// begin inline asm
	fma.rn.f32 %f41289, %f65530, %f65531, %f41277;
	// end inline asm
	// begin inline asm
	fma.rn.f32 %f41293, %f65534, %f65535, %f41289;
	// end inline asm
	// begin inline asm
	fma.rn.f32 %f41297, %f65530, %f65535, %f41285;
	// end inline asm
	// begin inline asm
	fma.rn.f32 %f41301, %f65526, %f65531, %f41297;
	// end inline asm
	// begin inline asm
	fma.rn.f32 %f41305, %f65530, %f65531, %f41293;
	// end inline asm
	// begin inline asm
	fma.rn.f32 %f41309, %f65534, %f65535, %f41305;
	// end inline asm
	// begin inline asm
	fma.rn.f32 %f41313, %f65530, %f65535, %f41301;
	// end inline asm
	// begin inline asm
	fma.rn.f32 %f41317, %f65526, %f65531, %f41313;
	// end inline asm
	// begin inline asm
	fma.rn.f32 %f41321, %f65530, %f65531, %f41309;
	// end inline asm
	// begin inline asm
	fma.rn.f32 %f41325, %f65534, %f65535, %f41321;
	// end inline asm
	// begin inline asm
	fma.rn.f32 %f41329, %f65530, %f65535, %f41317;
	// end inline asm
	// begin inline asm
	fma.rn.f32 %f41333, %f65526, %f65531, %f41329;
	// end inline asm
	// begin inline asm
	fma.rn.f32 %f41337, %f65530, %f65531, %f41325;
	// end inline asm
	// begin inline asm
	fma.rn.f32 %f41341, %f65534, %f65535, %f41337;
	// end inline asm
	// begin inline asm
	fma.rn.f32 %f41345, %f65530, %f65535, %f41333;
	// end inline asm
	// begin inline asm
	fma.rn.f32 %f41349, %f65526, %f65531, %f41345;
	// end inline asm
	// begin inline asm
	fma.rn.f32 %f41353, %f65530, %f65531, %f41341;
	// end inline asm
	// begin inline asm
	fma.rn.f32 %f41357, %f65534, %f65535, %f41353;
	// end inline asm
	// begin inline asm
	fma.rn.f32 %f41361, %f65530, %f65535, %f41349;
	// end inline asm
	// begin inline asm
	fma.rn.f32 %f41365, %f65526, %f65531, %f41361;
	// end inline asm
	// begin inline asm
	fma.rn.f32 %f41369, %f65530, %f65531, %f41357;
	// end inline asm
	// begin inline asm
	fma.rn.f32 %f41373, %f65534, %f65535, %f41369;
	// end inline asm
	// begin inline asm
	fma.rn.f32 %f41377, %f65530, %f65535, %f41365;
	// end inline asm
	// begin inline asm
	fma.rn.f32 %f41381, %f65526, %f65531, %f41377;
	// end inline asm
	// begin inline asm
	fma.rn.f32 %f41385, %f65530, %f65531, %f41373;
	// end inline asm
	// begin inline asm
	fma.rn.f32 %f41389, %f65534, %f65535, %f41385;
	// end inline asm
	// begin inline asm
	fma.rn.f32 %f41393, %f65530, %f65535, %f41381;
	// end inline asm
	// begin inline asm
	fma.rn.f32 %f41397, %f65526, %f65531, %f41393;
	// end inline asm
	// begin inline asm
	fma.rn.f32 %f41401, %f65530, %f65531, %f41389;
	// end inline asm
	// begin inline asm
	fma.rn.f32 %f41405, %f65534, %f65535, %f41401;
	// end inline asm
	// begin inline asm
	fma.rn.f32 %f41409, %f65530, %f65535, %f41397;
	// end inline asm
	// begin inline asm
	fma.rn.f32 %f41413, %f65526, %f65531, %f41409;
	// end inline asm
	// begin inline asm
	fma.rn.f32 %f41417, %f65530, %f65531, %f41405;
	// end inline asm
	// begin inline asm
	fma.rn.f32 %f41421, %f65534, %f65535, %f41417;
	// end inline asm
	// begin inline asm
	fma.rn.f32 %f41425, %f65530, %f65535, %f41413;
	// end inline asm
	// begin inline asm
	fma.rn.f32 %f41429, %f65526, %f65531, %f41425;
	// end inline asm
	// begin inline asm
	fma.rn.f32 %f41433, %f65530, %f65531, %f41421;
	// end inline asm
	// begin inline asm
	fma.rn.f32 %f41437, %f65534, %f65535, %f41433;
	// end inline asm
	// begin inline asm
	fma.rn.f32 %f41441, %f65530, %f65535, %f41429;
	// end inline asm
	// begin inline asm
	fma.rn.f32 %f41445, %f65526, %f65531, %f41441;
	// end inline asm
	// begin inline asm
	fma.rn.f32 %f41449, %f65530, %f65531, %f41437;
	// end inline asm
	// begin inline asm
	fma.rn.f32 %f41453, %f65534, %f65535, %f41449;
	// end inline asm
	// begin inline asm
	fma.rn.f32 %f41457, %f65530, %f65535, %f41445;
	// end inline asm
	// begin inline asm
	fma.rn.f32 %f41461, %f65526, %f65531, %f41457;
	// end inline asm
	// begin inline asm
	fma.rn.f32 %f41465, %f65530, %f65531, %f41453;
	// end inline asm
	// begin inline asm
	fma.rn.f32 %f41469, %f65534, %f65535, %f41465;
	// end inline asm
	// begin inline asm
	fma.rn.f32 %f41473, %f65530, %f65535, %f41461;
	// end inline asm
	// begin inline asm
	fma.rn.f32 %f41477, %f65526, %f65531, %f41473;
	// end inline asm
	// begin inline asm
	fma.rn.f32 %f41481, %f65530, %f65531, %f41469;
	// end inline asm
	// begin inline asm
	fma.rn.f32 %f41485, %f65534, %f65535, %f41481;
	// end inline asm
	// begin inline asm
	fma.rn.f32 %f41489, %f65530, %f65535, %f41477;
	// end inline asm
	// begin inline asm
	fma.rn.f32 %f41493, %f65526, %f65531, %f41489;
	// end inline asm
	// begin inline asm
	fma.rn.f32 %f41497, %f65530, %f65531, %f41485;
	// end inline asm
	// begin inline asm
	fma.rn.f32 %f41501, %f65534, %f65535, %f41497;
	// end inline asm
	// begin inline asm
	fma.rn.f32 %f41505, %f65530, %f65535, %f41493;
	// end inline asm
	// begin inline asm
	fma.rn.f32 %f41509, %f65526, %f65531, %f41505;
	// end inline asm
	// begin inline asm
	fma.rn.f32 %f41513, %f65530, %f65531, %f41501;
	// end inline asm
	// begin inline asm
	fma.rn.f32 %f41517, %f65534, %f65535, %f41513;
	// end inline asm
	// begin inline asm
	fma.rn.f32 %f41521, %f65530, %f65535, %f41509;
	// end inline asm
	// begin inline asm
	fma.rn.f32 %f41525, %f65526, %f65531, %f41521;
	// end inline asm
	// begin inline asm
	fma.rn.f32 %f41529, %f65530, %f65531, %f41517;
	// end inline asm
	// begin inline asm
	fma.rn.f32 %f41533, %f65534, %f65535, %f41529;
	// end inline asm
	// begin inline asm
	fma.rn.f32 %f41537, %f65530, %f65535, %f41525;
	// end inline asm
	// begin inline asm
	fma.rn.f32 %f41541, %f65526, %f65531, %f41537;
	// end inline asm
	// begin inline asm
	fma.rn.f32 %f41545, %f65530, %f65531, %f41533;
	// end inline asm
	// begin inline asm
	fma.rn.f32 %f41549, %f65534, %f65535, %f41545;
	// end inline asm
	// begin inline asm
	fma.rn.f32 %f41553, %f65530, %f65535, %f41541;
	// end inline asm
	// begin inline asm
	fma.rn.f32 %f41557, %f65526, %f65531, %f41553;
	// end inline asm
	// begin inline asm
	fma.rn.f32 %f41561, %f65530, %f65531, %f41549;
	// end inline asm
	// begin inline asm
	fma.rn.f32 %f41565, %f65534, %f65535, %f41561;
	// end inline asm
	// begin inline asm
	fma.rn.f32 %f41569, %f65530, %f65535, %f41557;
	// end inline asm
	// begin inline asm
	fma.rn.f32 %f41573, %f65526, %f65531, %f41569;
	// end inline asm
	// begin inline asm
	fma.rn.f32 %f41577, %f65530, %f65531, %f41565;
	// end inline asm
	// begin inline asm
	fma.rn.f32 %f41581, %f65534, %f65535, %f41577;
	// end inline asm
	// begin inline asm
	fma.rn.f32 %f41585, %f65530, %f65535, %f41573;
	// end inline asm
	// begin inline asm
	fma.rn.f32 %f41589, %f65526, %f65531, %f41585;
	// end inline asm
	// begin inline asm
	fma.rn.f32 %f41593, %f65530, %f65531, %f41581;
	// end inline asm
	// begin inline asm
	fma.rn.f32 %f41597, %f65534, %f65535, %f41593;
	// end inline asm
	// begin inline asm
	fma.rn.f32 %f41601, %f65530, %f65535, %f41589;
	// end inline asm
	// begin inline asm
	fma.rn.f32 %f41605, %f65526, %f65531, %f41601;
	// end inline asm
	// begin inline asm
	fma.rn.f32 %f41609, %f65530, %f65531, %f41597;
	// end inline asm
	// begin inline asm
	fma.rn.f32 %f41613, %f65534, %f65535, %f41609;
	// end inline asm
	// begin inline asm
	fma.rn.f32 %f41617, %f65530, %f65535, %f41605;
	// end inline asm
	// begin inline asm
	fma.rn.f32 %f41621, %f65526, %f65531, %f41617;
	// end inline asm
	// begin inline asm
	fma.rn.f32 %f41625, %f65530, %f65531, %f41613;
	// end inline asm
	// begin inline asm
	fma.rn.f32 %f41629, %f65534, %f65535, %f41625;
	// end inline asm
	// begin inline asm
	fma.rn.f32 %f41633, %f65530, %f65535, %f41621;
	// end inline asm
	// begin inline asm
	fma.rn.f32 %f41637, %f65526, %f65531, %f41633;
	// end inline asm
	// begin inline asm
	fma.rn.f32 %f41641, %f65530, %f65531, %f41629;
	// end inline asm
	// begin inline asm
	fma.rn.f32 %f41645, %f65534, %f65535, %f41641;
	// end inline asm
	// begin inline asm
	fma.rn.f32 %f41649, %f65530, %f65535, %f41637;
	// end inline asm
	// begin inline asm
	fma.rn.f32 %f41653, %f65526, %f65531, %f41649;
	// end inline asm
	// begin inline asm
	fma.rn.f32 %f41657, %f65530, %f65531, %f41645;
	// end inline asm
	// begin inline asm
	fma.rn.f32 %f41661, %f65534, %f65535, %f41657;
	// end inline asm
	// begin inline asm
	fma.rn.f32 %f41665, %f65530, %f65535, %f41653;
	// end inline asm
	// begin inline asm
	fma.rn.f32 %f41669, %f65526, %f65531, %f41665;
	// end inline asm
	// begin inline asm
	fma.rn.f32 %f41673, %f65530, %f65531, %f41661;
	// end inline asm
	// begin inline asm
	fma.rn.f32 %f41677, %f65534, %f65535, %f41673;
	// end inline asm
	// begin inline asm
	fma.rn.f32 %f41681, %f65530, %f65535, %f41669;
	// end inline asm
	// begin inline asm
	fma.rn.f32 %f41685, %f65526, %f65531, %f41681;
	// end inline asm
	// begin inline asm
	fma.rn.f32 %f41689, %f65530, %f65531, %f41677;
	// end inline asm
	// begin inline asm
	fma.rn.f32 %f41693, %f65534, %f65535, %f41689;
	// end inline asm
	// begin inline asm
	fma.rn.f32 %f41697, %f65530, %f65535, %f41685;
	// end inline asm
	// begin inline asm
	fma.rn.f32 %f41701, %f65526, %f65531, %f41697;
	// end inline asm
	// begin inline asm
	fma.rn.f32 %f41705, %f65530, %f65531, %f41693;
	// end inline asm
	// begin inline asm
	fma.rn.f32 %f41709, %f65534, %f65535, %f41705;
	// end inline asm
	// begin inline asm
	fma.rn.f32 %f41713, %f65530, %f65535, %f41701;
	// end inline asm
	// begin inline asm
	fma.rn.f32 %f41717, %f65526, %f65531, %f41713;
	// end inline asm
	// begin inline asm
	fma.rn.f32 %f41721, %f65530, %f65531, %f41709;
	// end inline asm
	// begin inline asm
	fma.rn.f32 %f41725, %f65534, %f65535, %f41721;
	// end inline asm
	// begin inline asm
	fma.rn.f32 %f41729, %f65530, %f65535, %f41717;
	// end inline asm
	// begin inline asm
	fma.rn.f32 %f41733, %f65526, %f65531, %f41729;
	// end inline asm
	// begin inline asm
	fma.rn.f32 %f41737, %f65530, %f65531, %f41725;
	// end inline asm
	// begin inline asm
	fma.rn.f32 %f41741, %f65534, %f65535, %f41737;
	// end inline asm
	// begin inline asm
	fma.rn.f32 %f41745, %f65530, %f65535, %f41733;
	// end inline asm
	// begin inline asm
	fma.rn.f32 %f41749, %f65526, %f65531, %f41745;
	// end inline asm
	// begin inline asm
	fma.rn.f32 %f41753, %f65530, %f65531, %f41741;
	// end inline asm
	// begin inline asm
	fma.rn.f32 %f41757, %f65534, %f65535, %f41753;
	// end inline asm
	// begin inline asm
	fma.rn.f32 %f41761, %f65530, %f65535, %f41749;
	// end inline asm
	// begin inline asm
	fma.rn.f32 %f41765, %f65526, %f65531, %f41761;
	// end inline asm
	// begin inline asm
	fma.rn.f32 %f41769, %f65530, %f65531, %f41757;
	// end inline asm
	// begin inline asm
	fma.rn.f32 %f41773, %f65534, %f65535, %f41769;
	// end inline asm
	// begin inline asm
	fma.rn.f32 %f41777, %f65530, %f65535, %f41765;
	// end inline asm
	// begin inline asm
	fma.rn.f32 %f41781, %f65526, %f65531, %f41777;
	// end inline asm
	// begin inline asm
	fma.rn.f32 %f41785, %f65530, %f65531, %f41773;
	// end inline asm
	// begin inline asm
	fma.rn.f32 %f41789, %f65534, %f65535, %f41785;
	// end inline asm
	// begin inline asm
	fma.rn.f32 %f41793, %f65530, %f65535, %f41781;
	// end inline asm
	// begin inline asm
	fma.rn.f32 %f41797, %f65526, %f65531, %f41793;
	// end inline asm
	// begin inline asm
	fma.rn.f32 %f41801, %f65530, %f65531, %f41789;
	// end inline asm
	// begin inline asm
	fma.rn.f32 %f41805, %f65534, %f65535, %f41801;
	// end inline asm
	// begin inline asm
	fma.rn.f32 %f41809, %f65530, %f65535, %f41797;
	// end inline asm
	// begin inline asm
	fma.rn.f32 %f41813, %f65526, %f65531, %f41809;
	// end inline asm
	// begin inline asm
	fma.rn.f32 %f41817, %f65530, %f65531, %f41805;
	// end inline asm
	// begin inline asm
	fma.rn.f32 %f41821, %f65534, %f65535, %f41817;
	// end inline asm
	// begin inline asm
	fma.rn.f32 %f41825, %f65530, %f65535, %f41813;
	// end inline asm
	// begin inline asm
	fma.rn.f32 %f41829, %f65526, %f65531, %f41825;
	// end inline asm
	// begin inline asm
	fma.rn.f32 %f41833, %f65530, %f65531, %f41821;
	// end inline asm
	// begin inline asm
	fma.rn.f32 %f41837, %f65534, %f65535, %f41833;
	// end inline asm
	// begin inline asm
	fma.rn.f32 %f41841, %f65530, %f65535, %f41829;
	// end inline asm
	// begin inline asm
	fma.rn.f32 %f41845, %f65526, %f65531, %f41841;
	// end inline asm
	// begin inline asm
	fma.rn.f32 %f41849, %f65530, %f65531, %f41837;
	// end inline asm
	// begin inline asm
	fma.rn.f32 %f41853, %f65534, %f65535, %f41849;
	// end inline asm
	// begin inline asm
	fma.rn.f32 %f41857, %f65530, %f65535, %f41845;
	// end inline asm
	// begin inline asm
	fma.rn.f32 %f41861, %f65526, %f65531, %f41857;
	// end inline asm
	// begin inline asm
	fma.rn.f32 %f41865, %f65530, %f65531, %f41853;
	// end inline asm
	// begin inline asm
	fma.rn.f32 %f41869, %f65534, %f65535, %f41865;
	// end inline asm
	// begin inline asm
	fma.rn.f32 %f41873, %f65530, %f65535, %f41861;
	// end inline asm
	// begin inline asm
	fma.rn.f32 %f41877, %f65526, %f65531, %f41873;
	// end inline asm
	// begin inline asm
	fma.rn.f32 %f41881, %f65530, %f65531, %f41869;
	// end inline asm
	// begin inline asm
	fma.rn.f32 %f41885, %f65534, %f65535, %f41881;
	// end inline asm
	// begin inline asm
	fma.rn.f32 %f41889, %f65530, %f65535, %f41877;
	// end inline asm
	// begin inline asm
	fma.rn.f32 %f41893, %f65526, %f65531, %f41889;
	// end inline asm
	// begin inline asm
	fma.rn.f32 %f41897, %f65530, %f65531, %f41885;
	// end inline asm
	// begin inline asm
	fma.rn.f32 %f41901, %f65534, %f65535, %f41897;
	// end inline asm
	// begin inline asm
	fma.rn.f32 %f41905, %f65530, %f65535, %f41893;
	// end inline asm
	// begin inline asm
	fma.rn.f32 %f41909, %f65526, %f65531, %f41905;
	// end inline asm
	// begin inline asm
	fma.rn.f32 %f41913, %f65530, %f65531, %f41901;
	// end inline asm
	// begin inline asm
	fma.rn.f32 %f41917, %f65534, %f65535, %f41913;
	// end inline asm
	// begin inline asm
	fma.rn.f32 %f41921, %f65530, %f65535, %f41909;
	// end inline asm
	// begin inline asm
	fma.rn.f32 %f41925, %f65526, %f65531, %f41921;
	// end inline asm
	// begin inline asm
	fma.rn.f32 %f41929, %f65530, %f65531, %f41917;
	// end inline asm
	// begin inline asm
	fma.rn.f32 %f41933, %f65534, %f65535, %f41929;
	// end inline asm
	// begin inline asm
	fma.rn.f32 %f41937, %f65530, %f65535, %f41925;
	// end inline asm
	// begin inline asm
	fma.rn.f32 %f41941, %f65526, %f65531, %f41937;
	// end inline asm
	// begin inline asm
	fma.rn.f32 %f41945, %f65530, %f65531, %f41933;
	// end inline asm
	// begin inline asm
	fma.rn.f32 %f41949, %f65534, %f65535, %f41945;
	// end inline asm
	// begin inline asm
	fma.rn.f32 %f41953, %f65530, %f65535, %f41941;
	// end inline asm
	// begin inline asm
	fma.rn.f32 %f41957, %f65526, %f65531, %f41953;
	// end inline asm
	// begin inline asm
	fma.rn.f32 %f41961, %f65530, %f65531, %f41949;
	// end inline asm
	// begin inline asm
	fma.rn.f32 %f41965, %f65534, %f65535, %f41961;
	// end inline asm
	// begin inline asm
	fma.rn.f32 %f41969, %f65530, %f65535, %f41957;
	// end inline asm
	// begin inline asm
	fma.rn.f32 %f41973, %f65526, %f65531, %f41969;
	// end inline asm
	// begin inline asm
	fma.rn.f32 %f41977, %f65530, %f65531, %f41965;
	// end inline asm
	// begin inline asm
	fma.rn.f32 %f41981, %f65534, %f65535, %f41977;
	// end inline asm
	// begin inline asm
	fma.rn.f32 %f41985, %f65530, %f65535, %f41973;
	// end inline asm
	// begin inline asm
	fma.rn.f32 %f41989, %f65526, %f65531, %f41985;
	// end inline asm
	// begin inline asm
	fma.rn.f32 %f41993, %f65530, %f65531, %f41981;
	// end inline asm
	// begin inline asm
	fma.rn.f32 %f41997, %f65534, %f65535, %f41993;
	// end inline asm
	// begin inline asm
	fma.rn.f32 %f42001, %f65530, %f65535, %f41989;
	// end inline asm
	// begin inline asm
	fma.rn.f32 %f42005, %f65526, %f65531, %f42001;
	// end inline asm
	// begin inline asm
	fma.rn.f32 %f42009, %f65530, %f65531, %f41997;
	// end inline asm
	// begin inline asm
	fma.rn.f32 %f42013, %f65534, %f65535, %f42009;
	// end inline asm
	// begin inline asm
	fma.rn.f32 %f42017, %f65530, %f65535, %f42005;
	// end inline asm
	// begin inline asm
	fma.rn.f32 %f42021, %f65526, %f65531, %f42017;
	// end inline asm
	// begin inline asm
	fma.rn.f32 %f42025, %f65530, %f65531, %f42013;
	// end inline asm
	// begin inline asm
	fma.rn.f32 %f42029, %f65534, %f65535, %f42025;
	// end inline asm
	// begin inline asm
	fma.rn.f32 %f42033, %f65530, %f65535, %f42021;
	// end inline asm
	// begin inline asm
	fma.rn.f32 %f42037, %f65526, %f65531, %f42033;
	// end inline asm
	// begin inline asm
	fma.rn.f32 %f42041, %f65530, %f65531, %f42029;
	// end inline asm
	// begin inline asm
	fma.rn.f32 %f42045, %f65534, %f65535, %f42041;
	// end inline asm
	// begin inline asm
	fma.rn.f32 %f42049, %f65530, %f65535, %f42037;
	// end inline asm
	// begin inline asm
	fma.rn.f32 %f42053, %f65526, %f65531, %f42049;
	// end inline asm
	// begin inline asm
	fma.rn.f32 %f42057, %f65530, %f65531, %f42045;
	// end inline asm
	// begin inline asm
	fma.rn.f32 %f42061, %f65534, %f65535, %f42057;
	// end inline asm
	// begin inline asm
	fma.rn.f32 %f42065, %f65530, %f65535, %f42053;
	// end inline asm
	// begin inline asm
	fma.rn.f32 %f42069, %f65526, %f65531, %f42065;
	// end inline asm
	// begin inline asm
	fma.rn.f32 %f42073, %f65530, %f65531, %f42061;
	// end inline asm
	// begin inline asm
	fma.rn.f32 %f42077, %f65534, %f65535, %f42073;
	// end inline asm
	// begin inline asm
	fma.rn.f32 %f42081, %f65530, %f65535, %f42069;
	// end inline asm
	// begin inline asm
	fma.rn.f32 %f42085, %f65526, %f65531, %f42081;
	// end inline asm
	// begin inline asm
	fma.rn.f32 %f42089, %f65530, %f65531, %f42077;
	// end inline asm
	// begin inline asm
	fma.rn.f32 %f42093, %f65534, %f65535, %f42089;
	// end inline asm
	// begin inline asm
	fma.rn.f32 %f42097, %f65530, %f65535, %f42085;
	// end inline asm
	// begin inline asm
	fma.rn.f32 %f42101, %f65526, %f65531, %f42097;
	// end inline asm
	// begin inline asm
	fma.rn.f32 %f42105, %f65530, %f65531, %f42093;
	// end inline asm
	// begin inline asm
	fma.rn.f32 %f42109, %f65534, %f65535, %f42105;
	// end inline asm
	// begin inline asm
	fma.rn.f32 %f42113, %f65530, %f65535, %f42101;
	// end inline asm
	// begin inline asm
	fma.rn.f32 %f42117, %f65526, %f65531, %f42113;
	// end inline asm
	// begin inline asm
	fma.rn.f32 %f42121, %f65530, %f65531, %f42109;
	// end inline asm
	// begin inline asm
	fma.rn.f32 %f42125, %f65534, %f65535, %f42121;
	// end inline asm
	// begin inline asm
	fma.rn.f32 %f42129, %f65530, %f65535, %f42117;
	// end inline asm
	// begin inline asm
	fma.rn.f32 %f42133, %f65526, %f65531, %f42129;
	// end inline asm
	// begin inline asm
	fma.rn.f32 %f42137, %f65530, %f65531, %f42125;
	// end inline asm
	// begin inline asm
	fma.rn.f32 %f42141, %f65534, %f65535, %f42137;
	// end inline asm
	// begin inline asm
	fma.rn.f32 %f42145, %f65530, %f65535, %f42133;
	// end inline asm
	// begin inline asm
	fma.rn.f32 %f42149, %f65526, %f65531, %f42145;
	// end inline asm
	// begin inline asm
	fma.rn.f32 %f42153, %f65530, %f65531, %f42141;
	// end inline asm
	// begin inline asm
	fma.rn.f32 %f42157, %f65534, %f65535, %f42153;
	// end inline asm
	// begin inline asm
	fma.rn.f32 %f42161, %f65530, %f65535, %f42149;
	// end inline asm
	// begin inline asm
	fma.rn.f32 %f42165, %f65526, %f65531, %f42161;
	// end inline asm
	// begin inline asm
	fma.rn.f32 %f42169, %f65530, %f65531, %f42157;
	// end inline asm
	// begin inline asm
	fma.rn.f32 %f42173, %f65534, %f65535, %f42169;
	// end inline asm
	// begin inline asm
	fma.rn.f32 %f42177, %f65530, %f65535, %f42165;
	// end inline asm
	// begin inline asm
	fma.rn.f32 %f42181, %f65526, %f65531, %f42177;
	// end inline asm
	// begin inline asm
	fma.rn.f32 %f42185, %f65530, %f65531, %f42173;
	// end inline asm
	// begin inline asm
	fma.rn.f32 %f42189, %f65534, %f65535, %f42185;
	// end inline asm
	// begin inline asm
	fma.rn.f32 %f42193, %f65530, %f65535, %f42181;
	// end inline asm
	// begin inline asm
	fma.rn.f32 %f42197, %f65526, %f65531, %f42193;
	// end inline asm
	// begin inline asm
	fma.rn.f32 %f42201, %f65530, %f65531, %f42189;
	// end inline asm
	// begin inline asm
	fma.rn.f32 %f42205, %f65534, %f65535, %f42201;
	// end inline asm
	// begin inline asm
	fma.rn.f32 %f42209, %f65530, %f65535, %f42197;
	// end inline asm
	// begin inline asm
	fma.rn.f32 %f42213, %f65526, %f65531, %f42209;
	// end inline asm
	// begin inline asm
	fma.rn.f32 %f42217, %f65530, %f65531, %f42205;
	// end inline asm
	// begin inline asm
	fma.rn.f32 %f42221, %f65534, %f65535, %f42217;
	// end inline asm
	// begin inline asm
	fma.rn.f32 %f42225, %f65530, %f65535, %f42213;
	// end inline asm
	// begin inline asm
	fma.rn.f32 %f42229, %f65526, %f65531, %f42225;
	// end inline asm
	// begin inline asm
	fma.rn.f32 %f42233, %f65530, %f65531, %f42221;
	// end inline asm
	// begin inline asm
	fma.rn.f32 %f42237, %f65534, %f65535, %f42233;
	// end inline asm
	// begin inline asm
	fma.rn.f32 %f42241, %f65530, %f65535, %f42229;
	// end inline asm
	// begin inline asm
	fma.rn.f32 %f42245, %f65526, %f65531, %f42241;
	// end inline asm
	// begin inline asm
	fma.rn.f32 %f42249, %f65530, %f65531, %f42237;
	// end inline asm
	// begin inline asm
	fma.rn.f32 %f42253, %f65534, %f65535, %f42249;
	// end inline asm
	// begin inline asm
	fma.rn.f32 %f42257, %f65530, %f65535, %f42245;
	// end inline asm
	// begin inline asm
	fma.rn.f32 %f42261, %f65526, %f65531, %f42257;
	// end inline asm
	// begin inline asm
	fma.rn.f32 %f42265, %f65530, %f65531, %f42253;
	// end inline asm
	// begin inline asm
	fma.rn.f32 %f42269, %f65534, %f65535, %f42265;
	// end inline asm
	// begin inline asm
	fma.rn.f32 %f42273, %f65530, %f65535, %f42261;
	// end inline asm
	// begin inline asm
	fma.rn.f32 %f42277, %f65526, %f65531, %f42273;
	// end inline asm
	// begin inline asm
	fma.rn.f32 %f42281, %f65530, %f65531, %f42269;
	// end inline asm
	// begin inline asm
	fma.rn.f32 %f42285, %f65534, %f65535, %f42281;
	// end inline asm
	// begin inline asm
	fma.rn.f32 %f42289, %f65530, %f65535, %f42277;
	// end inline asm
	// begin inline asm
	fma.rn.f32 %f42293, %f65526, %f65531, %f42289;
	// end inline asm
	// begin inline asm
	fma.rn.f32 %f42297, %f65530, %f65531, %f42285;
	// end inline asm
	// begin inline asm
	fma.rn.f32 %f42301, %f65534, %f65535, %f42297;
	// end inline asm
	// begin inline asm
	fma.rn.f32 %f42305, %f65530, %f65535, %f42293;
	// end inline asm
	// begin inline asm
	fma.rn.f32 %f42309, %f65526, %f65531, %f42305;
	// end inline asm
	// begin inline asm
	fma.rn.f32 %f42313, %f65530, %f65531, %f42301;
	// end inline asm
	// begin inline asm
	fma.rn.f32 %f42317, %f65534, %f65535, %f42313;
	// end inline asm
	// begin inline asm
	fma.rn.f32 %f42321, %f65530, %f65535, %f42309;
	// end inline asm
	// begin inline asm
	fma.rn.f32 %f42325, %f65526, %f65531, %f42321;
	// end inline asm
	// begin inline asm
	fma.rn.f32 %f42329, %f65530, %f65531, %f42317;
	// end inline asm
	// begin inline asm
	fma.rn.f32 %f42333, %f65534, %f65535, %f42329;
	// end inline asm
	// begin inline asm
	fma.rn.f32 %f42337, %f65530, %f65535, %f42325;
	// end inline asm
	// begin inline asm
	fma.rn.f32 %f42341, %f65526, %f65531, %f42337;
	// end inline asm
	// begin inline asm
	fma.rn.f32 %f42345, %f65530, %f65531, %f42333;
	// end inline asm
	// begin inline asm
	fma.rn.f32 %f42349, %f65534, %f65535, %f42345;
	// end inline asm
	// begin inline asm
	fma.rn.f32 %f42353, %f65530, %f65535, %f42341;
	// end inline asm
	// begin inline asm
	fma.rn.f32 %f42357, %f65526, %f65531, %f42353;
	// end inline asm
	// begin inline asm
	fma.rn.f32 %f42361, %f65530, %f65531, %f42349;
	// end inline asm
	// begin inline asm
	fma.rn.f32 %f42365, %f65534, %f65535, %f42361;
	// end inline asm
	// begin inline asm
	fma.rn.f32 %f42369, %f65530, %f65535, %f42357;
	// end inline asm
	// begin inline asm
	fma.rn.f32 %f42373, %f65526, %f65531, %f42369;
	// end inline asm
	// begin inline asm
	fma.rn.f32 %f42377, %f65530, %f65531, %f42365;
	// end inline asm
	// begin inline asm
	fma.rn.f32 %f42381, %f65534, %f65535, %f42377;
	// end inline asm
	// begin inline asm
	fma.rn.f32 %f42385, %f65530, %f65535, %f42373;
	// end inline asm
	// begin inline asm
	fma.rn.f32 %f42389, %f65526, %f65531, %f42385;
	// end inline asm
	// begin inline asm
	fma.rn.f32 %f42393, %f65530, %f65531, %f42381;
	// end inline asm
	// begin inline asm
	fma.rn.f32 %f42397, %f65534, %f65535, %f42393;
	// end inline asm
	// begin inline asm
	fma.rn.f32 %f42401, %f65530, %f65535, %f42389;
	// end inline asm
	// begin inline asm
	fma.rn.f32 %f42405, %f65526, %f65531, %f42401;
	// end inline asm
	// begin inline asm
	fma.rn.f32 %f42409, %f65530, %f65531, %f42397;
	// end inline asm
	// begin inline asm
	fma.rn.f32 %f42413, %f65534, %f65535, %f42409;
	// end inline asm
	// begin inline asm
	fma.rn.f32 %f42417, %f65530, %f65535, %f42405;
	// end inline asm
	// begin inline asm
	fma.rn.f32 %f42421, %f65526, %f65531, %f42417;
	// end inline asm
	// begin inline asm
	fma.rn.f32 %f42425, %f65530, %f65531, %f42413;
	// end inline asm
	// begin inline asm
	fma.rn.f32 %f42429, %f65534, %f65535, %f42425;
	// end inline asm
	// begin inline asm
	fma.rn.f32 %f42433, %f65530, %f65535, %f42421;
	// end inline asm
	// begin inline asm
	fma.rn.f32 %f42437, %f65526, %f65531, %f42433;
	// end inline asm
	// begin inline asm
	fma.rn.f32 %f42441, %f65530, %f65531, %f42429;
	// end inline asm
	// begin inline asm
	fma.rn.f32 %f42445, %f65534, %f65535, %f42441;
	// end inline asm
	// begin inline asm
	fma.rn.f32 %f42449, %f65530, %f65535, %f42437;
	// end inline asm
	// begin inline asm
	fma.rn.f32 %f42453, %f65526, %f65531, %f42449;
	// end inline asm
	// begin inline asm
	fma.rn.f32 %f42457, %f65530, %f65531, %f42445;
	// end inline asm
	// begin inline asm
	fma.rn.f32 %f42461, %f65534, %f65535, %f42457;
	// end inline asm
	// begin inline asm
	fma.rn.f32 %f42465, %f65530, %f65535, %f42453;
	// end inline asm
	// begin inline asm
	fma.rn.f32 %f42469, %f65526, %f65531, %f42465;
	// end inline asm
	// begin inline asm
	fma.rn.f32 %f42473, %f65530, %f65531, %f42461;
	// end inline asm
	// begin inline asm
	fma.rn.f32 %f42477, %f65534, %f65535, %f42473;
	// end inline asm
	// begin inline asm
	fma.rn.f32 %f42481, %f65530, %f65535, %f42469;
	// end inline asm
	// begin inline asm
	fma.rn.f32 %f42485, %f65526, %f65531, %f42481;
	// end inline asm
	// begin inline asm
	fma.rn.f32 %f42489, %f65530, %f65531, %f42477;
	// end inline asm
	// begin inline asm
	fma.rn.f32 %f42493, %f65534, %f65535, %f42489;
	// end inline asm
	// begin inline asm
	fma.rn.f32 %f42497, %f65530, %f65535, %f42485;
	// end inline asm
	// begin inline asm
	fma.rn.f32 %f42501, %f65526, %f65531, %f42497;
	// end inline asm
	// begin inline asm
	fma.rn.f32 %f42505, %f65530, %f65531, %f42493;
	// end inline asm
	// begin inline asm
	fma.rn.f32 %f42509, %f65534, %f65535, %f42505;
	// end inline asm
	// begin inline asm
	fma.rn.f32 %f42513, %f65530, %f65535, %f42501;
	// end inline asm
	// begin inline asm
	fma.rn.f32 %f42517, %f65526, %f65531, %f42513;
	// end inline asm
	// begin inline asm
	fma.rn.f32 %f42521, %f65530, %f65531, %f42509;
	// end inline asm
	// begin inline asm
	fma.rn.f32 %f42525, %f65534, %f65535, %f42521;
	// end inline asm
	// begin inline asm
	fma.rn.f32 %f42529, %f65530, %f65535, %f42517;
	// end inline asm
	// begin inline asm
	fma.rn.f32 %f42533, %f65526, %f65531, %f42529;
	// end inline asm
	// begin inline asm
	fma.rn.f32 %f42537, %f65530, %f65531, %f42525;
	// end inline asm
	// begin inline asm
	fma.rn.f32 %f42541, %f65534, %f65535, %f42537;
	// end inline asm
	// begin inline asm
	fma.rn.f32 %f42545, %f65530, %f65535, %f42533;
	// end inline asm
	// begin inline asm
	fma.rn.f32 %f42549, %f65526, %f65531, %f42545;
	// end inline asm
	// begin inline asm
	fma.rn.f32 %f42553, %f65530, %f65531, %f42541;
	// end inline asm
	// begin inline asm
	fma.rn.f32 %f42557, %f65534, %f65535, %f42553;
	// end inline asm
	// begin inline asm
	fma.rn.f32 %f42561, %f65530, %f65535, %f42549;
	// end inline asm
	// begin inline asm
	fma.rn.f32 %f42565, %f65526, %f65531, %f42561;
	// end inline asm
	// begin inline asm
	fma.rn.f32 %f42569, %f65530, %f65531, %f42557;
	// end inline asm
	// begin inline asm
	fma.rn.f32 %f42573, %f65534, %f65535, %f42569;
	// end inline asm
	// begin inline asm
	fma.rn.f32 %f42577, %f65530, %f65535, %f42565;
	// end inline asm
	// begin inline asm
	fma.rn.f32 %f42581, %f65526, %f65531, %f42577;
	// end inline asm
	// begin inline asm
	fma.rn.f32 %f42585, %f65530, %f65531, %f42573;
	// end inline asm
	// begin inline asm
	fma.rn.f32 %f42589, %f65534, %f65535, %f42585;
	// end inline asm
	// begin inline asm
	fma.rn.f32 %f42593, %f65530, %f65535, %f42581;
	// end inline asm
	// begin inline asm
	fma.rn.f32 %f42597, %f65526, %f65531, %f42593;
	// end inline asm
	// begin inline asm
	fma.rn.f32 %f42601, %f65530, %f65531, %f42589;
	// end inline asm
	// begin inline asm
	fma.rn.f32 %f42605, %f65534, %f65535, %f42601;
	// end inline asm
	// begin inline asm
	fma.rn.f32 %f42609, %f65530, %f65535, %f42597;
	// end inline asm
	// begin inline asm
	fma.rn.f32 %f42613, %f65526, %f65531, %f42609;
	// end inline asm
	// begin inline asm
	fma.rn.f32 %f42617, %f65530, %f65531, %f42605;
	// end inline asm
	// begin inline asm
	fma.rn.f32 %f42621, %f65534, %f65535, %f42617;
	// end inline asm
	// begin inline asm
	fma.rn.f32 %f42625, %f65530, %f65535, %f42613;
	// end inline asm
	// begin inline asm
	fma.rn.f32 %f42629, %f65526, %f65531, %f42625;
	// end inline asm
	// begin inline asm
	fma.rn.f32 %f42633, %f65530, %f65531, %f42621;
	// end inline asm
	// begin inline asm
	fma.rn.f32 %f42637, %f65534, %f65535, %f42633;
	// end inline asm
	// begin inline asm
	fma.rn.f32 %f42641, %f65530, %f65535, %f42629;
	// end inline asm
	// begin inline asm
	fma.rn.f32 %f42645, %f65526, %f65531, %f42641;
	// end inline asm
	// begin inline asm
	fma.rn.f32 %f42649, %f65530, %f65531, %f42637;
	// end inline asm
	// begin inline asm
	fma.rn.f32 %f42653, %f65534, %f65535, %f42649;
	// end inline asm
	// begin inline asm
	fma.rn.f32 %f42657, %f65530, %f65535, %f42645;
	// end inline asm
	// begin inline asm
	fma.rn.f32 %f42661, %f65526, %f65531, %f42657;
	// end inline asm
	// begin inline asm
	fma.rn.f32 %f42665, %f65530, %f65531, %f42653;
	// end inline asm
	// begin inline asm
	fma.rn.f32 %f42669, %f65534, %f65535, %f42665;
	// end inline asm
	// begin inline asm
	fma.rn.f32 %f42673, %f65530, %f65535, %f42661;
	// end inline asm
	// begin inline asm
	fma.rn.f32 %f42677, %f65526, %f65531, %f42673;
	// end inline asm
	// begin inline asm
	fma.rn.f32 %f42681, %f65530, %f65531, %f42669;
	// end inline asm
	// begin inline asm
	fma.rn.f32 %f42685, %f65534, %f65535, %f42681;
	// end inline asm
	// begin inline asm
	fma.rn.f32 %f42689, %f65530, %f65535, %f42677;
	// end inline asm
	// begin inline asm
	fma.rn.f32 %f42693, %f65526, %f65531, %f42689;
	// end inline asm
	// begin inline asm
	fma.rn.f32 %f42697, %f65530, %f65531, %f42685;
	// end inline asm
	// begin inline asm
	fma.rn.f32 %f42701, %f65534, %f65535, %f42697;
	// end inline asm
	// begin inline asm
	fma.rn.f32 %f42705, %f65530, %f65535, %f42693;
	// end inline asm
	// begin inline asm
	fma.rn.f32 %f42709, %f65526, %f65531, %f42705;
	// end inline asm
	// begin inline asm
	fma.rn.f32 %f42713, %f65530, %f65531, %f42701;
	// end inline asm
	// begin inline asm
	fma.rn.f32 %f42717, %f65534, %f65535, %f42713;
	// end inline asm
	// begin inline asm
	fma.rn.f32 %f42721, %f65530, %f65535, %f42709;
	// end inline asm
	// begin inline asm
	fma.rn.f32 %f42725, %f65526, %f65531, %f42721;
	// end inline asm
	// begin inline asm
	fma.rn.f32 %f42729, %f65530, %f65531, %f42717;
	// end inline asm
	// begin inline asm
	fma.rn.f32 %f42733, %f65534, %f65535, %f42729;
	// end inline asm
	// begin inline asm
	fma.rn.f32 %f42737, %f65530, %f65535, %f42725;
	// end inline asm
	// begin inline asm
	fma.rn.f32 %f42741, %f65526, %f65531, %f42737;
	// end inline asm
	// begin inline asm
	fma.rn.f32 %f42745, %f65530, %f65531, %f42733;
	// end inline asm
	// begin inline asm
	fma.rn.f32 %f42749, %f65534, %f65535, %f42745;
	// end inline asm
	// begin inline asm
	fma.rn.f32 %f42753, %f65530, %f65535, %f42741;
	// end inline asm
	// begin inline asm
	fma.rn.f32 %f42757, %f65526, %f65531, %f42753;
	// end inline asm
	// begin inline asm
	fma.rn.f32 %f42761, %f65530, %f65531, %f42749;
	// end inline asm
	// begin inline asm
	fma.rn.f32 %f42765, %f65534, %f65535, %f42761;
	// end inline asm
	// begin inline asm
	fma.rn.f32 %f42769, %f65530, %f65535, %f42757;
	// end inline asm
	// begin inline asm
	fma.rn.f32 %f42773, %f65526, %f65531, %f42769;
	// end inline asm
	// begin inline asm
	fma.rn.f32 %f42777, %f65530, %f65531, %f42765;
	// end inline asm
	// begin inline asm
	fma.rn.f32 %f42781, %f65534, %f65535, %f42777;
	// end inline asm
	// begin inline asm
	fma.rn.f32 %f42785, %f65530, %f65535, %f42773;
	// end inline asm
	// begin inline asm
	fma.rn.f32 %f42789, %f65526, %f65531, %f42785;
	// end inline asm
	// begin inline asm
	fma.rn.f32 %f42793, %f65530, %f65531, %f42781;
	// end inline asm
	// begin inline asm
	fma.rn.f32 %f42797, %f65534, %f65535, %f42793;
	// end inline asm
	// begin inline asm
	fma.rn.f32 %f42801, %f65530, %f65535, %f42789;
	// end inline asm
	// begin inline asm
	fma.rn.f32 %f42805, %f65526, %f65531, %f42801;
	// end inline asm
	// begin inline asm
	fma.rn.f32 %f42809, %f65530, %f65531, %f42797;
	// end inline asm
	// begin inline asm
	fma.rn.f32 %f42813, %f65534, %f65535, %f42809;
	// end inline asm
	// begin inline asm
	fma.rn.f32 %f42817, %f65530, %f65535, %f42805;
	// end inline asm
	// begin inline asm
	fma.rn.f32 %f42821, %f65526, %f65531, %f42817;
	// end inline asm
	// begin inline asm
	fma.rn.f32 %f42825, %f65530, %f65531, %f42813;
	// end inline asm
	// begin inline asm
	fma.rn.f32 %f42829, %f65534, %f65535, %f42825;
	// end inline asm
	// begin inline asm
	fma.rn.f32 %f42833, %f65530, %f65535, %f42821;
	// end inline asm
	// begin inline asm
	fma.rn.f32 %f42837, %f65526, %f65531, %f42833;
	// end inline asm
	// begin inline asm
	fma.rn.f32 %f42841, %f65530, %f65531, %f42829;
	// end inline asm
	// begin inline asm
	fma.rn.f32 %f42845, %f65534, %f65535, %f42841;
	// end inline asm
	// begin inline asm
	fma.rn.f32 %f42849, %f65530, %f65535, %f42837;
	// end inline asm
	// begin inline asm
	fma.rn.f32 %f42853, %f65526, %f65531, %f42849;
	// end inline asm
	// begin inline asm
	fma.rn.f32 %f42857, %f65530, %f65531, %f42845;
	// end inline asm
	// begin inline asm
	fma.rn.f32 %f42861, %f65534, %f65535, %f42857;
	// end inline asm
	// begin inline asm
	fma.rn.f32 %f42865, %f65530, %f65535, %f42853;
	// end inline asm
	// begin inline asm
	fma.rn.f32 %f42869, %f65526, %f65531, %f42865;
	// end inline asm
	// begin inline asm
	fma.rn.f32 %f42873, %f65530, %f65531, %f42861;
	// end inline asm
	// begin inline asm
	fma.rn.f32 %f42877, %f65534, %f65535, %f42873;
	// end inline asm
	// begin inline asm
	fma.rn.f32 %f42881, %f65530, %f65535, %f42869;
	// end inline asm
	// begin inline asm
	fma.rn.f32 %f42885, %f65526, %f65531, %f42881;
	// end inline asm
	// begin inline asm
	fma.rn.f32 %f42889, %f65530, %f65531, %f42877;
	// end inline asm
	// begin inline asm
	fma.rn.f32 %f42893, %f65534, %f65535, %f42889;
	// end inline asm
	// begin inline asm
	fma.rn.f32 %f42897, %f65530, %f65535, %f42885;
	// end inline asm
	// begin inline asm
	fma.rn.f32 %f42901, %f65526, %f65531, %f42897;
	// end inline asm
	// begin inline asm
	fma.rn.f32 %f42905, %f65530, %f65531, %f42893;
	// end inline asm
	// begin inline asm
	fma.rn.f32 %f42909, %f65534, %f65535, %f42905;
	// end inline asm
	// begin inline asm
	fma.rn.f32 %f42913, %f65530, %f65535, %f42901;
	// end inline asm
	// begin inline asm
	fma.rn.f32 %f42917, %f65526, %f65531, %f42913;
	// end inline asm
	// begin inline asm
	fma.rn.f32 %f42921, %f65530, %f65531, %f42909;
	// end inline asm
	// begin inline asm
	fma.rn.f32 %f42925, %f65534, %f65535, %f42921;
	// end inline asm
	// begin inline asm
	fma.rn.f32 %f42929, %f65530, %f65535, %f42917;
	// end inline asm
	// begin inline asm
	fma.rn.f32 %f42933, %f65526, %f65531, %f42929;
	// end inline asm
	// begin inline asm
	fma.rn.f32 %f42937, %f65530, %f65531, %f42925;
	// end inline asm
	// begin inline asm
	fma.rn.f32 %f42941, %f65534, %f65535, %f42937;
	// end inline asm
	// begin inline asm
	fma.rn.f32 %f42945, %f65530, %f65535, %f42933;
	// end inline asm
	// begin inline asm
	fma.rn.f32 %f42949, %f65526, %f65531, %f42945;
	// end inline asm
	// begin inline asm
	fma.rn.f32 %f42953, %f65530, %f65531, %f42941;
	// end inline asm
	// begin inline asm
	fma.rn.f32 %f42957, %f65534, %f65535, %f42953;
	// end inline asm
	// begin inline asm
	fma.rn.f32 %f42961, %f65530, %f65535, %f42949;
	// end inline asm
	// begin inline asm
	fma.rn.f32 %f42965, %f65526, %f65531, %f42961;
	// end inline asm
	// begin inline asm
	fma.rn.f32 %f42969, %f65530, %f65531, %f42957;
	// end inline asm
	// begin inline asm
	fma.rn.f32 %f42973, %f65534, %f65535, %f42969;
	// end inline asm
	// begin inline asm
	fma.rn.f32 %f42977, %f65530, %f65535, %f42965;
	// end inline asm
	// begin inline asm
	fma.rn.f32 %f42981, %f65526, %f65531, %f42977;
	// end inline asm
	// begin inline asm
	fma.rn.f32 %f42985, %f65530, %f65531, %f42973;
	// end inline asm
	// begin inline asm
	fma.rn.f32 %f42989, %f65534, %f65535, %f42985;
	// end inline asm
	// begin inline asm
	fma.rn.f32 %f42993, %f65530, %f65535, %f42981;
	// end inline asm
	// begin inline asm
	fma.rn.f32 %f42997, %f65526, %f65531, %f42993;
	// end inline asm
	// begin inline asm
	fma.rn.f32 %f43001, %f65530, %f65531, %f42989;
	// end inline asm
	// begin inline asm
	fma.rn.f32 %f43005, %f65534, %f65535, %f43001;
	// end inline asm
	// begin inline asm
	fma.rn.f32 %f43009, %f65530, %f65535, %f42997;
	// end inline asm
	// begin inline asm
	fma.rn.f32 %f43013, %f65526, %f65531, %f43009;
	// end inline asm
	// begin inline asm
	fma.rn.f32 %f43017, %f65530, %f65531, %f43005;
	// end inline asm
	// begin inline asm
	fma.rn.f32 %f43021, %f65534, %f65535, %f43017;
	// end inline asm
	// begin inline asm
	fma.rn.f32 %f43025, %f65530, %f65535, %f43013;
	// end inline asm
	// begin inline asm
	fma.rn.f32 %f43029, %f65526, %f65531, %f43025;
	// end inline asm
	// begin inline asm
	fma.rn.f32 %f43033, %f65530, %f65531, %f43021;
	// end inline asm
	// begin inline asm
	fma.rn.f32 %f43037, %f65534, %f65535, %f43033;
	// end inline asm
	// begin inline asm
	fma.rn.f32 %f43041, %f65530, %f65535, %f43029;
	// end inline asm
	// begin inline asm
	fma.rn.f32 %f43045, %f65526, %f65531, %f43041;
	// end inline asm
	// begin inline asm
	fma.rn.f32 %f43049, %f65530, %f65531, %f43037;
	// end inline asm
	// begin inline asm
	fma.rn.f32 %f43053, %f65534, %f65535, %f43049;
	// end inline asm
	// begin inline asm
	fma.rn.f32 %f43057, %f65530, %f65535, %f43045;
	// end inline asm
	// begin inline asm
	fma.rn.f32 %f43061, %f65526, %f65531, %f43057;
	// end inline asm
	// begin inline asm
	fma.rn.f32 %f43065, %f65530, %f65531, %f43053;
	// end inline asm
	// begin inline asm
	fma.rn.f32 %f43069, %f65534, %f65535, %f43065;
	// end inline asm
	// begin inline asm
	fma.rn.f32 %f43073, %f65530, %f65535, %f43061;
	// end inline asm
	// begin inline asm
	fma.rn.f32 %f43077, %f65526, %f65531, %f43073;
	// end inline asm
	// begin inline asm
	fma.rn.f32 %f43081, %f65530, %f65531, %f43069;
	// end inline asm
	// begin inline asm
	fma.rn.f32 %f43085, %f65534, %f65535, %f43081;
	// end inline asm
	// begin inline asm
	fma.rn.f32 %f43089, %f65530, %f65535, %f43077;
	// end inline asm
	// begin inline asm
	fma.rn.f32 %f43093, %f65526, %f65531, %f43089;
	// end inline asm
	// begin inline asm
	fma.rn.f32 %f43097, %f65530, %f65531, %f43085;
	// end inline asm
	// begin inline asm
	fma.rn.f32 %f43101, %f65534, %f65535, %f43097;
	// end inline asm
	// begin inline asm
	fma.rn.f32 %f43105, %f65530, %f65535, %f43093;
	// end inline asm
	// begin inline asm
	fma.rn.f32 %f43109, %f65526, %f65531, %f43105;
	// end inline asm
	// begin inline asm
	fma.rn.f32 %f43113, %f65530, %f65531, %f43101;
	// end inline asm
	// begin inline asm
	fma.rn.f32 %f43117, %f65534, %f65535, %f43113;
	// end inline asm
	// begin inline asm
	fma.rn.f32 %f43121, %f65530, %f65535, %f43109;
	// end inline asm
	// begin inline asm
	fma.rn.f32 %f43125, %f65526, %f65531, %f43121;
	// end inline asm
	// begin inline asm
	fma.rn.f32 %f43129, %f65530, %f65531, %f43117;
	// end inline asm
	// begin inline asm
	fma.rn.f32 %f43133, %f65534, %f65535, %f43129;
	// end inline asm
	// begin inline asm
	fma.rn.f32 %f43137, %f65530, %f65535, %f43125;
	// end inline asm
	// begin inline asm
	fma.rn.f32 %f43141, %f65526, %f65531, %f43137;
	// end inline asm
	// begin inline asm
	fma.rn.f32 %f43145, %f65530, %f65531, %f43133;
	// end inline asm
	// begin inline asm
	fma.rn.f32 %f43149, %f65534, %f65535, %f43145;
	// end inline asm
	// begin inline asm
	fma.rn.f32 %f43153, %f65530, %f65535, %f43141;
	// end inline asm
	// begin inline asm
	fma.rn.f32 %f43157, %f65526, %f65531, %f43153;
	// end inline asm
	// begin inline asm
	fma.rn.f32 %f43161, %f65530, %f65531, %f43149;
	// end inline asm
	// begin inline asm
	fma.rn.f32 %f43165, %f65534, %f65535, %f43161;
	// end inline asm
	// begin inline asm
	fma.rn.f32 %f43169, %f65530, %f65535, %f43157;
	// end inline asm
	// begin inline asm
	fma.rn.f32 %f43173, %f65526, %f65531, %f43169;
	// end inline asm
	// begin inline asm
	fma.rn.f32 %f43177, %f65530, %f65531, %f43165;
	// end inline asm
	// begin inline asm
	fma.rn.f32 %f43181, %f65534, %f65535, %f43177;
	// end inline asm
	// begin inline asm
	fma.rn.f32 %f43185, %f65530, %f65535, %f43173;
	// end inline asm
	// begin inline asm
	fma.rn.f32 %f43189, %f65526, %f65531, %f43185;
	// end inline asm
	// begin inline asm
	fma.rn.f32 %f43193, %f65530, %f65531, %f43181;
	// end inline asm
	// begin inline asm
	fma.rn.f32 %f43197, %f65534, %f65535, %f43193;
	// end inline asm
	// begin inline asm
	fma.rn.f32 %f43201, %f65530, %f65535, %f43189;
	// end inline asm
	// begin inline asm
	fma.rn.f32 %f43205, %f65526, %f65531, %f43201;
	// end inline asm
	// begin inline asm
	fma.rn.f32 %f43209, %f65530, %f65531, %f43197;
	// end inline asm
	// begin inline asm
	fma.rn.f32 %f43213, %f65534, %f65535, %f43209;
	// end inline asm
	// begin inline asm
	fma.rn.f32 %f43217, %f65530, %f65535, %f43205;
	// end inline asm
	// begin inline asm
	fma.rn.f32 %f43221, %f65526, %f65531, %f43217;
	// end inline asm
	// begin inline asm
	fma.rn.f32 %f43225, %f65530, %f65531, %f43213;
	// end inline asm
	// begin inline asm
	fma.rn.f32 %f43229, %f65534, %f65535, %f43225;
	// end inline asm
	// begin inline asm
	fma.rn.f32 %f43233, %f65530, %f65535, %f43221;
	// end inline asm
	// begin inline asm
	fma.rn.f32 %f43237, %f65526, %f65531, %f43233;
	// end inline asm
	// begin inline asm
	fma.rn.f32 %f43241, %f65530, %f65531, %f43229;
	// end inline asm
	// begin inline asm
	fma.rn.f32 %f43245, %f65534, %f65535, %f43241;
	// end inline asm
	// begin inline asm
	fma.rn.f32 %f43249, %f65530, %f65535, %f43237;
	// end inline asm
	// begin inline asm
	fma.rn.f32 %f43253, %f65526, %f65531, %f43249;
	// end inline asm
	// begin inline asm
	fma.rn.f32 %f43257, %f65530, %f65531, %f43245;
	// end inline asm
	// begin inline asm
	fma.rn.f32 %f43261, %f65534, %f65535, %f43257;
	// end inline asm
	// begin inline asm
	fma.rn.f32 %f43265, %f65530, %f65535, %f43253;
	// end inline asm
	// begin inline asm
	fma.rn.f32 %f43269, %f65526, %f65531, %f43265;
	// end inline asm
	// begin inline asm
	fma.rn.f32 %f43273, %f65530, %f65531, %f43261;
	// end inline asm
	// begin inline asm
	fma.rn.f32 %f43277, %f65534, %f65535, %f43273;
	// end inline asm
	// begin inline asm
	fma.rn.f32 %f43281, %f65530, %f65535, %f43269;
	// end inline asm
	// begin inline asm
	fma.rn.f32 %f43285, %f65526, %f65531, %f43281;
	// end inline asm
	// begin inline asm
	fma.rn.f32 %f43289, %f65530, %f65531, %f43277;
	// end inline asm
	// begin inline asm
	fma.rn.f32 %f43293, %f65534, %f65535, %f43289;
	// end inline asm
	// begin inline asm
	fma.rn.f32 %f43297, %f65530, %f65535, %f43285;
	// end inline asm
	// begin inline asm
	fma.rn.f32 %f43301, %f65526, %f65531, %f43297;
	// end inline asm
	// begin inline asm
	fma.rn.f32 %f43305, %f65530, %f65531, %f43293;
	// end inline asm
	// begin inline asm
	fma.rn.f32 %f43309, %f65534, %f65535, %f43305;
	// end inline asm
	// begin inline asm
	fma.rn.f32 %f43313, %f65530, %f65535, %f43301;
	// end inline asm
	// begin inline asm
	fma.rn.f32 %f43317, %f65526, %f65531, %f43313;
	// end inline asm
	// begin inline asm
	fma.rn.f32 %f43321, %f65530, %f65531, %f43309;
	// end inline asm
	// begin inline asm
	fma.rn.f32 %f43325, %f65534, %f65535, %f43321;
	// end inline asm
	// begin inline asm
	fma.rn.f32 %f43329, %f65530, %f65535, %f43317;
	// end inline asm
	// begin inline asm
	fma.rn.f32 %f43333, %f65526, %f65531, %f43329;
	// end inline asm
	// begin inline asm
	fma.rn.f32 %f43337, %f65530, %f65531, %f43325;
	// end inline asm
	// begin inline asm
	fma.rn.f32 %f43341, %f65534, %f65535, %f43337;
	// end inline asm
	// begin inline asm
	fma.rn.f32 %f43345, %f65530, %f65535, %f43333;
	// end inline asm
	// begin inline asm
	fma.rn.f32 %f43349, %f65526, %f65531, %f43345;
	// end inline asm
	// begin inline asm
	fma.rn.f32 %f43353, %f65530, %f65531, %f43341;
	// end inline asm
	// begin inline asm
	fma.rn.f32 %f43357, %f65534, %f65535, %f43353;
	// end inline asm
	// begin inline asm
	fma.rn.f32 %f43361, %f65530, %f65535, %f43349;
	// end inline asm
	// begin inline asm
	fma.rn.f32 %f43365, %f65526, %f65531, %f43361;
	// end inline asm
	// begin inline asm
	fma.rn.f32 %f43369, %f65530, %f65531, %f43357;
	// end inline asm
	// begin inline asm
	fma.rn.f32 %f43373, %f65534, %f65535, %f43369;
	// end inline asm
	// begin inline asm
	fma.rn.f32 %f43377, %f65530, %f65535, %f43365;
	// end inline asm
	// begin inline asm
	fma.rn.f32 %f43381, %f65526, %f65531, %f43377;
	// end inline asm
	// begin inline asm
	fma.rn.f32 %f43385, %f65530, %f65531, %f43373;
	// end inline asm
	// begin inline asm
	fma.rn.f32 %f43389, %f65534, %f65535, %f43385;
	// end inline asm
	// begin inline asm
	fma.rn.f32 %f43393, %f65530, %f65535, %f43381;
	// end inline asm
	// begin inline asm
	fma.rn.f32 %f43397, %f65526, %f65531, %f43393;
	// end inline asm
	// begin inline asm
	fma.rn.f32 %f43401, %f65530, %f65531, %f43389;
	// end inline asm
	// begin inline asm
	fma.rn.f32 %f43405, %f65534, %f65535, %f43401;
	// end inline asm
	// begin inline asm
	fma.rn.f32 %f43409, %f65530, %f65535, %f43397;
	// end inline asm
	// begin inline asm
	fma.rn.f32 %f43413, %f65526, %f65531, %f43409;
	// end inline asm
	// begin inline asm
	fma.rn.f32 %f43417, %f65530, %f65531, %f43405;
	// end inline asm
	// begin inline asm
	fma.rn.f32 %f43421, %f65534, %f65535, %f43417;
	// end inline asm
	// begin inline asm
	fma.rn.f32 %f43425, %f65530, %f65535, %f43413;
	// end inline asm
	// begin inline asm
	fma.rn.f32 %f43429, %f65526, %f65531, %f43425;
	// end inline asm
	// begin inline asm
	fma.rn.f32 %f43433, %f65530, %f65531, %f43421;
	// end inline asm
	// begin inline asm
	fma.rn.f32 %f43437, %f65534, %f65535, %f43433;
	// end inline asm
	// begin inline asm
	fma.rn.f32 %f43441, %f65530, %f65535, %f43429;
	// end inline asm
	// begin inline asm
	fma.rn.f32 %f43445, %f65526, %f65531, %f43441;
	// end inline asm
	// begin inline asm
	fma.rn.f32 %f43449, %f65530, %f65531, %f43437;
	// end inline asm
	// begin inline asm
	fma.rn.f32 %f43453, %f65534, %f65535, %f43449;
	// end inline asm
	// begin inline asm
	fma.rn.f32 %f43457, %f65530, %f65535, %f43445;
	// end inline asm
	// begin inline asm
	fma.rn.f32 %f43461, %f65526, %f65531, %f43457;
	// end inline asm
	// begin inline asm
	fma.rn.f32 %f43465, %f65530, %f65531, %f43453;
	// end inline asm
	// begin inline asm
	fma.rn.f32 %f43469, %f65534, %f65535, %f43465;
	// end inline asm
	// begin inline asm
	fma.rn.f32 %f43473, %f65530, %f65535, %f43461;
	// end inline asm
	// begin inline asm
	fma.rn.f32 %f43477, %f65526, %f65531, %f43473;
	// end inline asm
	// begin inline asm
	fma.rn.f32 %f43481, %f65530, %f65531, %f43469;
	// end inline asm
	// begin inline asm
	fma.rn.f32 %f43485, %f65534, %f65535, %f43481;
	// end inline asm
	// begin inline asm
	fma.rn.f32 %f43489, %f65530, %f65535, %f43477;
	// end inline asm
	// begin inline asm
	fma.rn.f32 %f43493, %f65526, %f65531, %f43489;
	// end inline asm
	// begin inline asm
	fma.rn.f32 %f43497, %f65530, %f65531, %f43485;
	// end inline asm
	// begin inline asm
	fma.rn.f32 %f43501, %f65534, %f65535, %f43497;
	// end inline asm
	// begin inline asm
	fma.rn.f32 %f43505, %f65530, %f65535, %f43493;
	// end inline asm
	// begin inline asm
	fma.rn.f32 %f43509, %f65526, %f65531, %f43505;
	// end inline asm
	// begin inline asm
	fma.rn.f32 %f43513, %f65530, %f65531, %f43501;
	// end inline asm
	// begin inline asm
	fma.rn.f32 %f43517, %f65534, %f65535, %f43513;
	// end inline asm
	// begin inline asm
	fma.rn.f32 %f43521, %f65530, %f65535, %f43509;
	// end inline asm
	// begin inline asm
	fma.rn.f32 %f43525, %f65526, %f65531, %f43521;
	// end inline asm
	// begin inline asm
	fma.rn.f32 %f43529, %f65530, %f65531, %f43517;
	// end inline asm
	// begin inline asm
	fma.rn.f32 %f43533, %f65534, %f65535, %f43529;
	// end inline asm
	// begin inline asm
	fma.rn.f32 %f43537, %f65530, %f65535, %f43525;
	// end inline asm
	// begin inline asm
	fma.rn.f32 %f43541, %f65526, %f65531, %f43537;
	// end inline asm
	// begin inline asm
	fma.rn.f32 %f43545, %f65530, %f65531, %f43533;
	// end inline asm
	// begin inline asm
	fma.rn.f32 %f43549, %f65534, %f65535, %f43545;
	// end inline asm
	// begin inline asm
	fma.rn.f32 %f43553, %f65530, %f65535, %f43541;
	// end inline asm
	// begin inline asm
	fma.rn.f32 %f43557, %f65526, %f65531, %f43553;
	// end inline asm
	// begin inline asm
	fma.rn.f32 %f43561, %f65530, %f65531, %f43549;
	// end inline asm
	// begin inline asm
	fma.rn.f32 %f43565, %f65534, %f65535, %f43561;
	// end inline asm
	// begin inline asm
	fma.rn.f32 %f43569, %f65530, %f65535, %f43557;
	// end inline asm
	// begin inline asm
	fma.rn.f32 %f43573, %f65526, %f65531, %f43569;
	// end inline asm
	// begin inline asm
	fma.rn.f32 %f43577, %f65530, %f65531, %f43565;
	// end inline asm
	// begin inline asm
	fma.rn.f32 %f43581, %f65534, %f65535, %f43577;
	// end inline asm
	// begin inline asm
	fma.rn.f32 %f43585, %f65530, %f65535, %f43573;
	// end inline asm
	// begin inline asm
	fma.rn.f32 %f43589, %f65526, %f65531, %f43585;
	// end inline asm
	// begin inline asm
	fma.rn.f32 %f43593, %f65530, %f65531, %f43581;
	// end inline asm
	// begin inline asm
	fma.rn.f32 %f43597, %f65534, %f65535, %f43593;
	// end inline asm
	// begin inline asm
	fma.rn.f32 %f43601, %f65530, %f65535, %f43589;
	// end inline asm
	// begin inline asm
	fma.rn.f32 %f43605, %f65526, %f65531, %f43601;
	// end inline asm
	// begin inline asm
	fma.rn.f32 %f43609, %f65530, %f65531, %f43597;
	// end inline asm
	// begin inline asm
	fma.rn.f32 %f43613, %f65534, %f65535, %f43609;
	// end inline asm
	// begin inline asm
	fma.rn.f32 %f43617, %f65530, %f65535, %f43605;
	// end inline asm
	// begin inline asm
	fma.rn.f32 %f43621, %f65526, %f65531, %f43617;
	// end inline asm
	// begin inline asm
	fma.rn.f32 %f43625, %f65530, %f65531, %f43613;
	// end inline asm
	// begin inline asm
	fma.rn.f32 %f43629, %f65534, %f65535, %f43625;
	// end inline asm
	// begin inline asm
	fma.rn.f32 %f43633, %f65530, %f65535, %f43621;
	// end inline asm
	// begin inline asm
	fma.rn.f32 %f43637, %f65526, %f65531, %f43633;
	// end inline asm
	// begin inline asm
	fma.rn.f32 %f43641, %f65530, %f65531, %f43629;
	// end inline asm
	// begin inline asm
	fma.rn.f32 %f43645, %f65534, %f65535, %f43641;
	// end inline asm
	// begin inline asm
	fma.rn.f32 %f43649, %f65530, %f65535, %f43637;
	// end inline asm
	// begin inline asm
	fma.rn.f32 %f43653, %f65526, %f65531, %f43649;
	// end inline asm
	// begin inline asm
	fma.rn.f32 %f43657, %f65530, %f65531, %f43645;
	// end inline asm
	// begin inline asm
	fma.rn.f32 %f43661, %f65534, %f65535, %f43657;
	// end inline asm
	// begin inline asm
	fma.rn.f32 %f43665, %f65530, %f65535, %f43653;
	// end inline asm
	// begin inline asm
	fma.rn.f32 %f43669, %f65526, %f65531, %f43665;
	// end inline asm
	// begin inline asm
	fma.rn.f32 %f43673, %f65530, %f65531, %f43661;
	// end inline asm
	// begin inline asm
	fma.rn.f32 %f43677, %f65534, %f65535, %f43673;
	// end inline asm
	// begin inline asm
	fma.rn.f32 %f43681, %f65530, %f65535, %f43669;
	// end inline asm
	// begin inline asm
	fma.rn.f32 %f43685, %f65526, %f65531, %f43681;
	// end inline asm
	// begin inline asm
	fma.rn.f32 %f43689, %f65530, %f65531, %f43677;
	// end inline asm
	// begin inline asm
	fma.rn.f32 %f43693, %f65534, %f65535, %f43689;
	// end inline asm
	// begin inline asm
	fma.rn.f32 %f43697, %f65530, %f65535, %f43685;
	// end inline asm
	// begin inline asm
	fma.rn.f32 %f43701, %f65526, %f65531, %f43697;
	// end inline asm
	// begin inline asm
	fma.rn.f32 %f43705, %f65530, %f65531, %f43693;
	// end inline asm
	// begin inline asm
	fma.rn.f32 %f43709, %f65534, %f65535, %f43705;
	// end inline asm
	// begin inline asm
	fma.rn.f32 %f43713, %f65530, %f65535, %f43701;
	// end inline asm
	// begin inline asm
	fma.rn.f32 %f43717, %f65526, %f65531, %f43713;
	// end inline asm
	// begin inline asm
	fma.rn.f32 %f43721, %f65530, %f65531, %f43709;
	// end inline asm
	// begin inline asm
	fma.rn.f32 %f43725, %f65534, %f65535, %f43721;
	// end inline asm
	// begin inline asm
	fma.rn.f32 %f43729, %f65530, %f65535, %f43717;
	// end inline asm
	// begin inline asm
	fma.rn.f32 %f43733, %f65526, %f65531, %f43729;
	// end inline asm
	// begin inline asm
	fma.rn.f32 %f43737, %f65530, %f65531, %f43725;
	// end inline asm
	// begin inline asm
	fma.rn.f32 %f43741, %f65534, %f65535, %f43737;
	// end inline asm
	// begin inline asm
	fma.rn.f32 %f43745, %f65530, %f65535, %f43733;
	// end inline asm
	// begin inline asm
	fma.rn.f32 %f43749, %f65526, %f65531, %f43745;
	// end inline asm
	// begin inline asm
	fma.rn.f32 %f43753, %f65530, %f65531, %f43741;
	// end inline asm
	// begin inline asm
	fma.rn.f32 %f43757, %f65534, %f65535, %f43753;
	// end inline asm
	// begin inline asm
	fma.rn.f32 %f43761, %f65530, %f65535, %f43749;
	// end inline asm
	// begin inline asm
	fma.rn.f32 %f43765, %f65526, %f65531, %f43761;
	// end inline asm
	// begin inline asm
	fma.rn.f32 %f43769, %f65530, %f65531, %f43757;
	// end inline asm
	// begin inline asm
	fma.rn.f32 %f43773, %f65534, %f65535, %f43769;
	// end inline asm
	// begin inline asm
	fma.rn.f32 %f43777, %f65530, %f65535, %f43765;
	// end inline asm
	// begin inline asm
	fma.rn.f32 %f43781, %f65526, %f65531, %f43777;
	// end inline asm
	// begin inline asm
	fma.rn.f32 %f43785, %f65530, %f65531, %f43773;
	// end inline asm
	// begin inline asm
	fma.rn.f32 %f43789, %f65534, %f65535, %f43785;
	// end inline asm
	// begin inline asm
	fma.rn.f32 %f43793, %f65530, %f65535, %f43781;
	// end inline asm
	// begin inline asm
	fma.rn.f32 %f43797, %f65526, %f65531, %f43793;
	// end inline asm
	// begin inline asm
	fma.rn.f32 %f43801, %f65530, %f65531, %f43789;
	// end inline asm
	// begin inline asm
	fma.rn.f32 %f43805, %f65534, %f65535, %f43801;
	// end inline asm
	// begin inline asm
	fma.rn.f32 %f43809, %f65530, %f65535, %f43797;
	// end inline asm
	// begin inline asm
	fma.rn.f32 %f43813, %f65526, %f65531, %f43809;
	// end inline asm
	// begin inline asm
	fma.rn.f32 %f43817, %f65530, %f65531, %f43805;
	// end inline asm
	// begin inline asm
	fma.rn.f32 %f43821, %f65534, %f65535, %f43817;
	// end inline asm
	// begin inline asm
	fma.rn.f32 %f43825, %f65530, %f65535, %f43813;
	// end inline asm
	// begin inline asm
	fma.rn.f32 %f43829, %f65526, %f65531, %f43825;
	// end inline asm
	// begin inline asm
	fma.rn.f32 %f43833, %f65530, %f65531, %f43821;
	// end inline asm
	// begin inline asm
	fma.rn.f32 %f43837, %f65534, %f65535, %f43833;
	// end inline asm
	// begin inline asm
	fma.rn.f32 %f43841, %f65530, %f65535, %f43829;
	// end inline asm
	// begin inline asm
	fma.rn.f32 %f43845, %f65526, %f65531, %f43841;
	// end inline asm
	// begin inline asm
	fma.rn.f32 %f43849, %f65530, %f65531, %f43837;
	// end inline asm
	// begin inline asm
	fma.rn.f32 %f43853, %f65534, %f65535, %f43849;
	// end inline asm
	// begin inline asm
	fma.rn.f32 %f43857, %f65530, %f65535, %f43845;
	// end inline asm
	// begin inline asm
	fma.rn.f32 %f43861, %f65526, %f65531, %f43857;
	// end inline asm
	// begin inline asm
	fma.rn.f32 %f43865, %f65530, %f65531, %f43853;
	// end inline asm
	// begin inline asm
	fma.rn.f32 %f43869, %f65534, %f65535, %f43865;
	// end inline asm
	// begin inline asm
	fma.rn.f32 %f43873, %f65530, %f65535, %f43861;
	// end inline asm
	// begin inline asm
	fma.rn.f32 %f43877, %f65526, %f65531, %f43873;
	// end inline asm
	// begin inline asm
	fma.rn.f32 %f43881, %f65530, %f65531, %f43869;
	// end inline asm
	// begin inline asm
	fma.rn.f32 %f43885, %f65534, %f65535, %f43881;
	// end inline asm
	// begin inline asm
	fma.rn.f32 %f43889, %f65530, %f65535, %f43877;
	// end inline asm
	// begin inline asm
	fma.rn.f32 %f43893, %f65526, %f65531, %f43889;
	// end inline asm
	// begin inline asm
	fma.rn.f32 %f43897, %f65530, %f65531, %f43885;
	// end inline asm
	// begin inline asm
	fma.rn.f32 %f43901, %f65534, %f65535, %f43897;
	// end inline asm
	// begin inline asm
	fma.rn.f32 %f43905, %f65530, %f65535, %f43893;
	// end inline asm
	// begin inline asm
	fma.rn.f32 %f43909, %f65526, %f65531, %f43905;
	// end inline asm
	// begin inline asm
	fma.rn.f32 %f43913, %f65530, %f65531, %f43901;
	// end inline asm
	// begin inline asm
	fma.rn.f32 %f43917, %f65534, %f65535, %f43913;
	// end inline asm
	// begin inline asm
	fma.rn.f32 %f43921, %f65530, %f65535, %f43909;
	// end inline asm
	// begin inline asm
	fma.rn.f32 %f43925, %f65526, %f65531, %f43921;
	// end inline asm
	// begin inline asm
	fma.rn.f32 %f43929, %f65530, %f65531, %f43917;
	// end inline asm
	// begin inline asm
	fma.rn.f32 %f43933, %f65534, %f65535, %f43929;
	// end inline asm
	// begin inline asm
	fma.rn.f32 %f43937, %f65530, %f65535, %f43925;
	// end inline asm
	// begin inline asm
	fma.rn.f32 %f43941, %f65526, %f65531, %f43937;
	// end inline asm
	// begin inline asm
	fma.rn.f32 %f43945, %f65530, %f65531, %f43933;
	// end inline asm
	// begin inline asm
	fma.rn.f32 %f43949, %f65534, %f65535, %f43945;
	// end inline asm
	// begin inline asm
	fma.rn.f32 %f43953, %f65530, %f65535, %f43941;
	// end inline asm
	// begin inline asm
	fma.rn.f32 %f43957, %f65526, %f65531, %f43953;
	// end inline asm
	// begin inline asm
	fma.rn.f32 %f43961, %f65530, %f65531, %f43949;
	// end inline asm
	// begin inline asm
	fma.rn.f32 %f43965, %f65534, %f65535, %f43961;
	// end inline asm
	// begin inline asm
	fma.rn.f32 %f43969, %f65530, %f65535, %f43957;
	// end inline asm
	// begin inline asm
	fma.rn.f32 %f43973, %f65526, %f65531, %f43969;
	// end inline asm
	// begin inline asm
	fma.rn.f32 %f43977, %f65530, %f65531, %f43965;
	// end inline asm
	// begin inline asm
	fma.rn.f32 %f43981, %f65534, %f65535, %f43977;
	// end inline asm
	// begin inline asm
	fma.rn.f32 %f43985, %f65530, %f65535, %f43973;
	// end inline asm
	// begin inline asm
	fma.rn.f32 %f43989, %f65526, %f65531, %f43985;
	// end inline asm
	// begin inline asm
	fma.rn.f32 %f43993, %f65530, %f65531, %f43981;
	// end inline asm
	// begin inline asm
	fma.rn.f32 %f43997, %f65534, %f65535, %f43993;
	// end inline asm
	// begin inline asm
	fma.rn.f32 %f44001, %f65530, %f65535, %f43989;
	// end inline asm
	// begin inline asm
	fma.rn.f32 %f44005, %f65526, %f65531, %f44001;
	// end inline asm
	// begin inline asm
	fma.rn.f32 %f44009, %f65530, %f65531, %f43997;
	// end inline asm
	// begin inline asm
	fma.rn.f32 %f44013, %f65534, %f65535, %f44009;
	// end inline asm
	// begin inline asm
	fma.rn.f32 %f44017, %f65530, %f65535, %f44005;
	// end inline asm
	// begin inline asm
	fma.rn.f32 %f44021, %f65526, %f65531, %f44017;
	// end inline asm
	// begin inline asm
	fma.rn.f32 %f44025, %f65530, %f65531, %f44013;
	// end inline asm
	// begin inline asm
	fma.rn.f32 %f44029, %f65534, %f65535, %f44025;
	// end inline asm
	// begin inline asm
	fma.rn.f32 %f44033, %f65530, %f65535, %f44021;
	// end inline asm
	// begin inline asm
	fma.rn.f32 %f44037, %f65526, %f65531, %f44033;
	// end inline asm
	// begin inline asm
	fma.rn.f32 %f44041, %f65530, %f65531, %f44029;
	// end inline asm
	// begin inline asm
	fma.rn.f32 %f44045, %f65534, %f65535, %f44041;
	// end inline asm
	// begin inline asm
	fma.rn.f32 %f44049, %f65530, %f65535, %f44037;
	// end inline asm
	// begin inline asm
	fma.rn.f32 %f44053, %f65526, %f65531, %f44049;
	// end inline asm
	// begin inline asm
	fma.rn.f32 %f44057, %f65530, %f65531, %f44045;
	// end inline asm
	// begin inline asm
	fma.rn.f32 %f44061, %f65534, %f65535, %f44057;
	// end inline asm
	// begin inline asm
	fma.rn.f32 %f44065, %f65530, %f65535, %f44053;
	// end inline asm
	// begin inline asm
	fma.rn.f32 %f44069, %f65526, %f65531, %f44065;
	// end inline asm
	// begin inline asm
	fma.rn.f32 %f44073, %f65530, %f65531, %f44061;
	// end inline asm
	// begin inline asm
	fma.rn.f32 %f44077, %f65534, %f65535, %f44073;
	// end inline asm
	// begin inline asm
	fma.rn.f32 %f44081, %f65530, %f65535, %f44069;
	// end inline asm
	// begin inline asm
	fma.rn.f32 %f44085, %f65526, %f65531, %f44081;
	// end inline asm
	// begin inline asm
	fma.rn.f32 %f44089, %f65530, %f65531, %f44077;
	// end inline asm
	// begin inline asm
	fma.rn.f32 %f44093, %f65534, %f65535, %f44089;
	// end inline asm
	// begin inline asm
	fma.rn.f32 %f44097, %f65530, %f65535, %f44085;
	// end inline asm
	// begin inline asm
	fma.rn.f32 %f44101, %f65526, %f65531, %f44097;
	// end inline asm
	// begin inline asm
	fma.rn.f32 %f44105, %f65530, %f65531, %f44093;
	// end inline asm
	// begin inline asm
	fma.rn.f32 %f44109, %f65534, %f65535, %f44105;
	// end inline asm
	// begin inline asm
	fma.rn.f32 %f44113, %f65530, %f65535, %f44101;
	// end inline asm
	// begin inline asm
	fma.rn.f32 %f44117, %f65526, %f65531, %f44113;
	// end inline asm
	// begin inline asm
	fma.rn.f32 %f44121, %f65530, %f65531, %f44109;
	// end inline asm
	// begin inline asm
	fma.rn.f32 %f44125, %f65534, %f65535, %f44121;
	// end inline asm
	// begin inline asm
	fma.rn.f32 %f44129, %f65530, %f65535, %f44117;
	// end inline asm
	// begin inline asm
	fma.rn.f32 %f44133, %f65526, %f65531, %f44129;
	// end inline asm
	// begin inline asm
	fma.rn.f32 %f44137, %f65530, %f65531, %f44125;
	// end inline asm
	// begin inline asm
	fma.rn.f32 %f44141, %f65534, %f65535, %f44137;
	// end inline asm
	// begin inline asm
	fma.rn.f32 %f44145, %f65530, %f65535, %f44133;
	// end inline asm
	// begin inline asm
	fma.rn.f32 %f44149, %f65526, %f65531, %f44145;
	// end inline asm
	// begin inline asm
	fma.rn.f32 %f44153, %f65530, %f65531, %f44141;
	// end inline asm
	// begin inline asm
	fma.rn.f32 %f44157, %f65534, %f65535, %f44153;
	// end inline asm
	// begin inline asm
	fma.rn.f32 %f44161, %f65530, %f65535, %f44149;
	// end inline asm
	// begin inline asm
	fma.rn.f32 %f44165, %f65526, %f65531, %f44161;
	// end inline asm
	// begin inline asm
	fma.rn.f32 %f44169, %f65530, %f65531, %f44157;
	// end inline asm
	// begin inline asm
	fma.rn.f32 %f44173, %f65534, %f65535, %f44169;
	// end inline asm
	// begin inline asm
	fma.rn.f32 %f44177, %f65530, %f65535, %f44165;
	// end inline asm
	// begin inline asm
	fma.rn.f32 %f44181, %f65526, %f65531, %f44177;
	// end inline asm
	// begin inline asm
	fma.rn.f32 %f44185, %f65530, %f65531, %f44173;
	// end inline asm
	// begin inline asm
	fma.rn.f32 %f44189, %f65534, %f65535, %f44185;
	// end inline asm
	// begin inline asm
	fma.rn.f32 %f44193, %f65530, %f65535, %f44181;
	// end inline asm
	// begin inline asm
	fma.rn.f32 %f44197, %f65526, %f65531, %f44193;
	// end inline asm
	// begin inline asm
	fma.rn.f32 %f44201, %f65530, %f65531, %f44189;
	// end inline asm
	// begin inline asm
	fma.rn.f32 %f44205, %f65534, %f65535, %f44201;
	// end inline asm
	// begin inline asm
	fma.rn.f32 %f44209, %f65530, %f65535, %f44197;
	// end inline asm
	// begin inline asm
	fma.rn.f32 %f44213, %f65526, %f65531, %f44209;
	// end inline asm
	// begin inline asm
	fma.rn.f32 %f44217, %f65530, %f65531, %f44205;
	// end inline asm
	// begin inline asm
	fma.rn.f32 %f44221, %f65534, %f65535, %f44217;
	// end inline asm
	// begin inline asm
	fma.rn.f32 %f44225, %f65530, %f65535, %f44213;
	// end inline asm
	// begin inline asm
	fma.rn.f32 %f44229, %f65526, %f65531, %f44225;
	// end inline asm
	// begin inline asm
	fma.rn.f32 %f44233, %f65530, %f65531, %f44221;
	// end inline asm
	// begin inline asm
	fma.rn.f32 %f44237, %f65534, %f65535, %f44233;
	// end inline asm
	// begin inline asm
	fma.rn.f32 %f44241, %f65530, %f65535, %f44229;
	// end inline asm
	// begin inline asm
	fma.rn.f32 %f44245, %f65526, %f65531, %f44241;
	// end inline asm
	// begin inline asm
	fma.rn.f32 %f44249, %f65530, %f65531, %f44237;
	// end inline asm
	// begin inline asm
	fma.rn.f32 %f44253, %f65534, %f65535, %f44249;
	// end inline asm
	// begin inline asm
	fma.rn.f32 %f44257, %f65530, %f65535, %f44245;
	// end inline asm
	// begin inline asm
	fma.rn.f32 %f44261, %f65526, %f65531, %f44257;
	// end inline asm
	// begin inline asm
	fma.rn.f32 %f44265, %f65530, %f65531, %f44253;
	// end inline asm
	// begin inline asm
	fma.rn.f32 %f44269, %f65534, %f65535, %f44265;
	// end inline asm
	// begin inline asm
	fma.rn.f32 %f44273, %f65530, %f65535, %f44261;
	// end inline asm
	// begin inline asm
	fma.rn.f32 %f44277, %f65526, %f65531, %f44273;
	// end inline asm
	// begin inline asm
	fma.rn.f32 %f44281, %f65530, %f65531, %f44269;
	// end inline asm
	// begin inline asm
	fma.rn.f32 %f44285, %f65534, %f65535, %f44281;
	// end inline asm
	// begin inline asm
	fma.rn.f32 %f44289, %f65530, %f65535, %f44277;
	// end inline asm
	// begin inline asm
	fma.rn.f32 %f44293, %f65526, %f65531, %f44289;
	// end inline asm
	// begin inline asm
	fma.rn.f32 %f44297, %f65530, %f65531, %f44285;
	// end inline asm
	// begin inline asm
	fma.rn.f32 %f44301, %f65534, %f65535, %f44297;
	// end inline asm
	// begin inline asm
	fma.rn.f32 %f44305, %f65530, %f65535, %f44293;
	// end inline asm
	// begin inline asm
	fma.rn.f32 %f44309, %f65526, %f65531, %f44305;
	// end inline asm
	// begin inline asm
	fma.rn.f32 %f44313, %f65530, %f65531, %f44301;
	// end inline asm
	// begin inline asm
	fma.rn.f32 %f44317, %f65534, %f65535, %f44313;
	// end inline asm
	// begin inline asm
	fma.rn.f32 %f44321, %f65530, %f65535, %f44309;
	// end inline asm
	// begin inline asm
	fma.rn.f32 %f44325, %f65526, %f65531, %f44321;
	// end inline asm
	// begin inline asm
	fma.rn.f32 %f44329, %f65530, %f65531, %f44317;
	// end inline asm
	// begin inline asm
	fma.rn.f32 %f44333, %f65534, %f65535, %f44329;
	// end inline asm
	// begin inline asm
	fma.rn.f32 %f44337, %f65530, %f65535, %f44325;
	// end inline asm
	// begin inline asm
	fma.rn.f32 %f44341, %f65526, %f65531, %f44337;
	// end inline asm
	// begin inline asm
	fma.rn.f32 %f44345, %f65530, %f65531, %f44333;
	// end inline asm
	// begin inline asm
	fma.rn.f32 %f44349, %f65534, %f65535, %f44345;
	// end inline asm
	// begin inline asm
	fma.rn.f32 %f44353, %f65530, %f65535, %f44341;
	// end inline asm
	// begin inline asm
	fma.rn.f32 %f44357, %f65526, %f65531, %f44353;
	// end inline asm
	// begin inline asm
	fma.rn.f32 %f44361, %f65530, %f65531, %f44349;
	// end inline asm
	// begin inline asm
	fma.rn.f32 %f44365, %f65534, %f65535, %f44361;
	// end inline asm
	// begin inline asm
	fma.rn.f32 %f44369, %f65530, %f65535, %f44357;
	// end inline asm
	// begin inline asm
	fma.rn.f32 %f44373, %f65526, %f65531, %f44369;
	// end inline asm
	// begin inline asm
	fma.rn.f32 %f44377, %f65530, %f65531, %f44365;
	// end inline asm
	// begin inline asm
	fma.rn.f32 %f44381, %f65534, %f65535, %f44377;
	// end inline asm
	// begin inline asm
	fma.rn.f32 %f44385, %f65530, %f65535, %f44373;
	// end inline asm
	// begin inline asm
	fma.rn.f32 %f44389, %f65526, %f65531, %f44385;
	// end inline asm
	// begin inline asm
	fma.rn.f32 %f44393, %f65530, %f65531, %f44381;
	// end inline asm
	// begin inline asm
	fma.rn.f32 %f44397, %f65534, %f65535, %f44393;
	// end inline asm
	// begin inline asm
	fma.rn.f32 %f44401, %f65530, %f65535, %f44389;
	// end inline asm
	// begin inline asm
	fma.rn.f32 %f44405, %f65526, %f65531, %f44401;
	// end inline asm
	// begin inline asm
	fma.rn.f32 %f44409, %f65530, %f65531, %f44397;
	// end inline asm
	// begin inline asm
	fma.rn.f32 %f44413, %f65534, %f65535, %f44409;
	// end inline asm
	// begin inline asm
	fma.rn.f32 %f44417, %f65530, %f65535, %f44405;
	// end inline asm
	// begin inline asm
	fma.rn.f32 %f44421, %f65526, %f65531, %f44417;
	// end inline asm
	// begin inline asm
	fma.rn.f32 %f44425, %f65530, %f65531, %f44413;
	// end inline asm
	// begin inline asm
	fma.rn.f32 %f44429, %f65534, %f65535, %f44425;
	// end inline asm
	// begin inline asm
	fma.rn.f32 %f44433, %f65530, %f65535, %f44421;
	// end inline asm
	// begin inline asm
	fma.rn.f32 %f44437, %f65526, %f65531, %f44433;
	// end inline asm
	// begin inline asm
	fma.rn.f32 %f44441, %f65530, %f65531, %f44429;
	// end inline asm
	// begin inline asm
	fma.rn.f32 %f44445, %f65534, %f65535, %f44441;
	// end inline asm
	// begin inline asm
	fma.rn.f32 %f44449, %f65530, %f65535, %f44437;
	// end inline asm
	// begin inline asm
	fma.rn.f32 %f44453, %f65526, %f65531, %f44449;
	// end inline asm
	// begin inline asm
	fma.rn.f32 %f44457, %f65530, %f65531, %f44445;
	// end inline asm
	// begin inline asm
	fma.rn.f32 %f44461, %f65534, %f65535, %f44457;
	// end inline asm
	// begin inline asm
	fma.rn.f32 %f44465, %f65530, %f65535, %f44453;
	// end inline asm
	// begin inline asm
	fma.rn.f32 %f44469, %f65526, %f65531, %f44465;
	// end inline asm
	// begin inline asm
	fma.rn.f32 %f44473, %f65530, %f65531, %f44461;
	// end inline asm
	// begin inline asm
	fma.rn.f32 %f44477, %f65534, %f65535, %f44473;
	// end inline asm
	// begin inline asm
	fma.rn.f32 %f44481, %f65530, %f65535, %f44469;
	// end inline asm
	// begin inline asm
	fma.rn.f32 %f44485, %f65526, %f65531, %f44481;
	// end inline asm
	// begin inline asm
	fma.rn.f32 %f44489, %f65530, %f65531, %f44477;
	// end inline asm
	// begin inline asm
	fma.rn.f32 %f44493, %f65534, %f65535, %f44489;
	// end inline asm
	// begin inline asm
	fma.rn.f32 %f44497, %f65530, %f65535, %f44485;
	// end inline asm
	// begin inline asm
	fma.rn.f32 %f44501, %f65526, %f65531, %f44497;
	// end inline asm
	// begin inline asm
	fma.rn.f32 %f44505, %f65530, %f65531, %f44493;
	// end inline asm
	// begin inline asm
	fma.rn.f32 %f44509, %f65534, %f65535, %f44505;
	// end inline asm
	// begin inline asm
	fma.rn.f32 %f44513, %f65530, %f65535, %f44501;
	// end inline asm
	// begin inline asm
	fma.rn.f32 %f44517, %f65526, %f65531, %f44513;
	// end inline asm
	// begin inline asm
	fma.rn.f32 %f44521, %f65530, %f65531, %f44509;
	// end inline asm
	// begin inline asm
	fma.rn.f32 %f44525, %f65534, %f65535, %f44521;
	// end inline asm
	// begin inline asm
	fma.rn.f32 %f44529, %f65530, %f65535, %f44517;
	// end inline asm
	// begin inline asm
	fma.rn.f32 %f44533, %f65526, %f65531, %f44529;
	// end inline asm
	// begin inline asm
	fma.rn.f32 %f44537, %f65530, %f65531, %f44525;
	// end inline asm
	// begin inline asm
	fma.rn.f32 %f44541, %f65534, %f65535, %f44537;
	// end inline asm
	// begin inline asm
	fma.rn.f32 %f44545, %f65530, %f65535, %f44533;
	// end inline asm
	// begin inline asm
	fma.rn.f32 %f44549, %f65526, %f65531, %f44545;
	// end inline asm
	// begin inline asm
	fma.rn.f32 %f44553, %f65530, %f65531, %f44541;
	// end inline asm
	// begin inline asm
	fma.rn.f32 %f44557, %f65534, %f65535, %f44553;
	// end inline asm
	// begin inline asm
	fma.rn.f32 %f44561, %f65530, %f65535, %f44549;
	// end inline asm
	// begin inline asm
	fma.rn.f32 %f44565, %f65526, %f65531, %f44561;
	// end inline asm
	// begin inline asm
	fma.rn.f32 %f44569, %f65530, %f65531, %f44557;
	// end inline asm
	// begin inline asm
	fma.rn.f32 %f44573, %f65534, %f65535, %f44569;
	// end inline asm
	// begin inline asm
	fma.rn.f32 %f44577, %f65530, %f65535, %f44565;
	// end inline asm
	// begin inline asm
	fma.rn.f32 %f44581, %f65526, %f65531, %f44577;
	// end inline asm
	// begin inline asm
	fma.rn.f32 %f44585, %f65530, %f65531, %f44573;
	// end inline asm
	// begin inline asm
	fma.rn.f32 %f44589, %f65534, %f65535, %f44585;
	// end inline asm
	// begin inline asm
	fma.rn.f32 %f44593, %f65530, %f65535, %f44581;
	// end inline asm
	// begin inline asm
	fma.rn.f32 %f44597, %f65526, %f65531, %f44593;
	// end inline asm
	// begin inline asm
	fma.rn.f32 %f44601, %f65530, %f65531, %f44589;
	// end inline asm
	// begin inline asm
	fma.rn.f32 %f44605, %f65534, %f65535, %f44601;
	// end inline asm
	// begin inline asm
	fma.rn.f32 %f44609, %f65530, %f65535, %f44597;
	// end inline asm
	// begin inline asm
	fma.rn.f32 %f44613, %f65526, %f65531, %f44609;
	// end inline asm
	// begin inline asm
	fma.rn.f32 %f44617, %f65530, %f65531, %f44605;
	// end inline asm
	// begin inline asm
	fma.rn.f32 %f44621, %f65534, %f65535, %f44617;
	// end inline asm
	// begin inline asm
	fma.rn.f32 %f44625, %f65530, %f65535, %f44613;
	// end inline asm
	// begin inline asm
	fma.rn.f32 %f44629, %f65526, %f65531, %f44625;
	// end inline asm
	// begin inline asm
	fma.rn.f32 %f44633, %f65530, %f65531, %f44621;
	// end inline asm
	// begin inline asm
	fma.rn.f32 %f44637, %f65534, %f65535, %f44633;
	// end inline asm
	// begin inline asm
	fma.rn.f32 %f44641, %f65530, %f65535, %f44629;
	// end inline asm
	// begin inline asm
	fma.rn.f32 %f44645, %f65526, %f65531, %f44641;
	// end inline asm
	// begin inline asm
	fma.rn.f32 %f44649, %f65530, %f65531, %f44637;
	// end inline asm
	// begin inline asm
	fma.rn.f32 %f44653, %f65534, %f65535, %f44649;
	// end inline asm
	// begin inline asm
	fma.rn.f32 %f44657, %f65530, %f65535, %f44645;
	// end inline asm
	// begin inline asm
	fma.rn.f32 %f44661, %f65526, %f65531, %f44657;
	// end inline asm
	// begin inline asm
	fma.rn.f32 %f44665, %f65530, %f65531, %f44653;
	// end inline asm
	// begin inline asm
	fma.rn.f32 %f44669, %f65534, %f65535, %f44665;
	// end inline asm
	// begin inline asm
	fma.rn.f32 %f44673, %f65530, %f65535, %f44661;
	// end inline asm
	// begin inline asm
	fma.rn.f32 %f44677, %f65526, %f65531, %f44673;
	// end inline asm
	// begin inline asm
	fma.rn.f32 %f44681, %f65530, %f65531, %f44669;
	// end inline asm
	// begin inline asm
	fma.rn.f32 %f44685, %f65534, %f65535, %f44681;
	// end inline asm
	// begin inline asm
	fma.rn.f32 %f44689, %f65530, %f65535, %f44677;
	// end inline asm
	// begin inline asm
	fma.rn.f32 %f44693, %f65526, %f65531, %f44689;
	// end inline asm
	// begin inline asm
	fma.rn.f32 %f44697, %f65530, %f65531, %f44685;
	// end inline asm
	// begin inline asm
	fma.rn.f32 %f44701, %f65534, %f65535, %f44697;
	// end inline asm
	// begin inline asm
	fma.rn.f32 %f44705, %f65530, %f65535, %f44693;
	// end inline asm
	// begin inline asm
	fma.rn.f32 %f44709, %f65526, %f65531, %f44705;
	// end inline asm
	// begin inline asm
	fma.rn.f32 %f44713, %f65530, %f65531, %f44701;
	// end inline asm
	// begin inline asm
	fma.rn.f32 %f44717, %f65534, %f65535, %f44713;
	// end inline asm
	// begin inline asm
	fma.rn.f32 %f44721, %f65530, %f65535, %f44709;
	// end inline asm
	// begin inline asm
	fma.rn.f32 %f44725, %f65526, %f65531, %f44721;
	// end inline asm
	// begin inline asm
	fma.rn.f32 %f44729, %f65530, %f65531, %f44717;
	// end inline asm
	// begin inline asm
	fma.rn.f32 %f44733, %f65534, %f65535, %f44729;
	// end inline asm
	// begin inline asm
	fma.rn.f32 %f44737, %f65530, %f65535, %f44725;
	// end inline asm
	// begin inline asm
	fma.rn.f32 %f44741, %f65526, %f65531, %f44737;
	// end inline asm
	// begin inline asm
	fma.rn.f32 %f44745, %f65530, %f65531, %f44733;
	// end inline asm
	// begin inline asm
	fma.rn.f32 %f44749, %f65534, %f65535, %f44745;
	// end inline asm
	// begin inline asm
	fma.rn.f32 %f44753, %f65530, %f65535, %f44741;
	// end inline asm
	// begin inline asm
	fma.rn.f32 %f44757, %f65526, %f65531, %f44753;
	// end inline asm
	// begin inline asm
	fma.rn.f32 %f44761, %f65530, %f65531, %f44749;
	// end inline asm
	// begin inline asm
	fma.rn.f32 %f44765, %f65534, %f65535, %f44761;
	// end inline asm
	// begin inline asm
	fma.rn.f32 %f44769, %f65530, %f65535, %f44757;
	// end inline asm
	// begin inline asm
	fma.rn.f32 %f44773, %f65526, %f65531, %f44769;
	// end inline asm
	// begin inline asm
	fma.rn.f32 %f44777, %f65530, %f65531, %f44765;
	// end inline asm
	// begin inline asm
	fma.rn.f32 %f44781, %f65534, %f65535, %f44777;
	// end inline asm
	// begin inline asm
	fma.rn.f32 %f44785, %f65530, %f65535, %f44773;
	// end inline asm
	// begin inline asm
	fma.rn.f32 %f44789, %f65526, %f65531, %f44785;
	// end inline asm
	// begin inline asm
	fma.rn.f32 %f44793, %f65530, %f65531, %f44781;
	// end inline asm
	// begin inline asm
	fma.rn.f32 %f44797, %f65534, %f65535, %f44793;
	// end inline asm
	// begin inline asm
	fma.rn.f32 %f44801, %f65530, %f65535, %f44789;
	// end inline asm
	// begin inline asm
	fma.rn.f32 %f44805, %f65526, %f65531, %f44801;
	// end inline asm
	// begin inline asm
	fma.rn.f32 %f44809, %f65530, %f65531, %f44797;
	// end inline asm
	// begin inline asm
	fma.rn.f32 %f44813, %f65534, %f65535, %f44809;
	// end inline asm
	// begin inline asm
	fma.rn.f32 %f44817, %f65530, %f65535, %f44805;
	// end inline asm
	// begin inline asm
	fma.rn.f32 %f44821, %f65526, %f65531, %f44817;
	// end inline asm
	// begin inline asm
	fma.rn.f32 %f44825, %f65530, %f65531, %f44813;
	// end inline asm
	// begin inline asm
	fma.rn.f32 %f44829, %f65534, %f65535, %f44825;
	// end inline asm
	// begin inline asm
	fma.rn.f32 %f44833, %f65530, %f65535, %f44821;
	// end inline asm
	// begin inline asm
	fma.rn.f32 %f44837, %f65526, %f65531, %f44833;
	// end inline asm
	// begin inline asm
	fma.rn.f32 %f44841, %f65530, %f65531, %f44829;
	// end inline asm
	// begin inline asm
	fma.rn.f32 %f44845, %f65534, %f65535, %f44841;
	// end inline asm
	// begin inline asm
	fma.rn.f32 %f44849, %f65530, %f65535, %f44837;
	// end inline asm
	// begin inline asm
	fma.rn.f32 %f44853, %f65526, %f65531, %f44849;
	// end inline asm
	// begin inline asm
	fma.rn.f32 %f44857, %f65530, %f65531, %f44845;
	// end inline asm
	// begin inline asm
	fma.rn.f32 %f44861, %f65534, %f65535, %f44857;
	// end inline asm
	// begin inline asm
	fma.rn.f32 %f44865, %f65530, %f65535, %f44853;
	// end inline asm
	// begin inline asm
	fma.rn.f32 %f44869, %f65526, %f65531, %f44865;
	// end inline asm
	// begin inline asm
	fma.rn.f32 %f44873, %f65530, %f65531, %f44861;
	// end inline asm
	// begin inline asm
	fma.rn.f32 %f44877, %f65534, %f65535, %f44873;
	// end inline asm
	// begin inline asm
	fma.rn.f32 %f44881, %f65530, %f65535, %f44869;
	// end inline asm
	// begin inline asm
	fma.rn.f32 %f44885, %f65526, %f65531, %f44881;
	// end inline asm
	// begin inline asm
	fma.rn.f32 %f44889, %f65530, %f65531, %f44877;
	// end inline asm
	// begin inline asm
	fma.rn.f32 %f44893, %f65534, %f65535, %f44889;
	// end inline asm
	// begin inline asm
	fma.rn.f32 %f44897, %f65530, %f65535, %f44885;
	// end inline asm
	// begin inline asm
	fma.rn.f32 %f44901, %f65526, %f65531, %f44897;
	// end inline asm
	// begin inline asm
	fma.rn.f32 %f44905, %f65530, %f65531, %f44893;
	// end inline asm
	// begin inline asm
	fma.rn.f32 %f44909, %f65534, %f65535, %f44905;
	// end inline asm
	// begin inline asm
	fma.rn.f32 %f44913, %f65530, %f65535, %f44901;
	// end inline asm
	// begin inline asm
	fma.rn.f32 %f44917, %f65526, %f65531, %f44913;
	// end inline asm
	// begin inline asm
	fma.rn.f32 %f44921, %f65530, %f65531, %f44909;
	// end inline asm
	// begin inline asm
	fma.rn.f32 %f44925, %f65534, %f65535, %f44921;
	// end inline asm
	// begin inline asm
	fma.rn.f32 %f44929, %f65530, %f65535, %f44917;
	// end inline asm
	// begin inline asm
	fma.rn.f32 %f44933, %f65526, %f65531, %f44929;
	// end inline asm
	// begin inline asm
	fma.rn.f32 %f44937, %f65530, %f65531, %f44925;
	// end inline asm
	// begin inline asm
	fma.rn.f32 %f44941, %f65534, %f65535, %f44937;
	// end inline asm
	// begin inline asm
	fma.rn.f32 %f44945, %f65530, %f65535, %f44933;
	// end inline asm
	// begin inline asm
	fma.rn.f32 %f44949, %f65526, %f65531, %f44945;
	// end inline asm
	// begin inline asm
	fma.rn.f32 %f44953, %f65530, %f65531, %f44941;
	// end inline asm
	// begin inline asm
	fma.rn.f32 %f44957, %f65534, %f65535, %f44953;
	// end inline asm
	// begin inline asm
	fma.rn.f32 %f44961, %f65530, %f65535, %f44949;
	// end inline asm
	// begin inline asm
	fma.rn.f32 %f44965, %f65526, %f65531, %f44961;
	// end inline asm
	// begin inline asm
	fma.rn.f32 %f44969, %f65530, %f65531, %f44957;
	// end inline asm
	// begin inline asm
	fma.rn.f32 %f44973, %f65534, %f65535, %f44969;
	// end inline asm
	// begin inline asm
	fma.rn.f32 %f44977, %f65530, %f65535, %f44965;
	// end inline asm
	// begin inline asm
	fma.rn.f32 %f44981, %f65526, %f65531, %f44977;
	// end inline asm
	// begin inline asm
	fma.rn.f32 %f44985, %f65530, %f65531, %f44973;
	// end inline asm
	// begin inline asm
	fma.rn.f32 %f44989, %f65534, %f65535, %f44985;
	// end inline asm
	// begin inline asm
	fma.rn.f32 %f44993, %f65530, %f65535, %f44981;
	// end inline asm
	// begin inline asm
	fma.rn.f32 %f44997, %f65526, %f65531, %f44993;
	// end inline asm
	// begin inline asm
	fma.rn.f32 %f45001, %f65530, %f65531, %f44989;
	// end inline asm
	// begin inline asm
	fma.rn.f32 %f45005, %f65534, %f65535, %f45001;
	// end inline asm
	// begin inline asm
	fma.rn.f32 %f45009, %f65530, %f65535, %f44997;
	// end inline asm
	// begin inline asm
	fma.rn.f32 %f45013, %f65526, %f65531, %f45009;
	// end inline asm
	// begin inline asm
	fma.rn.f32 %f45017, %f65530, %f65531, %f45005;
	// end inline asm
	// begin inline asm
	fma.rn.f32 %f45021, %f65534, %f65535, %f45017;
	// end inline asm
	// begin inline asm
	fma.rn.f32 %f45025, %f65530, %f65535, %f45013;
	// end inline asm
	// begin inline asm
	fma.rn.f32 %f45029, %f65526, %f65531, %f45025;
	// end inline asm
	// begin inline asm
	fma.rn.f32 %f45033, %f65530, %f65531, %f45021;
	// end inline asm
	// begin inline asm
	fma.rn.f32 %f45037, %f65534, %f65535, %f45033;
	// end inline asm
	// begin inline asm
	fma.rn.f32 %f45041, %f65530, %f65535, %f45029;
	// end inline asm
	// begin inline asm
	fma.rn.f32 %f45045, %f65526, %f65531, %f45041;
	// end inline asm
	// begin inline asm
	fma.rn.f32 %f45049, %f65530, %f65531, %f45037;
	// end inline asm
	// begin inline asm
	fma.rn.f32 %f45053, %f65534, %f65535, %f45049;
	// end inline asm
	// begin inline asm
	fma.rn.f32 %f45057, %f65530, %f65535, %f45045;
	// end inline asm
	// begin inline asm
	fma.rn.f32 %f45061, %f65526, %f65531, %f45057;
	// end inline asm
	// begin inline asm
	fma.rn.f32 %f45065, %f65530, %f65531, %f45053;
	// end inline asm
	// begin inline asm
	fma.rn.f32 %f45069, %f65534, %f65535, %f45065;
	// end inline asm
	// begin inline asm
	fma.rn.f32 %f45073, %f65530, %f65535, %f45061;
	// end inline asm
	// begin inline asm
	fma.rn.f32 %f45077, %f65526, %f65531, %f45073;
	// end inline asm
	// begin inline asm
	fma.rn.f32 %f45081, %f65530, %f65531, %f45069;
	// end inline asm
	// begin inline asm
	fma.rn.f32 %f45085, %f65534, %f65535, %f45081;
	// end inline asm
	// begin inline asm
	fma.rn.f32 %f45089, %f65530, %f65535, %f45077;
	// end inline asm
	// begin inline asm
	fma.rn.f32 %f45093, %f65526, %f65531, %f45089;
	// end inline asm
	// begin inline asm
	fma.rn.f32 %f45097, %f65530, %f65531, %f45085;
	// end inline asm
	// begin inline asm
	fma.rn.f32 %f45101, %f65534, %f65535, %f45097;
	// end inline asm
	// begin inline asm
	fma.rn.f32 %f45105, %f65530, %f65535, %f45093;
	// end inline asm
	// begin inline asm
	fma.rn.f32 %f45109, %f65526, %f65531, %f45105;
	// end inline asm
	// begin inline asm
	fma.rn.f32 %f45113, %f65530, %f65531, %f45101;
	// end inline asm
	// begin inline asm
	fma.rn.f32 %f45117, %f65534, %f65535, %f45113;
	// end inline asm
	// begin inline asm
	fma.rn.f32 %f45121, %f65530, %f65535, %f45109;
	// end inline asm
	// begin inline asm
	fma.rn.f32 %f45125, %f65526, %f65531, %f45121;
	// end inline asm
	// begin inline asm
	fma.rn.f32 %f45129, %f65530, %f65531, %f45117;
	// end inline asm
	// begin inline asm
	fma.rn.f32 %f45133, %f65534, %f65535, %f45129;
	// end inline asm
	// begin inline asm
	fma.rn.f32 %f45137, %f65530, %f65535, %f45125;
	// end inline asm
	// begin inline asm
	fma.rn.f32 %f45141, %f65526, %f65531, %f45137;
	// end inline asm
	// begin inline asm
	fma.rn.f32 %f45145, %f65530, %f65531, %f45133;
	// end inline asm
	// begin inline asm
	fma.rn.f32 %f45149, %f65534, %f65535, %f45145;
	// end inline asm
	// begin inline asm
	fma.rn.f32 %f45153, %f65530, %f65535, %f45141;
	// end inline asm
	// begin inline asm
	fma.rn.f32 %f45157, %f65526, %f65531, %f45153;
	// end inline asm
	// begin inline asm
	fma.rn.f32 %f45161, %f65530, %f65531, %f45149;
	// end inline asm
	// begin inline asm
	fma.rn.f32 %f45165, %f65534, %f65535, %f45161;
	// end inline asm
	// begin inline asm
	fma.rn.f32 %f45169, %f65530, %f65535, %f45157;
	// end inline asm
	// begin inline asm
	fma.rn.f32 %f45173, %f65526, %f65531, %f45169;
	// end inline asm
	// begin inline asm
	fma.rn.f32 %f45177, %f65530, %f65531, %f45165;
	// end inline asm
	// begin inline asm
	fma.rn.f32 %f45181, %f65534, %f65535, %f45177;
	// end inline asm
	// begin inline asm
	fma.rn.f32 %f45185, %f65530, %f65535, %f45173;
	// end inline asm
	// begin inline asm
	fma.rn.f32 %f45189, %f65526, %f65531, %f45185;
	// end inline asm
	// begin inline asm
	fma.rn.f32 %f45193, %f65530, %f65531, %f45181;
	// end inline asm
	// begin inline asm
	fma.rn.f32 %f45197, %f65534, %f65535, %f45193;
	// end inline asm
	// begin inline asm
	fma.rn.f32 %f45201, %f65530, %f65535, %f45189;
	// end inline asm
	// begin inline asm
	fma.rn.f32 %f45205, %f65526, %f65531, %f45201;
	// end inline asm
	// begin inline asm
	fma.rn.f32 %f45209, %f65530, %f65531, %f45197;
	// end inline asm
	// begin inline asm
	fma.rn.f32 %f45213, %f65534, %f65535, %f45209;
	// end inline asm
	// begin inline asm
	fma.rn.f32 %f45217, %f65530, %f65535, %f45205;
	// end inline asm
	// begin inline asm
	fma.rn.f32 %f45221, %f65526, %f65531, %f45217;
	// end inline asm
	// begin inline asm
	fma.rn.f32 %f45225, %f65530, %f65531, %f45213;
	// end inline asm
	// begin inline asm
	fma.rn.f32 %f45229, %f65534, %f65535, %f45225;
	// end inline asm
	// begin inline asm
	fma.rn.f32 %f45233, %f65530, %f65535, %f45221;
	// end inline asm
	// begin inline asm
	fma.rn.f32 %f45237, %f65526, %f65531, %f45233;
	// end inline asm
	// begin inline asm
	fma.rn.f32 %f45241, %f65530, %f65531, %f45229;
	// end inline asm
	// begin inline asm
	fma.rn.f32 %f45245, %f65534, %f65535, %f45241;
	// end inline asm
	// begin inline asm
	fma.rn.f32 %f45249, %f65530, %f65535, %f45237;
	// end inline asm
	// begin inline asm
	fma.rn.f32 %f45253, %f65526, %f65531, %f45249;
	// end inline asm
	// begin inline asm
	fma.rn.f32 %f45257, %f65530, %f65531, %f45245;
	// end inline asm
	// begin inline asm
	fma.rn.f32 %f45261, %f65534, %f65535, %f45257;
	// end inline asm
	// begin inline asm
	fma.rn.f32 %f45265, %f65530, %f65535, %f45253;
	// end inline asm
	// begin inline asm
	fma.rn.f32 %f45269, %f65526, %f65531, %f45265;
	// end inline asm
	// begin inline asm
	fma.rn.f32 %f45273, %f65530, %f65531, %f45261;
	// end inline asm
	// begin inline asm
	fma.rn.f32 %f45277, %f65534, %f65535, %f45273;
	// end inline asm
	// begin inline asm
	fma.rn.f32 %f45281, %f65530, %f65535, %f45269;
	// end inline asm
	// begin inline asm
	fma.rn.f32 %f45285, %f65526, %f65531, %f45281;
	// end inline asm
	// begin inline asm
	fma.rn.f32 %f45289, %f65530, %f65531, %f45277;
	// end inline asm
	// begin inline asm
	fma.rn.f32 %f45293, %f65534, %f65535, %f45289;
	// end inline asm
	// begin inline asm
	fma.rn.f32 %f45297, %f65530, %f65535, %f45285;
	// end inline asm
	// begin inline asm
	fma.rn.f32 %f45301, %f65526, %f65531, %f45297;
	// end inline asm
	// begin inline asm
	fma.rn.f32 %f45305, %f65530, %f65531, %f45293;
	// end inline asm
	// begin inline asm
	fma.rn.f32 %f45309, %f65534, %f65535, %f45305;
	// end inline asm
	// begin inline asm
	fma.rn.f32 %f45313, %f65530, %f65535, %f45301;
	// end inline asm
	// begin inline asm
	fma.rn.f32 %f45317, %f65526, %f65531, %f45313;
	// end inline asm
	// begin inline asm
	fma.rn.f32 %f45321, %f65530, %f65531, %f45309;
	// end inline asm
	// begin inline asm
	fma.rn.f32 %f45325, %f65534, %f65535, %f45321;
	// end inline asm
	// begin inline asm
	fma.rn.f32 %f45329, %f65530, %f65535, %f45317;
	// end inline asm
	// begin inline asm
	fma.rn.f32 %f45333, %f65526, %f65531, %f45329;
	// end inline asm
	// begin inline asm
	fma.rn.f32 %f45337, %f65530, %f65531, %f45325;
	// end inline asm
	// begin inline asm
	fma.rn.f32 %f45341, %f65534, %f65535, %f45337;
	// end inline asm
	// begin inline asm
	fma.rn.f32 %f45345, %f65530, %f65535, %f45333;
	// end inline asm
	// begin inline asm
	fma.rn.f32 %f45349, %f65526, %f65531, %f45345;
	// end inline asm
	// begin inline asm
	fma.rn.f32 %f45353, %f65530, %f65531, %f45341;
	// end inline asm
	// begin inline asm
	fma.rn.f32 %f45357, %f65534, %f65535, %f45353;
	// end inline asm
	// begin inline asm
	fma.rn.f32 %f45361, %f65530, %f65535, %f45349;
	// end inline asm
	// begin inline asm
	fma.rn.f32 %f45365, %f65526, %f65531, %f45361;
	// end inline asm
	// begin inline asm
	fma.rn.f32 %f45369, %f65530, %f65531, %f45357;
	// end inline asm
	// begin inline asm
	fma.rn.f32 %f45373, %f65534, %f65535, %f45369;
	// end inline asm
	// begin inline asm
	fma.rn.f32 %f45377, %f65530, %f65535, %f45365;
	// end inline asm
	// begin inline asm
	fma.rn.f32 %f45381, %f65526, %f65531, %f45377;
	// end inline asm
	// begin inline asm
	fma.rn.f32 %f45385, %f65530, %f65531, %f45373;
	// end inline asm
	// begin inline asm
	fma.rn.f32 %f45389, %f65534, %f65535, %f45385;
	// end inline asm
	// begin inline asm
	fma.rn.f32 %f45393, %f65530, %f65535, %f45381;
	// end inline asm
	// begin inline asm
	fma.rn.f32 %f45397, %f65526, %f65531, %f45393;
	// end inline asm
	// begin inline asm
	fma.rn.f32 %f45401, %f65530, %f65531, %f45389;
	// end inline asm
	// begin inline asm
	fma.rn.f32 %f45405, %f65534, %f65535, %f45401;
	// end inline asm
	// begin inline asm
	fma.rn.f32 %f45409, %f65530, %f65535, %f45397;
	// end inline asm
	// begin inline asm
	fma.rn.f32 %f45413, %f65526, %f65531, %f45409;
	// end inline asm
	// begin inline asm
	fma.rn.f32 %f45417, %f65530, %f65531, %f45405;
	// end inline asm
	// begin inline asm
	fma.rn.f32 %f45421, %f65534, %f65535, %f45417;
	// end inline asm
	// begin inline asm
	fma.rn.f32 %f45425, %f65530, %f65535, %f45413;
	// end inline asm
	// begin inline asm
	fma.rn.f32 %f45429, %f65526, %f65531, %f45425;
	// end inline asm
	// begin inline asm
	fma.rn.f32 %f45433, %f65530, %f65531, %f45421;
	// end inline asm
	// begin inline asm
	fma.rn.f32 %f45437, %f65534, %f65535, %f45433;
	// end inline asm
	// begin inline asm
	fma.rn.f32 %f45441, %f65530, %f65535, %f45429;
	// end inline asm
	// begin inline asm
	fma.rn.f32 %f45445, %f65526, %f65531, %f45441;
	// end inline asm
	// begin inline asm
	fma.rn.f32 %f45449, %f65530, %f65531, %f45437;
	// end inline asm
	// begin inline asm
	fma.rn.f32 %f45453, %f65534, %f65535, %f45449;
	// end inline asm
	// begin inline asm
	fma.rn.f32 %f45457, %f65530, %f65535, %f45445;
	// end inline asm
	// begin inline asm
	fma.rn.f32 %f45461, %f65526, %f65531, %f45457;
	// end inline asm
	// begin inline asm
	fma.rn.f32 %f45465, %f65530, %f65531, %f45453;
	// end inline asm
	// begin inline asm
	fma.rn.f32 %f45469, %f65534, %f65535, %f45465;
	// end inline asm
	// begin inline asm
	fma.rn.f32 %f45473, %f65530, %f65535, %f45461;
	// end inline asm
	// begin inline asm
	fma.rn.f32 %f45477, %f65526, %f65531, %f45473;
	// end inline asm
	// begin inline asm
	fma.rn.f32 %f45481, %f65530, %f65531, %f45469;
	// end inline asm
	// begin inline asm
	fma.rn.f32 %f45485, %f65534, %f65535, %f45481;
	// end inline asm
	// begin inline asm
	fma.rn.f32 %f45489, %f65530, %f65535, %f45477;
	// end inline asm
	// begin inline asm
	fma.rn.f32 %f45493, %f65526, %f65531, %f45489;
	// end inline asm
	// begin inline asm
	fma.rn.f32 %f45497, %f65530, %f65531, %f45485;
	// end inline asm
	// begin inline asm
	fma.rn.f32 %f45501, %f65534, %f65535, %f45497;
	// end inline asm
	// begin inline asm
	fma.rn.f32 %f45505, %f65530, %f65535, %f45493;
	// end inline asm
	// begin inline asm
	fma.rn.f32 %f45509, %f65526, %f65531, %f45505;
	// end inline asm
	// begin inline asm
	fma.rn.f32 %f45513, %f65530, %f65531, %f45501;
	// end inline asm
	// begin inline asm
	fma.rn.f32 %f45517, %f65534, %f65535, %f45513;
	// end inline asm
	// begin inline asm
	fma.rn.f32 %f45521, %f65530, %f65535, %f45509;
	// end inline asm
	// begin inline asm
	fma.rn.f32 %f45525, %f65526, %f65531, %f45521;
	// end inline asm
	// begin inline asm
	fma.rn.f32 %f45529, %f65530, %f65531, %f45517;
	// end inline asm
	// begin inline asm
	fma.rn.f32 %f45533, %f65534, %f65535, %f45529;
	// end inline asm
	// begin inline asm
	fma.rn.f32 %f45537, %f65530, %f65535, %f45525;
	// end inline asm
	// begin inline asm
	fma.rn.f32 %f45541, %f65526, %f65531, %f45537;
	// end inline asm
	// begin inline asm
	fma.rn.f32 %f45545, %f65530, %f65531, %f45533;
	// end inline asm
	// begin inline asm
	fma.rn.f32 %f45549, %f65534, %f65535, %f45545;
	// end inline asm
	// begin inline asm
	fma.rn.f32 %f45553, %f65530, %f65535, %f45541;
	// end inline asm
	// begin inline asm
	fma.rn.f32 %f45557, %f65526, %f65531, %f45553;
	// end inline asm
	// begin inline asm
	fma.rn.f32 %f45561, %f65530, %f65531, %f45549;
	// end inline asm
	// begin inline asm
	fma.rn.f32 %f45565, %f65534, %f65535, %f45561;
	// end inline asm
	// begin inline asm
	fma.rn.f32 %f45569, %f65530, %f65535, %f45557;
	// end inline asm
	// begin inline asm
	fma.rn.f32 %f45573, %f65526, %f65531, %f45569;
	// end inline asm
	// begin inline asm
	fma.rn.f32 %f45577, %f65530, %f65531, %f45565;
	// end inline asm
	// begin inline asm
	fma.rn.f32 %f45581, %f65534, %f65535, %f45577;
	// end inline asm
	// begin inline asm
	fma.rn.f32 %f45585, %f65530, %f65535, %f45573;
	// end inline asm
	// begin inline asm
	fma.rn.f32 %f45589, %f65526, %f65531, %f45585;
	// end inline asm
	// begin inline asm
	fma.rn.f32 %f45593, %f65530, %f65531, %f45581;
	// end inline asm
	// begin inline asm
	fma.rn.f32 %f45597, %f65534, %f65535, %f45593;
	// end inline asm
	// begin inline asm
	fma.rn.f32 %f45601, %f65530, %f65535, %f45589;
	// end inline asm
	// begin inline asm
	fma.rn.f32 %f45605, %f65526, %f65531, %f45601;
	// end inline asm
	// begin inline asm
	fma.rn.f32 %f45609, %f65530, %f65531, %f45597;
	// end inline asm
	// begin inline asm
	fma.rn.f32 %f45613, %f65534, %f65535, %f45609;
	// end inline asm
	// begin inline asm
	fma.rn.f32 %f45617, %f65530, %f65535, %f45605;
	// end inline asm
	// begin inline asm
	fma.rn.f32 %f45621, %f65526, %f65531, %f45617;
	// end inline asm
	// begin inline asm
	fma.rn.f32 %f45625, %f65530, %f65531, %f45613;
	// end inline asm
	// begin inline asm
	fma.rn.f32 %f45629, %f65534, %f65535, %f45625;
	// end inline asm
	// begin inline asm
	fma.rn.f32 %f45633, %f65530, %f65535, %f45621;
	// end inline asm
	// begin inline asm
	fma.rn.f32 %f45637, %f65526, %f65531, %f45633;
	// end inline asm
	// begin inline asm
	fma.rn.f32 %f45641, %f65530, %f65531, %f45629;
	// end inline asm
	// begin inline asm
	fma.rn.f32 %f45645, %f65534, %f65535, %f45641;
	// end inline asm
	// begin inline asm
	fma.rn.f32 %f45649, %f65530, %f65535, %f45637;
	// end inline asm
	// begin inline asm
	fma.rn.f32 %f45653, %f65526, %f65531, %f45649;
	// end inline asm
	// begin inline asm
	fma.rn.f32 %f45657, %f65530, %f65531, %f45645;
	// end inline asm
	// begin inline asm
	fma.rn.f32 %f45661, %f65534, %f65535, %f45657;
	// end inline asm
	// begin inline asm
	fma.rn.f32 %f45665, %f65530, %f65535, %f45653;
	// end inline asm
	// begin inline asm
	fma.rn.f32 %f45669, %f65526, %f65531, %f45665;
	// end inline asm
	// begin inline asm
	fma.rn.f32 %f45673, %f65530, %f65531, %f45661;
	// end inline asm
	// begin inline asm
	fma.rn.f32 %f45677, %f65534, %f65535, %f45673;
	// end inline asm
	// begin inline asm
	fma.rn.f32 %f45681, %f65530, %f65535, %f45669;
	// end inline asm
	// begin inline asm
	fma.rn.f32 %f45685, %f65526, %f65531, %f45681;
	// end inline asm
	// begin inline asm
	fma.rn.f32 %f45689, %f65530, %f65531, %f45677;
	// end inline asm
	// begin inline asm
	fma.rn.f32 %f45693, %f65534, %f65535, %f45689;
	// end inline asm
	// begin inline asm
	fma.rn.f32 %f45697, %f65530, %f65535, %f45685;
	// end inline asm
	// begin inline asm
	fma.rn.f32 %f45701, %f65526, %f65531, %f45697;
	// end inline asm
	// begin inline asm
	fma.rn.f32 %f45705, %f65530, %f65531, %f45693;
	// end inline asm
	// begin inline asm
	fma.rn.f32 %f45709, %f65534, %f65535, %f45705;
	// end inline asm
	// begin inline asm
	fma.rn.f32 %f45713, %f65530, %f65535, %f45701;
	// end inline asm
	// begin inline asm
	fma.rn.f32 %f45717, %f65526, %f65531, %f45713;
	// end inline asm
	// begin inline asm
	fma.rn.f32 %f45721, %f65530, %f65531, %f45709;
	// end inline asm
	// begin inline asm
	fma.rn.f32 %f45725, %f65534, %f65535, %f45721;
	// end inline asm
	// begin inline asm
	fma.rn.f32 %f45729, %f65530, %f65535, %f45717;
	// end inline asm
	// begin inline asm
	fma.rn.f32 %f45733, %f65526, %f65531, %f45729;
	// end inline asm
	// begin inline asm
	fma.rn.f32 %f45737, %f65530, %f65531, %f45725;
	// end inline asm
	// begin inline asm
	fma.rn.f32 %f45741, %f65534, %f65535, %f45737;
	// end inline asm
	// begin inline asm
	fma.rn.f32 %f45745, %f65530, %f65535, %f45733;
	// end inline asm
	// begin inline asm
	fma.rn.f32 %f45749, %f65526, %f65531, %f45745;
	// end inline asm
	// begin inline asm
	fma.rn.f32 %f45753, %f65530, %f65531, %f45741;
	// end inline asm
	// begin inline asm
	fma.rn.f32 %f45757, %f65534, %f65535, %f45753;
	// end inline asm
	// begin inline asm
	fma.rn.f32 %f45761, %f65530, %f65535, %f45749;
	// end inline asm
	// begin inline asm
	fma.rn.f32 %f45765, %f65526, %f65531, %f45761;
	// end inline asm
	// begin inline asm
	fma.rn.f32 %f45769, %f65530, %f65531, %f45757;
	// end inline asm
	// begin inline asm
	fma.rn.f32 %f45773, %f65534, %f65535, %f45769;
	// end inline asm
	// begin inline asm
	fma.rn.f32 %f45777, %f65530, %f65535, %f45765;
	// end inline asm
	// begin inline asm
	fma.rn.f32 %f45781, %f65526, %f65531, %f45777;
	// end inline asm
	// begin inline asm
	fma.rn.f32 %f45785, %f65530, %f65531, %f45773;
	// end inline asm
	// begin inline asm
	fma.rn.f32 %f45789, %f65534, %f65535, %f45785;
	// end inline asm
	// begin inline asm
	fma.rn.f32 %f45793, %f65530, %f65535, %f45781;
	// end inline asm
	// begin inline asm
	fma.rn.f32 %f45797, %f65526, %f65531, %f45793;
	// end inline asm
	// begin inline asm
	fma.rn.f32 %f45801, %f65530, %f65531, %f45789;
	// end inline asm
	// begin inline asm
	fma.rn.f32 %f45805, %f65534, %f65535, %f45801;
	// end inline asm
	// begin inline asm
	fma.rn.f32 %f45809, %f65530, %f65535, %f45797;
	// end inline asm
	// begin inline asm
	fma.rn.f32 %f45813, %f65526, %f65531, %f45809;
	// end inline asm
	// begin inline asm
	fma.rn.f32 %f45817, %f65530, %f65531, %f45805;
	// end inline asm
	// begin inline asm
	fma.rn.f32 %f45821, %f65534, %f65535, %f45817;
	// end inline asm
	// begin inline asm
	fma.rn.f32 %f45825, %f65530, %f65535, %f45813;
	// end inline asm
	// begin inline asm
	fma.rn.f32 %f45829, %f65526, %f65531, %f45825;
	// end inline asm
	// begin inline asm
	fma.rn.f32 %f45833, %f65530, %f65531, %f45821;
	// end inline asm
	// begin inline asm
	fma.rn.f32 %f45837, %f65534, %f65535, %f45833;
	// end inline asm
	// begin inline asm
	fma.rn.f32 %f45841, %f65530, %f65535, %f45829;
	// end inline asm
	// begin inline asm
	fma.rn.f32 %f45845, %f65526, %f65531, %f45841;
	// end inline asm
	// begin inline asm
	fma.rn.f32 %f45849, %f65530, %f65531, %f45837;
	// end inline asm
	// begin inline asm
	fma.rn.f32 %f45853, %f65534, %f65535, %f45849;
	// end inline asm
	// begin inline asm
	fma.rn.f32 %f45857, %f65530, %f65535, %f45845;
	// end inline asm
	// begin inline asm
	fma.rn.f32 %f45861, %f65526, %f65531, %f45857;
	// end inline asm
	// begin inline asm
	fma.rn.f32 %f45865, %f65530, %f65531, %f45853;
	// end inline asm
	// begin inline asm
	fma.rn.f32 %f45869, %f65534, %f65535, %f45865;
	// end inline asm
	// begin inline asm
	fma.rn.f32 %f45873, %f65530, %f65535, %f45861;
	// end inline asm
	// begin inline asm
	fma.rn.f32 %f45877, %f65526, %f65531, %f45873;
	// end inline asm
	// begin inline asm
	fma.rn.f32 %f45881, %f65530, %f65531, %f45869;
	// end inline asm
	// begin inline asm
	fma.rn.f32 %f45885, %f65534, %f65535, %f45881;
	// end inline asm
	// begin inline asm
	fma.rn.f32 %f45889, %f65530, %f65535, %f45877;
	// end inline asm
	// begin inline asm
	fma.rn.f32 %f45893, %f65526, %f65531, %f45889;
	// end inline asm
	// begin inline asm
	fma.rn.f32 %f45897, %f65530, %f65531, %f45885;
	// end inline asm
	// begin inline asm
	fma.rn.f32 %f45901, %f65534, %f65535, %f45897;
	// end inline asm
	// begin inline asm
	fma.rn.f32 %f45905, %f65530, %f65535, %f45893;
	// end inline asm
	// begin inline asm
	fma.rn.f32 %f45909, %f65526, %f65531, %f45905;
	// end inline asm
	// begin inline asm
	fma.rn.f32 %f45913, %f65530, %f65531, %f45901;
	// end inline asm
	// begin inline asm
	fma.rn.f32 %f45917, %f65534, %f65535, %f45913;
	// end inline asm
	// begin inline asm
	fma.rn.f32 %f45921, %f65530, %f65535, %f45909;
	// end inline asm
	// begin inline asm
	fma.rn.f32 %f45925, %f65526, %f65531, %f45921;
	// end inline asm
	// begin inline asm
	fma.rn.f32 %f45929, %f65530, %f65531, %f45917;
	// end inline asm
	// begin inline asm
	fma.rn.f32 %f45933, %f65534, %f65535, %f45929;
	// end inline asm
	// begin inline asm
	fma.rn.f32 %f45937, %f65530, %f65535, %f45925;
	// end inline asm
	// begin inline asm
	fma.rn.f32 %f45941, %f65526, %f65531, %f45937;
	// end inline asm
	// begin inline asm
	fma.rn.f32 %f45945, %f65530, %f65531, %f45933;
	// end inline asm
	// begin inline asm
	fma.rn.f32 %f45949, %f65534, %f65535, %f45945;
	// end inline asm
	// begin inline asm
	fma.rn.f32 %f45953, %f65530, %f65535, %f45941;
	// end inline asm
	// begin inline asm
	fma.rn.f32 %f45957, %f65526, %f65531, %f45953;
	// end inline asm
	// begin inline asm
	fma.rn.f32 %f45961, %f65530, %f65531, %f45949;
	// end inline asm
	// begin inline asm
	fma.rn.f32 %f45965, %f65534, %f65535, %f45961;
	// end inline asm
	// begin inline asm
	fma.rn.f32 %f45969, %f65530, %f65535, %f45957;
	// end inline asm
	// begin inline asm
	fma.rn.f32 %f45973, %f65526, %f65531, %f45969;
	// end inline asm
	// begin inline asm
	fma.rn.f32 %f45977, %f65530, %f65531, %f45965;
	// end inline asm
	// begin inline asm
	fma.rn.f32 %f45981, %f65534, %f65535, %f45977;
	// end inline asm
	// begin inline asm
	fma.rn.f32 %f45985, %f65530, %f65535, %f45973;
	// end inline asm
	// begin inline asm
	fma.rn.f32 %f45989, %f65526, %f65531, %f45985;
	// end inline asm
	// begin inline asm
	fma.rn.f32 %f45993, %f65530, %f65531, %f45981;
	// end inline asm
	// begin inline asm
	fma.rn.f32 %f45997, %f65534, %f65535, %f45993;
	// end inline asm
	// begin inline asm
	fma.rn.f32 %f46001, %f65530, %f65535, %f45989;
	// end inline asm
	// begin inline asm
	fma.rn.f32 %f46005, %f65526, %f65531, %f46001;
	// end inline asm
	// begin inline asm
	fma.rn.f32 %f46009, %f65530, %f65531, %f45997;
	// end inline asm
	// begin inline asm
	fma.rn.f32 %f46013, %f65534, %f65535, %f46009;
	// end inline asm
	// begin inline asm
	fma.rn.f32 %f46017, %f65530, %f65535, %f46005;
	// end inline asm
	// begin inline asm
	fma.rn.f32 %f46021, %f65526, %f65531, %f46017;
	// end inline asm
	// begin inline asm
	fma.rn.f32 %f46025, %f65530, %f65531, %f46013;
	// end inline asm
	// begin inline asm
	fma.rn.f32 %f46029, %f65534, %f65535, %f46025;
	// end inline asm
	// begin inline asm
	fma.rn.f32 %f46033, %f65530, %f65535, %f46021;
	// end inline asm
	// begin inline asm
	fma.rn.f32 %f46037, %f65526, %f65531, %f46033;
	// end inline asm
	// begin inline asm
	fma.rn.f32 %f46041, %f65530, %f65531, %f46029;
	// end inline asm
	// begin inline asm
	fma.rn.f32 %f46045, %f65534, %f65535, %f46041;
	// end inline asm
	// begin inline asm
	fma.rn.f32 %f46049, %f65530, %f65535, %f46037;
	// end inline asm
	// begin inline asm
	fma.rn.f32 %f46053, %f65526, %f65531, %f46049;
	// end inline asm
	// begin inline asm
	fma.rn.f32 %f46057, %f65530, %f65531, %f46045;
	// end inline asm
	// begin inline asm
	fma.rn.f32 %f46061, %f65534, %f65535, %f46057;
	// end inline asm
	// begin inline asm
	fma.rn.f32 %f46065, %f65530, %f65535, %f46053;
	// end inline asm
	// begin inline asm
	fma.rn.f32 %f46069, %f65526, %f65531, %f46065;
	// end inline asm
	// begin inline asm
	fma.rn.f32 %f46073, %f65530, %f65531, %f46061;
	// end inline asm
	// begin inline asm
	fma.rn.f32 %f46077, %f65534, %f65535, %f46073;
	// end inline asm
	// begin inline asm
	fma.rn.f32 %f46081, %f65530, %f65535, %f46069;
	// end inline asm
	// begin inline asm
	fma.rn.f32 %f46085, %f65526, %f65531, %f46081;
	// end inline asm
	// begin inline asm
	fma.rn.f32 %f46089, %f65530, %f65531, %f46077;
	// end inline asm
	// begin inline asm
	fma.rn.f32 %f46093, %f65534, %f65535, %f46089;
	// end inline asm
	// begin inline asm
	fma.rn.f32 %f46097, %f65530, %f65535, %f46085;
	// end inline asm
	// begin inline asm
	fma.rn.f32 %f46101, %f65526, %f65531, %f46097;
	// end inline asm
	// begin inline asm
	fma.rn.f32 %f46105, %f65530, %f65531, %f46093;
	// end inline asm
	// begin inline asm
	fma.rn.f32 %f46109, %f65534, %f65535, %f46105;
	// end inline asm
	// begin inline asm
	fma.rn.f32 %f46113, %f65530, %f65535, %f46101;
	// end inline asm
	// begin inline asm
	fma.rn.f32 %f46117, %f65526, %f65531, %f46113;
	// end inline asm
	// begin inline asm
	fma.rn.f32 %f46121, %f65530, %f65531, %f46109;
	// end inline asm
	// begin inline asm
	fma.rn.f32 %f46125, %f65534, %f65535, %f46121;
	// end inline asm
	// begin inline asm
	fma.rn.f32 %f46129, %f65530, %f65535, %f46117;
	// end inline asm
	// begin inline asm
	fma.rn.f32 %f46133, %f65526, %f65531, %f46129;
	// end inline asm
	// begin inline asm
	fma.rn.f32 %f46137, %f65530, %f65531, %f46125;
	// end inline asm
	// begin inline asm
	fma.rn.f32 %f46141, %f65534, %f65535, %f46137;
	// end inline asm
	// begin inline asm
	fma.rn.f32 %f46145, %f65530, %f65535, %f46133;
	// end inline asm
	// begin inline asm
	fma.rn.f32 %f46149, %f65526, %f65531, %f46145;
	// end inline asm
	// begin inline asm
	fma.rn.f32 %f46153, %f65530, %f65531, %f46141;
	// end inline asm
	// begin inline asm
	fma.rn.f32 %f46157, %f65534, %f65535, %f46153;
	// end inline asm
	// begin inline asm
	fma.rn.f32 %f46161, %f65530, %f65535, %f46149;
	// end inline asm
	// begin inline asm
	fma.rn.f32 %f46165, %f65526, %f65531, %f46161;
	// end inline asm
	// begin inline asm
	fma.rn.f32 %f46169, %f65530, %f65531, %f46157;
	// end inline asm
	// begin inline asm
	fma.rn.f32 %f46173, %f65534, %f65535, %f46169;
	// end inline asm
	// begin inline asm
	fma.rn.f32 %f46177, %f65530, %f65535, %f46165;
	// end inline asm
	// begin inline asm
	fma.rn.f32 %f46181, %f65526, %f65531, %f46177;
	// end inline asm
	// begin inline asm
	fma.rn.f32 %f46185, %f65530, %f65531, %f46173;
	// end inline asm
	// begin inline asm
	fma.rn.f32 %f46189, %f65534, %f65535, %f46185;
	// end inline asm
	// begin inline asm
	fma.rn.f32 %f46193, %f65530, %f65535, %f46181;
	// end inline asm
	// begin inline asm
	fma.rn.f32 %f46197, %f65526, %f65531, %f46193;
	// end inline asm
	// begin inline asm
	fma.rn.f32 %f46201, %f65530, %f65531, %f46189;
	// end inline asm
	// begin inline asm
	fma.rn.f32 %f46205, %f65534, %f65535, %f46201;
	// end inline asm
	// begin inline asm
	fma.rn.f32 %f46209, %f65530, %f65535, %f46197;
	// end inline asm
	// begin inline asm
	fma.rn.f32 %f46213, %f65526, %f65531, %f46209;
	// end inline asm
	// begin inline asm
	fma.rn.f32 %f46217, %f65530, %f65531, %f46205;
	// end inline asm
	// begin inline asm
	fma.rn.f32 %f46221, %f65534, %f65535, %f46217;
	// end inline asm
	// begin inline asm
	fma.rn.f32 %f46225, %f65530, %f65535, %f46213;
	// end inline asm
	// begin inline asm
	fma.rn.f32 %f46229, %f65526, %f65531, %f46225;
	// end inline asm
	// begin inline asm
	fma.rn.f32 %f46233, %f65530, %f65531, %f46221;
	// end inline asm
	// begin inline asm
	fma.rn.f32 %f46237, %f65534, %f65535, %f46233;
	// end inline asm
	// begin inline asm
	fma.rn.f32 %f46241, %f65530, %f65535, %f46229;
	// end inline asm
	// begin inline asm
	fma.rn.f32 %f46245, %f65526, %f65531, %f46241;
	// end inline asm
	// begin inline asm
	fma.rn.f32 %f46249, %f65530, %f65531, %f46237;
	// end inline asm
	// begin inline asm
	fma.rn.f32 %f46253, %f65534, %f65535, %f46249;
	// end inline asm
	// begin inline asm
	fma.rn.f32 %f46257, %f65530, %f65535, %f46245;
	// end inline asm
	// begin inline asm
	fma.rn.f32 %f46261, %f65526, %f65531, %f46257;
	// end inline asm
	// begin inline asm
	fma.rn.f32 %f46265, %f65530, %f65531, %f46253;
	// end inline asm
	// begin inline asm
	fma.rn.f32 %f46269, %f65534, %f65535, %f46265;
	// end inline asm
	// begin inline asm
	fma.rn.f32 %f46273, %f65530, %f65535, %f46261;
	// end inline asm
	// begin inline asm
	fma.rn.f32 %f46277, %f65526, %f65531, %f46273;
	// end inline asm
	// begin inline asm
	fma.rn.f32 %f46281, %f65530, %f65531, %f46269;
	// end inline asm
	// begin inline asm
	fma.rn.f32 %f46285, %f65534, %f65535, %f46281;
	// end inline asm
	// begin inline asm
	fma.rn.f32 %f46289, %f65530, %f65535, %f46277;
	// end inline asm
	// begin inline asm
	fma.rn.f32 %f46293, %f65526, %f65531, %f46289;
	// end inline asm
	// begin inline asm
	fma.rn.f32 %f46297, %f65530, %f65531, %f46285;
	// end inline asm
	// begin inline asm
	fma.rn.f32 %f46301, %f65534, %f65535, %f46297;
	// end inline asm
	// begin inline asm
	fma.rn.f32 %f46305, %f65530, %f65535, %f46293;
	// end inline asm
	// begin inline asm
	fma.rn.f32 %f46309, %f65526, %f65531, %f46305;
	// end inline asm
	// begin inline asm
	fma.rn.f32 %f46313, %f65530, %f65531, %f46301;
	// end inline asm
	// begin inline asm
	fma.rn.f32 %f46317, %f65534, %f65535, %f46313;
	// end inline asm
	// begin inline asm
	fma.rn.f32 %f46321, %f65530, %f65535, %f46309;
	// end inline asm
	// begin inline asm
	fma.rn.f32 %f46325, %f65526, %f65531, %f46321;
	// end inline asm
	// begin inline asm
	fma.rn.f32 %f46329, %f65530, %f65531, %f46317;
	// end inline asm
	// begin inline asm
	fma.rn.f32 %f46333, %f65534, %f65535, %f46329;
	// end inline asm
	// begin inline asm
	fma.rn.f32 %f46337, %f65530, %f65535, %f46325;
	// end inline asm
	// begin inline asm
	fma.rn.f32 %f46341, %f65526, %f65531, %f46337;
	// end inline asm
	// begin inline asm
	fma.rn.f32 %f46345, %f65530, %f65531, %f46333;
	// end inline asm
	// begin inline asm
	fma.rn.f32 %f46349, %f65534, %f65535, %f46345;
	// end inline asm
	// begin inline asm
	fma.rn.f32 %f46353, %f65530, %f65535, %f46341;
	// end inline asm
	// begin inline asm
	fma.rn.f32 %f46357, %f65526, %f65531, %f46353;
	// end inline asm
	// begin inline asm
	fma.rn.f32 %f46361, %f65530, %f65531, %f46349;
	// end inline asm
	// begin inline asm
	fma.rn.f32 %f46365, %f65534, %f65535, %f46361;
	// end inline asm
	// begin inline asm
	fma.rn.f32 %f46369, %f65530, %f65535, %f46357;
	// end inline asm
	// begin inline asm
	fma.rn.f32 %f46373, %f65526, %f65531, %f46369;
	// end inline asm
	// begin inline asm
	fma.rn.f32 %f46377, %f65530, %f65531, %f46365;
	// end inline asm
	// begin inline asm
	fma.rn.f32 %f46381, %f65534, %f65535, %f46377;
	// end inline asm
	// begin inline asm
	fma.rn.f32 %f46385, %f65530, %f65535, %f46373;
	// end inline asm
	// begin inline asm
	fma.rn.f32 %f46389, %f65526, %f65531, %f46385;
	// end inline asm
	// begin inline asm
	fma.rn.f32 %f46393, %f65530, %f65531, %f46381;
	// end inline asm
	// begin inline asm
	fma.rn.f32 %f46397, %f65534, %f65535, %f46393;
	// end inline asm
	// begin inline asm
	fma.rn.f32 %f46401, %f65530, %f65535, %f46389;
	// end inline asm
	// begin inline asm
	fma.rn.f32 %f46405, %f65526, %f65531, %f46401;
	// end inline asm
	// begin inline asm
	fma.rn.f32 %f46409, %f65530, %f65531, %f46397;
	// end inline asm
	// begin inline asm
	fma.rn.f32 %f46413, %f65534, %f65535, %f46409;
	// end inline asm
	// begin inline asm
	fma.rn.f32 %f46417, %f65530, %f65535, %f46405;
	// end inline asm
	// begin inline asm
	fma.rn.f32 %f46421, %f65526, %f65531, %f46417;
	// end inline asm
	// begin inline asm
	fma.rn.f32 %f46425, %f65530, %f65531, %f46413;
	// end inline asm
	// begin inline asm
	fma.rn.f32 %f46429, %f65534, %f65535, %f46425;
	// end inline asm
	// begin inline asm
	fma.rn.f32 %f46433, %f65530, %f65535, %f46421;
	// end inline asm
	// begin inline asm
	fma.rn.f32 %f46437, %f65526, %f65531, %f46433;
	// end inline asm
	// begin inline asm
	fma.rn.f32 %f46441, %f65530, %f65531, %f46429;
	// end inline asm
	// begin inline asm
	fma.rn.f32 %f46445, %f65534, %f65535, %f46441;
	// end inline asm
	// begin inline asm
	fma.rn.f32 %f46449, %f65530, %f65535, %f46437;
	// end inline asm
	// begin inline asm
	fma.rn.f32 %f46453, %f65526, %f65531, %f46449;
	// end inline asm
	// begin inline asm
	fma.rn.f32 %f46457, %f65530, %f65531, %f46445;
	// end inline asm
	// begin inline asm
	fma.rn.f32 %f46461, %f65534, %f65535, %f46457;
	// end inline asm
	// begin inline asm
	fma.rn.f32 %f46465, %f65530, %f65535, %f46453;
	// end inline asm
	// begin inline asm
	fma.rn.f32 %f46469, %f65526, %f65531, %f46465;
	// end inline asm
	// begin inline asm
	fma.rn.f32 %f46473, %f65530, %f65531, %f46461;
	// end inline asm
	// begin inline asm
	fma.rn.f32 %f46477, %f65534, %f65535, %f46473;
	// end inline asm
	// begin inline asm
	fma.rn.f32 %f46481, %f65530, %f65535, %f46469;
	// end inline asm
	// begin inline asm
	fma.rn.f32 %f46485, %f65526, %f65531, %f46481;
	// end inline asm
	// begin inline asm
	fma.rn.f32 %f46489, %f65530, %f65531, %f46477;
	// end inline asm
	// begin inline asm
	fma.rn.f32 %f46493, %f65534, %f65535, %f46489;
	// end inline asm
	// begin inline asm
	fma.rn.f32 %f46497, %f65530, %f65535, %f46485;
	// end inline asm
	// begin inline asm
	fma.rn.f32 %f46501, %f65526, %f65531, %f46497;
	// end inline asm
	// begin inline asm
	fma.rn.f32 %f46505, %f65530, %f65531, %f46493;
	// end inline asm
	// begin inline asm
	fma.rn.f32 %f46509, %f65534, %f65535, %f46505;
	// end inline asm
	// begin inline asm
	fma.rn.f32 %f46513, %f65530, %f65535, %f46501;
	// end inline asm
	// begin inline asm
	fma.rn.f32 %f46517, %f65526, %f65531, %f46513;
	// end inline asm
	// begin inline asm
	fma.rn.f32 %f46521, %f65530, %f65531, %f46509;
	// end inline asm
	// begin inline asm
	fma.rn.f32 %f46525, %f65534, %f65535, %f46521;
	// end inline asm
	// begin inline asm
	fma.rn.f32 %f46529, %f65530, %f65535, %f46517;
	// end inline asm
	// begin inline asm
	fma.rn.f32 %f46533, %f65526, %f65531, %f46529;
	// end inline asm
	// begin inline asm
	fma.rn.f32 %f46537, %f65530, %f65531, %f46525;
	// end inline asm
	// begin inline asm
	fma.rn.f32 %f46541, %f65534, %f65535, %f46537;
	// end inline asm
	// begin inline asm
	fma.rn.f32 %f46545, %f65530, %f65535, %f46533;
	// end inline asm
	// begin inline asm
	fma.rn.f32 %f46549, %f65526, %f65531, %f46545;
	// end inline asm
	// begin inline asm
	fma.rn.f32 %f46553, %f65530, %f65531, %f46541;
	// end inline asm
	// begin inline asm
	fma.rn.f32 %f46557, %f65534, %f65535, %f46553;
	// end inline asm
	// begin inline asm
	fma.rn.f32 %f46561, %f65530, %f65535, %f46549;
	// end inline asm
	// begin inline asm
	fma.rn.f32 %f46565, %f65526, %f65531, %f46561;
	// end inline asm
	// begin inline asm
	fma.rn.f32 %f46569, %f65530, %f65531, %f46557;
	// end inline asm
	// begin inline asm
	fma.rn.f32 %f46573, %f65534, %f65535, %f46569;
	// end inline asm
	// begin inline asm
	fma.rn.f32 %f46577, %f65530, %f65535, %f46565;
	// end inline asm
	// begin inline asm
	fma.rn.f32 %f46581, %f65526, %f65531, %f46577;
	// end inline asm
	// begin inline asm
	fma.rn.f32 %f46585, %f65530, %f65531, %f46573;
	// end inline asm
	// begin inline asm
	fma.rn.f32 %f46589, %f65534, %f65535, %f46585;
	// end inline asm
	// begin inline asm
	fma.rn.f32 %f46593, %f65530, %f65535, %f46581;
	// end inline asm
	// begin inline asm
	fma.rn.f32 %f46597, %f65526, %f65531, %f46593;
	// end inline asm
	// begin inline asm
	fma.rn.f32 %f46601, %f65530, %f65531, %f46589;
	// end inline asm
	// begin inline asm
	fma.rn.f32 %f46605, %f65534, %f65535, %f46601;
	// end inline asm
	// begin inline asm
	fma.rn.f32 %f46609, %f65530, %f65535, %f46597;
	// end inline asm
	// begin inline asm
	fma.rn.f32 %f46613, %f65526, %f65531, %f46609;
	// end inline asm
	// begin inline asm
	fma.rn.f32 %f46617, %f65530, %f65531, %f46605;
	// end inline asm
	// begin inline asm
	fma.rn.f32 %f46621, %f65534, %f65535, %f46617;
	// end inline asm
	// begin inline asm
	fma.rn.f32 %f46625, %f65530, %f65535, %f46613;
	// end inline asm
	// begin inline asm
	fma.rn.f32 %f46629, %f65526, %f65531, %f46625;
	// end inline asm
	// begin inline asm
	fma.rn.f32 %f46633, %f65530, %f65531, %f46621;
	// end inline asm
	// begin inline asm
	fma.rn.f32 %f46637, %f65534, %f65535, %f46633;
	// end inline asm
	// begin inline asm
	fma.rn.f32 %f46641, %f65530, %f65535, %f46629;
	// end inline asm
	// begin inline asm
	fma.rn.f32 %f46645, %f65526, %f65531, %f46641;
	// end inline asm
	// begin inline asm
	fma.rn.f32 %f46649, %f65530, %f65531, %f46637;
	// end inline asm
	// begin inline asm
	fma.rn.f32 %f46653, %f65534, %f65535, %f46649;
	// end inline asm
	// begin inline asm
	fma.rn.f32 %f46657, %f65530, %f65535, %f46645;
	// end inline asm
	// begin inline asm
	fma.rn.f32 %f46661, %f65526, %f65531, %f46657;
	// end inline asm
	// begin inline asm
	fma.rn.f32 %f46665, %f65530, %f65531, %f46653;
	// end inline asm
	// begin inline asm
	fma.rn.f32 %f46669, %f65534, %f65535, %f46665;
	// end inline asm
	// begin inline asm
	fma.rn.f32 %f46673, %f65530, %f65535, %f46661;
	// end inline asm
	// begin inline asm
	fma.rn.f32 %f46677, %f65526, %f65531, %f46673;
	// end inline asm
	// begin inline asm
	fma.rn.f32 %f46681, %f65530, %f65531, %f46669;
	// end inline asm
	// begin inline asm
	fma.rn.f32 %f46685, %f65534, %f65535, %f46681;
	// end inline asm
	// begin inline asm
	fma.rn.f32 %f46689, %f65530, %f65535, %f46677;
	// end inline asm
	// begin inline asm
	fma.rn.f32 %f46693, %f65526, %f65531, %f46689;
	// end inline asm
	// begin inline asm
	fma.rn.f32 %f46697, %f65530, %f65531, %f46685;
	// end inline asm
	// begin inline asm
	fma.rn.f32 %f46701, %f65534, %f65535, %f46697;
	// end inline asm
	// begin inline asm
	fma.rn.f32 %f46705, %f65530, %f65535, %f46693;
	// end inline asm
	// begin inline asm
	fma.rn.f32 %f46709, %f65526, %f65531, %f46705;
	// end inline asm
	// begin inline asm
	fma.rn.f32 %f46713, %f65530, %f65531, %f46701;
	// end inline asm
	// begin inline asm
	fma.rn.f32 %f46717, %f65534, %f65535, %f46713;
	// end inline asm
	// begin inline asm
	fma.rn.f32 %f46721, %f65530, %f65535, %f46709;
	// end inline asm
	// begin inline asm
	fma.rn.f32 %f46725, %f65526, %f65531, %f46721;
	// end inline asm
	// begin inline asm
	fma.rn.f32 %f46729, %f65530, %f65531, %f46717;
	// end inline asm
	// begin inline asm
	fma.rn.f32 %f46733, %f65534, %f65535, %f46729;
	// end inline asm
	// begin inline asm
	fma.rn.f32 %f46737, %f65530, %f65535, %f46725;
	// end inline asm
	// begin inline asm
	fma.rn.f32 %f46741, %f65526, %f65531, %f46737;
	// end inline asm
	// begin inline asm
	fma.rn.f32 %f46745, %f65530, %f65531, %f46733;
	// end inline asm
	// begin inline asm
	fma.rn.f32 %f46749, %f65534, %f65535, %f46745;
	// end inline asm
	// begin inline asm
	fma.rn.f32 %f46753, %f65530, %f65535, %f46741;
	// end inline asm
	// begin inline asm
	fma.rn.f32 %f46757, %f65526, %f65531, %f46753;
	// end inline asm
	// begin inline asm
	fma.rn.f32 %f46761, %f65530, %f65531, %f46749;
	// end inline asm
	// begin inline asm
	fma.rn.f32 %f46765, %f65534, %f65535, %f46761;
	// end inline asm
	// begin inline asm
	fma.rn.f32 %f46769, %f65530, %f65535, %f46757;
	// end inline asm
	// begin inline asm
	fma.rn.f32 %f46773, %f65526, %f65531, %f46769;
	// end inline asm
	// begin inline asm
	fma.rn.f32 %f46777, %f65530, %f65531, %f46765;
	// end inline asm
	// begin inline asm
	fma.rn.f32 %f46781, %f65534, %f65535, %f46777;
	// end inline asm
	// begin inline asm
	fma.rn.f32 %f46785, %f65530, %f65535, %f46773;
	// end inline asm
	// begin inline asm
	fma.rn.f32 %f46789, %f65526, %f65531, %f46785;
	// end inline asm
	// begin inline asm
	fma.rn.f32 %f46793, %f65530, %f65531, %f46781;
	// end inline asm
	// begin inline asm
	fma.rn.f32 %f46797, %f65534, %f65535, %f46793;
	// end inline asm
	// begin inline asm
	fma.rn.f32 %f46801, %f65530, %f65535, %f46789;
	// end inline asm
	// begin inline asm
	fma.rn.f32 %f46805, %f65526, %f65531, %f46801;
	// end inline asm
	// begin inline asm
	fma.rn.f32 %f46809, %f65530, %f65531, %f46797;
	// end inline asm
	// begin inline asm
	fma.rn.f32 %f46813, %f65534, %f65535, %f46809;
	// end inline asm
	// begin inline asm
	fma.rn.f32 %f46817, %f65530, %f65535, %f46805;
	// end inline asm
	// begin inline asm
	fma.rn.f32 %f46821, %f65526, %f65531, %f46817;
	// end inline asm
	// begin inline asm
	fma.rn.f32 %f46825, %f65530, %f65531, %f46813;
	// end inline asm
	// begin inline asm
	fma.rn.f32 %f46829, %f65534, %f65535, %f46825;
	// end inline asm
	// begin inline asm
	fma.rn.f32 %f46833, %f65530, %f65535, %f46821;
	// end inline asm
	// begin inline asm
	fma.rn.f32 %f46837, %f65526, %f65531, %f46833;
	// end inline asm
	// begin inline asm
	fma.rn.f32 %f46841, %f65530, %f65531, %f46829;
	// end inline asm
	// begin inline asm
	fma.rn.f32 %f46845, %f65534, %f65535, %f46841;
	// end inline asm
	// begin inline asm
	fma.rn.f32 %f46849, %f65530, %f65535, %f46837;
	// end inline asm
	// begin inline asm
	fma.rn.f32 %f46853, %f65526, %f65531, %f46849;
	// end inline asm
	// begin inline asm
	fma.rn.f32 %f46857, %f65530, %f65531, %f46845;
	// end inline asm
	// begin inline asm
	fma.rn.f32 %f46861, %f65534, %f65535, %f46857;
	// end inline asm
	// begin inline asm
	fma.rn.f32 %f46865, %f65530, %f65535, %f46853;
	// end inline asm
	// begin inline asm
	fma.rn.f32 %f46869, %f65526, %f65531, %f46865;
	// end inline asm
	// begin inline asm
	fma.rn.f32 %f46873, %f65530, %f65531, %f46861;
	// end inline asm
	// begin inline asm
	fma.rn.f32 %f46877, %f65534, %f65535, %f46873;
	// end inline asm
	// begin inline asm
	fma.rn.f32 %f46881, %f65530, %f65535, %f46869;
	// end inline asm
	// begin inline asm
	fma.rn.f32 %f46885, %f65526, %f65531, %f46881;
	// end inline asm
	// begin inline asm
	fma.rn.f32 %f46889, %f65530, %f65531, %f46877;
	// end inline asm
	// begin inline asm
	fma.rn.f32 %f46893, %f65534, %f65535, %f46889;
	// end inline asm
	// begin inline asm
	fma.rn.f32 %f46897, %f65530, %f65535, %f46885;
	// end inline asm
	// begin inline asm
	fma.rn.f32 %f46901, %f65526, %f65531, %f46897;
	// end inline asm
	// begin inline asm
	fma.rn.f32 %f46905, %f65530, %f65531, %f46893;
	// end inline asm
	// begin inline asm
	fma.rn.f32 %f46909, %f65534, %f65535, %f46905;
	// end inline asm
	// begin inline asm
	fma.rn.f32 %f46913, %f65530, %f65535, %f46901;
	// end inline asm
	// begin inline asm
	fma.rn.f32 %f46917, %f65526, %f65531, %f46913;
	// end inline asm
	// begin inline asm
	fma.rn.f32 %f46921, %f65530, %f65531, %f46909;
	// end inline asm
	// begin inline asm
	fma.rn.f32 %f46925, %f65534, %f65535, %f46921;
	// end inline asm
	// begin inline asm
	fma.rn.f32 %f46929, %f65530, %f65535, %f46917;
	// end inline asm
	// begin inline asm
	fma.rn.f32 %f46933, %f65526, %f65531, %f46929;
	// end inline asm
	// begin inline asm
	fma.rn.f32 %f46937, %f65530, %f65531, %f46925;
	// end inline asm
	// begin inline asm
	fma.rn.f32 %f46941, %f65534, %f65535, %f46937;
	// end inline asm
	// begin inline asm
	fma.rn.f32 %f46945, %f65530, %f65535, %f46933;
	// end inline asm
	// begin inline asm
	fma.rn.f32 %f46949, %f65526, %f65531, %f46945;
	// end inline asm
	// begin inline asm
	fma.rn.f32 %f46953, %f65530, %f65531, %f46941;
	// end inline asm
	// begin inline asm
	fma.rn.f32 %f46957, %f65534, %f65535, %f46953;
	// end inline asm
	// begin inline asm
	fma.rn.f32 %f46961, %f65530, %f65535, %f46949;
	// end inline asm
	// begin inline asm
	fma.rn.f32 %f46965, %f65526, %f65531, %f46961;
	// end inline asm
	// begin inline asm
	fma.rn.f32 %f46969, %f65530, %f65531, %f46957;
	// end inline asm
	// begin inline asm
	fma.rn.f32 %f46973, %f65534, %f65535, %f46969;
	// end inline asm
	// begin inline asm
	fma.rn.f32 %f46977, %f65530, %f65535, %f46965;
	// end inline asm
	// begin inline asm
	fma.rn.f32 %f46981, %f65526, %f65531, %f46977;
	// end inline asm
	// begin inline asm
	fma.rn.f32 %f46985, %f65530, %f65531, %f46973;
	// end inline asm
	// begin inline asm
	fma.rn.f32 %f46989, %f65534, %f65535, %f46985;
	// end inline asm
	// begin inline asm
	fma.rn.f32 %f46993, %f65530, %f65535, %f46981;
	// end inline asm
	// begin inline asm
	fma.rn.f32 %f46997, %f65526, %f65531, %f46993;
	// end inline asm
	// begin inline asm
	fma.rn.f32 %f47001, %f65530, %f65531, %f46989;
	// end inline asm
	// begin inline asm
	fma.rn.f32 %f47005, %f65534, %f65535, %f47001;
	// end inline asm
	// begin inline asm
	fma.rn.f32 %f47009, %f65530, %f65535, %f46997;
	// end inline asm
	// begin inline asm
	fma.rn.f32 %f47013, %f65526, %f65531, %f47009;
	// end inline asm
	// begin inline asm
	fma.rn.f32 %f47017, %f65530, %f65531, %f47005;
	// end inline asm
	// begin inline asm
	fma.rn.f32 %f47021, %f65534, %f65535, %f47017;
	// end inline asm
	// begin inline asm
	fma.rn.f32 %f47025, %f65530, %f65535, %f47013;
	// end inline asm
	// begin inline asm
	fma.rn.f32 %f47029, %f65526, %f65531, %f47025;
	// end inline asm
	// begin inline asm
	fma.rn.f32 %f47033, %f65530, %f65531, %f47021;
	// end inline asm
	// begin inline asm
	fma.rn.f32 %f47037, %f65534, %f65535, %f47033;
	// end inline asm
	// begin inline asm
	fma.rn.f32 %f47041, %f65530, %f65535, %f47029;
	// end inline asm
	// begin inline asm
	fma.rn.f32 %f47045, %f65526, %f65531, %f47041;
	// end inline asm
	// begin inline asm
	fma.rn.f32 %f47049, %f65530, %f65531, %f47037;
	// end inline asm
	// begin inline asm
	fma.rn.f32 %f47053, %f65534, %f65535, %f47049;
	// end inline asm
	// begin inline asm
	fma.rn.f32 %f47057, %f65530, %f65535, %f47045;
	// end inline asm
	// begin inline asm
	fma.rn.f32 %f47061, %f65526, %f65531, %f47057;
	// end inline asm
	// begin inline asm
	fma.rn.f32 %f47065, %f65530, %f65531, %f47053;
	// end inline asm
	// begin inline asm
	fma.rn.f32 %f47069, %f65534, %f65535, %f47065;
	// end inline asm
	// begin inline asm
	fma.rn.f32 %f47073, %f65530, %f65535, %f47061;
	// end inline asm
	// begin inline asm
	fma.rn.f32 %f47077, %f65526, %f65531, %f47073;
	// end inline asm
	// begin inline asm
	fma.rn.f32 %f47081, %f65530, %f65531, %f47069;
	// end inline asm
	// begin inline asm
	fma.rn.f32 %f47085, %f65534, %f65535, %f47081;
	// end inline asm
	// begin inline asm
	fma.rn.f32 %f47089, %f65530, %f65535, %f47077;
	// end inline asm
	// begin inline asm
	fma.rn.f32 %f47093, %f65526, %f65531, %f47089;
	// end inline asm
	// begin inline asm
	fma.rn.f32 %f47097, %f65530, %f65531, %f47085;
	// end inline asm
	// begin inline asm
	fma.rn.f32 %f47101, %f65534, %f65535, %f47097;
	// end inline asm
	// begin inline asm
	fma.rn.f32 %f47105, %f65530, %f65535, %f47093;
	// end inline asm
	// begin inline asm
	fma.rn.f32 %f47109, %f65526, %f65531, %f47105;
	// end inline asm
	// begin inline asm
	fma.rn.f32 %f47113, %f65530, %f65531, %f47101;
	// end inline asm
	// begin inline asm
	fma.rn.f32 %f47117, %f65534, %f65535, %f47113;
	// end inline asm
	// begin inline asm
	fma.rn.f32 %f47121, %f65530, %f65535, %f47109;
	// end inline asm
	// begin inline asm
	fma.rn.f32 %f47125, %f65526, %f65531, %f47121;
	// end inline asm
	// begin inline asm
	fma.rn.f32 %f47129, %f65530, %f65531, %f47117;
	// end inline asm
	// begin inline asm
	fma.rn.f32 %f47133, %f65534, %f65535, %f47129;
	// end inline asm
	// begin inline asm
	fma.rn.f32 %f47137, %f65530, %f65535, %f47125;
	// end inline asm
	// begin inline asm
	fma.rn.f32 %f47141, %f65526, %f65531, %f47137;
	// end inline asm
	// begin inline asm
	fma.rn.f32 %f47145, %f65530, %f65531, %f47133;
	// end inline asm
	// begin inline asm
	fma.rn.f32 %f47149, %f65534, %f65535, %f47145;
	// end inline asm
	// begin inline asm
	fma.rn.f32 %f47153, %f65530, %f65535, %f47141;
	// end inline asm
	// begin inline asm
	fma.rn.f32 %f47157, %f65526, %f65531, %f47153;
	// end inline asm
	// begin inline asm
	fma.rn.f32 %f47161, %f65530, %f65531, %f47149;
	// end inline asm
	// begin inline asm
	fma.rn.f32 %f47165, %f65534, %f65535, %f47161;
	// end inline asm
	// begin inline asm
	fma.rn.f32 %f47169, %f65530, %f65535, %f47157;
	// end inline asm
	// begin inline asm
	fma.rn.f32 %f47173, %f65526, %f65531, %f47169;
	// end inline asm
	// begin inline asm
	fma.rn.f32 %f47177, %f65530, %f65531, %f47165;
	// end inline asm
	// begin inline asm
	fma.rn.f32 %f47181, %f65534, %f65535, %f47177;
	// end inline asm
	// begin inline asm
	fma.rn.f32 %f47185, %f65530, %f65535, %f47173;
	// end inline asm
	// begin inline asm
	fma.rn.f32 %f47189, %f65526, %f65531, %f47185;
	// end inline asm
	// begin inline asm
	fma.rn.f32 %f47193, %f65530, %f65531, %f47181;
	// end inline asm
	// begin inline asm
	fma.rn.f32 %f47197, %f65534, %f65535, %f47193;
	// end inline asm
	// begin inline asm
	fma.rn.f32 %f47201, %f65530, %f65535, %f47189;
	// end inline asm
	// begin inline asm
	fma.rn.f32 %f47205, %f65526, %f65531, %f47201;
	// end inline asm
	// begin inline asm
	fma.rn.f32 %f47209, %f65530, %f65531, %f47197;
	// end inline asm
	// begin inline asm
	fma.rn.f32 %f47213, %f65534, %f65535, %f47209;
	// end inline asm
	// begin inline asm
	fma.rn.f32 %f47217, %f65530, %f65535, %f47205;
	// end inline asm
	// begin inline asm
	fma.rn.f32 %f47221, %f65526, %f65531, %f47217;
	// end inline asm
	// begin inline asm
	fma.rn.f32 %f47225, %f65530, %f65531, %f47213;
	// end inline asm
	// begin inline asm
	fma.rn.f32 %f47229, %f65534, %f65535, %f47225;
	// end inline asm
	// begin inline asm
	fma.rn.f32 %f47233, %f65530, %f65535, %f47221;
	// end inline asm
	// begin inline asm
	fma.rn.f32 %f47237, %f65526, %f65531, %f47233;
	// end inline asm
	// begin inline asm
	fma.rn.f32 %f47241, %f65530, %f65531, %f47229;
	// end inline asm
	// begin inline asm
	fma.rn.f32 %f47245, %f65534, %f65535, %f47241;
	// end inline asm
	// begin inline asm
	fma.rn.f32 %f47249, %f65530, %f65535, %f47237;
	// end inline asm
	// begin inline asm
	fma.rn.f32 %f47253, %f65526, %f65531, %f47249;
	// end inline asm
	// begin inline asm
	fma.rn.f32 %f47257, %f65530, %f65531, %f47245;
	// end inline asm
	// begin inline asm
	fma.rn.f32 %f47261, %f65534, %f65535, %f47257;
	// end inline asm
	// begin inline asm
	fma.rn.f32 %f47265, %f65530, %f65535, %f47253;
	// end inline asm
	// begin inline asm
	fma.rn.f32 %f47269, %f65526, %f65531, %f47265;
	// end inline asm
	// begin inline asm
	fma.rn.f32 %f47273, %f65530, %f65531, %f47261;
	// end inline asm
	// begin inline asm
	fma.rn.f32 %f47277, %f65534, %f65535, %f47273;
	// end inline asm
	// begin inline asm
	fma.rn.f32 %f47281, %f65530, %f65535, %f47269;
	// end inline asm
	// begin inline asm
	fma.rn.f32 %f47285, %f65526, %f65531, %f47281;
	// end inline asm
	// begin inline asm
	fma.rn.f32 %f47289, %f65530, %f65531, %f47277;
	// end inline asm
	// begin inline asm
	fma.rn.f32 %f47293, %f65534, %f65535, %f47289;
	// end inline asm
	// begin inline asm
	fma.rn.f32 %f47297, %f65530, %f65535, %f47285;
	// end inline asm
	// begin inline asm
	fma.rn.f32 %f47301, %f65526, %f65531, %f47297;
	// end inline asm
	// begin inline asm
	fma.rn.f32 %f47305, %f65530, %f65531, %f47293;
	// end inline asm
	// begin inline asm
	fma.rn.f32 %f47309, %f65534, %f65535, %f47305;
	// end inline asm
	// begin inline asm
	fma.rn.f32 %f47313, %f65530, %f65535, %f47301;
	// end inline asm
	// begin inline asm
	fma.rn.f32 %f47317, %f65526, %f65531, %f47313;
	// end inline asm
	// begin inline asm
	fma.rn.f32 %f47321, %f65530, %f65531, %f47309;
	// end inline asm
	// begin inline asm
	fma.rn.f32 %f47325, %f65534, %f65535, %f47321;
	// end inline asm
	// begin inline asm
	fma.rn.f32 %f47329, %f65530, %f65535, %f47317;
	// end inline asm
	// begin inline asm
	fma.rn.f32 %f47333, %f65526, %f65531, %f47329;
	// end inline asm
	// begin inline asm
	fma.rn.f32 %f47337, %f65530, %f65531, %f47325;
	// end inline asm
	// begin inline asm
	fma.rn.f32 %f47341, %f65534, %f65535, %f47337;
	// end inline asm
	// begin inline asm
	fma.rn.f32 %f47345, %f65530, %f65535, %f47333;
	// end inline asm
	// begin inline asm
	fma.rn.f32 %f47349, %f65526, %f65531, %f47345;
	// end inline asm
	// begin inline asm
	fma.rn.f32 %f47353, %f65530, %f65531, %f47341;
	// end inline asm
	// begin inline asm
	fma.rn.f32 %f47357, %f65534, %f65535, %f47353;
	// end inline asm
	// begin inline asm
	fma.rn.f32 %f47361, %f65530, %f65535, %f47349;
	// end inline asm
	// begin inline asm
	fma.rn.f32 %f47365, %f65526, %f65531, %f47361;
	// end inline asm
	// begin inline asm
	fma.rn.f32 %f47369, %f65530, %f65531, %f47357;
	// end inline asm
	// begin inline asm
	fma.rn.f32 %f47373, %f65534, %f65535, %f47369;
	// end inline asm
	// begin inline asm
	fma.rn.f32 %f47377, %f65530, %f65535, %f47365;
	// end inline asm
	// begin inline asm
	fma.rn.f32 %f47381, %f65526, %f65531, %f47377;
	// end inline asm
	// begin inline asm
	fma.rn.f32 %f47385, %f65530, %f65531, %f47373;
	// end inline asm
	// begin inline asm
	fma.rn.f32 %f47389, %f65534, %f65535, %f47385;
	// end inline asm
	// begin inline asm
	fma.rn.f32 %f47393, %f65530, %f65535, %f47381;
	// end inline asm
	// begin inline asm
	fma.rn.f32 %f47397, %f65526, %f65531, %f47393;
	// end inline asm
	// begin inline asm
	fma.rn.f32 %f47401, %f65530, %f65531, %f47389;
	// end inline asm
	// begin inline asm
	fma.rn.f32 %f47405, %f65534, %f65535, %f47401;
	// end inline asm
	// begin inline asm
	fma.rn.f32 %f47409, %f65530, %f65535, %f47397;
	// end inline asm
	// begin inline asm
	fma.rn.f32 %f47413, %f65526, %f65531, %f47409;
	// end inline asm
	// begin inline asm
	fma.rn.f32 %f47417, %f65530, %f65531, %f47405;
	// end inline asm
	// begin inline asm
	fma.rn.f32 %f47421, %f65534, %f65535, %f47417;
	// end inline asm
	// begin inline asm
	fma.rn.f32 %f47425, %f65530, %f65535, %f47413;
	// end inline asm
	// begin inline asm
	fma.rn.f32 %f47429, %f65526, %f65531, %f47425;
	// end inline asm
	// begin inline asm
	fma.rn.f32 %f47433, %f65530, %f65531, %f47421;
	// end inline asm
	// begin inline asm
	fma.rn.f32 %f47437, %f65534, %f65535, %f47433;
	// end inline asm
	// begin inline asm
	fma.rn.f32 %f47441, %f65530, %f65535, %f47429;
	// end inline asm
	// begin inline asm
	fma.rn.f32 %f47445, %f65526, %f65531, %f47441;
	// end inline asm
	// begin inline asm
	fma.rn.f32 %f47449, %f65530, %f65531, %f47437;
	// end inline asm
	// begin inline asm
	fma.rn.f32 %f47453, %f65534, %f65535, %f47449;
	// end inline asm
	// begin inline asm
	fma.rn.f32 %f47457, %f65530, %f65535, %f47445;
	// end inline asm
	// begin inline asm
	fma.rn.f32 %f47461, %f65526, %f65531, %f47457;
	// end inline asm
	// begin inline asm
	fma.rn.f32 %f47465, %f65530, %f65531, %f47453;
	// end inline asm
	// begin inline asm
	fma.rn.f32 %f47469, %f65534, %f65535, %f47465;
	// end inline asm
	// begin inline asm
	fma.rn.f32 %f47473, %f65530, %f65535, %f47461;
	// end inline asm
	// begin inline asm
	fma.rn.f32 %f47477, %f65526, %f65531, %f47473;
	// end inline asm
	// begin inline asm
	fma.rn.f32 %f47481, %f65530, %f65531, %f47469;
	// end inline asm
	// begin inline asm
	fma.rn.f32 %f47485, %f65534, %f65535, %f47481;
	// end inline asm
	// begin inline asm
	fma.rn.f32 %f47489, %f65530, %f65535, %f47477;
	// end inline asm
	// begin inline asm
	fma.rn.f32 %f47493, %f65526, %f65531, %f47489;
	// end inline asm
	// begin inline asm
	fma.rn.f32 %f47497, %f65530, %f65531, %f47485;
	// end inline asm
	// begin inline asm
	fma.rn.f32 %f47501, %f65534, %f65535, %f47497;
	// end inline asm
	// begin inline asm
	fma.rn.f32 %f47505, %f65530, %f65535, %f47493;
	// end inline asm
	// begin inline asm
	fma.rn.f32 %f47509, %f65526, %f65531, %f47505;
	// end inline asm
	// begin inline asm
	fma.rn.f32 %f47513, %f65530, %f65531, %f47501;
	// end inline asm
	// begin inline asm
	fma.rn.f32 %f47517, %f65534, %f65535, %f47513;
	// end inline asm
	// begin inline asm
	fma.rn.f32 %f47521, %f65530, %f65535, %f47509;
	// end inline asm
	// begin inline asm
	fma.rn.f32 %f47525, %f65526, %f65531, %f47521;
	// end inline asm
	// begin inline asm
	fma.rn.f32 %f47529, %f65530, %f65531, %f47517;
	// end inline asm
	// begin inline asm
	fma.rn.f32 %f47533, %f65534, %f65535, %f47529;
	// end inline asm
	// begin inline asm
	fma.rn.f32 %f47537, %f65530, %f65535, %f47525;
	// end inline asm
	// begin inline asm
	fma.rn.f32 %f47541, %f65526, %f65531, %f47537;
	// end inline asm
	// begin inline asm
	fma.rn.f32 %f47545, %f65530, %f65531, %f47533;
	// end inline asm
	// begin inline asm
	fma.rn.f32 %f47549, %f65534, %f65535, %f47545;
	// end inline asm
	// begin inline asm
	fma.rn.f32 %f47553, %f65530, %f65535, %f47541;
	// end inline asm
	// begin inline asm
	fma.rn.f32 %f47557, %f65526, %f65531, %f47553;
	// end inline asm
	// begin inline asm
	fma.rn.f32 %f47561, %f65530, %f65531, %f47549;
	// end inline asm
	// begin inline asm
	fma.rn.f32 %f47565, %f65534, %f65535, %f47561;
	// end inline asm
	// begin inline asm
	fma.rn.f32 %f47569, %f65530, %f65535, %f47557;
	// end inline asm
	// begin inline asm
	fma.rn.f32 %f47573, %f65526, %f65531, %f47569;
	// end inline asm
	// begin inline asm
	fma.rn.f32 %f47577, %f65530, %f65531, %f47565;
	// end inline asm
	// begin inline asm
	fma.rn.f32 %f47581, %f65534, %f65535, %f47577;
	// end inline asm
	// begin inline asm
	fma.rn.f32 %f47585, %f65530, %f65535, %f47573;
	// end inline asm
	// begin inline asm
	fma.rn.f32 %f47589, %f65526, %f65531, %f47585;
	// end inline asm
	// begin inline asm
	fma.rn.f32 %f47593, %f65530, %f65531, %f47581;
	// end inline asm
	// begin inline asm
	fma.rn.f32 %f47597, %f65534, %f65535, %f47593;
	// end inline asm
	// begin inline asm
	fma.rn.f32 %f47601, %f65530, %f65535, %f47589;
	// end inline asm
	// begin inline asm
	fma.rn.f32 %f47605, %f65526, %f65531, %f47601;
	// end inline asm
	// begin inline asm
	fma.rn.f32 %f47609, %f65530, %f65531, %f47597;
	// end inline asm
	// begin inline asm
	fma.rn.f32 %f47613, %f65534, %f65535, %f47609;
	// end inline asm
	// begin inline asm
	fma.rn.f32 %f47617, %f65530, %f65535, %f47605;
	// end inline asm
	// begin inline asm
	fma.rn.f32 %f47621, %f65526, %f65531, %f47617;
	// end inline asm
	// begin inline asm
	fma.rn.f32 %f47625, %f65530, %f65531, %f47613;
	// end inline asm
	// begin inline asm
	fma.rn.f32 %f47629, %f65534, %f65535, %f47625;
	// end inline asm
	// begin inline asm
	fma.rn.f32 %f47633, %f65530, %f65535, %f47621;
	// end inline asm
	// begin inline asm
	fma.rn.f32 %f47637, %f65526, %f65531, %f47633;
	// end inline asm
	// begin inline asm
	fma.rn.f32 %f47641, %f65530, %f65531, %f47629;
	// end inline asm
	// begin inline asm
	fma.rn.f32 %f47645, %f65534, %f65535, %f47641;
	// end inline asm
	// begin inline asm
	fma.rn.f32 %f47649, %f65530, %f65535, %f47637;
	// end inline asm
	// begin inline asm
	fma.rn.f32 %f47653, %f65526, %f65531, %f47649;
	// end inline asm
	// begin inline asm
	fma.rn.f32 %f47657, %f65530, %f65531, %f47645;
	// end inline asm
	// begin inline asm
	fma.rn.f32 %f47661, %f65534, %f65535, %f47657;
	// end inline asm
	// begin inline asm
	fma.rn.f32 %f47665, %f65530, %f65535, %f47653;
	// end inline asm
	// begin inline asm
	fma.rn.f32 %f47669, %f65526, %f65531, %f47665;
	// end inline asm
	// begin inline asm
	fma.rn.f32 %f47673, %f65530, %f65531, %f47661;
	// end inline asm
	// begin inline asm
	fma.rn.f32 %f47677, %f65534, %f65535, %f47673;
	// end inline asm
	// begin inline asm
	fma.rn.f32 %f47681, %f65530, %f65535, %f47669;
	// end inline asm
	// begin inline asm
	fma.rn.f32 %f47685, %f65526, %f65531, %f47681;
	// end inline asm
	// begin inline asm
	fma.rn.f32 %f47689, %f65530, %f65531, %f47677;
	// end inline asm
	// begin inline asm
	fma.rn.f32 %f47693, %f65534, %f65535, %f47689;
	// end inline asm
	// begin inline asm
	fma.rn.f32 %f47697, %f65530, %f65535, %f47685;
	// end inline asm
	// begin inline asm
	fma.rn.f32 %f47701, %f65526, %f65531, %f47697;
	// end inline asm
	// begin inline asm
	fma.rn.f32 %f47705, %f65530, %f65531, %f47693;
	// end inline asm
	// begin inline asm
	fma.rn.f32 %f47709, %f65534, %f65535, %f47705;
	// end inline asm
	// begin inline asm
	fma.rn.f32 %f47713, %f65530, %f65535, %f47701;
	// end inline asm
	// begin inline asm
	fma.rn.f32 %f47717, %f65526, %f65531, %f47713;
	// end inline asm
	// begin inline asm
	fma.rn.f32 %f47721, %f65530, %f65531, %f47709;
	// end inline asm
	// begin inline asm
	fma.rn.f32 %f47725, %f65534, %f65535, %f47721;
	// end inline asm
	// begin inline asm
	fma.rn.f32 %f47729, %f65530, %f65535, %f47717;
	// end inline asm
	// begin inline asm
	fma.rn.f32 %f47733, %f65526, %f65531, %f47729;
	// end inline asm
	// begin inline asm
	fma.rn.f32 %f47737, %f65530, %f65531, %f47725;
	// end inline asm
	// begin inline asm
	fma.rn.f32 %f47741, %f65534, %f65535, %f47737;
	// end inline asm
	// begin inline asm
	fma.rn.f32 %f47745, %f65530, %f65535, %f47733;
	// end inline asm
	// begin inline asm
	fma.rn.f32 %f47749, %f65526, %f65531, %f47745;
	// end inline asm
	// begin inline asm
	fma.rn.f32 %f47753, %f65530, %f65531, %f47741;
	// end inline asm
	// begin inline asm
	fma.rn.f32 %f47757, %f65534, %f65535, %f47753;
	// end inline asm
	// begin inline asm
	fma.rn.f32 %f47761, %f65530, %f65535, %f47749;
	// end inline asm
	// begin inline asm
	fma.rn.f32 %f47765, %f65526, %f65531, %f47761;
	// end inline asm
	// begin inline asm
	fma.rn.f32 %f47769, %f65530, %f65531, %f47757;
	// end inline asm
	// begin inline asm
	fma.rn.f32 %f47773, %f65534, %f65535, %f47769;
	// end inline asm
	// begin inline asm
	fma.rn.f32 %f47777, %f65530, %f65535, %f47765;
	// end inline asm
	// begin inline asm
	fma.rn.f32 %f47781, %f65526, %f65531, %f47777;
	// end inline asm
	// begin inline asm
	fma.rn.f32 %f47785, %f65530, %f65531, %f47773;
	// end inline asm
	// begin inline asm
	fma.rn.f32 %f47789, %f65534, %f65535, %f47785;
	// end inline asm
	// begin inline asm
	fma.rn.f32 %f47793, %f65530, %f65535, %f47781;
	// end inline asm
	// begin inline asm
	fma.rn.f32 %f47797, %f65526, %f65531, %f47793;
	// end inline asm
	// begin inline asm
	fma.rn.f32 %f47801, %f65530, %f65531, %f47789;
	// end inline asm
	// begin inline asm
	fma.rn.f32 %f47805, %f65534, %f65535, %f47801;
	// end inline asm
	// begin inline asm
	fma.rn.f32 %f47809, %f65530, %f65535, %f47797;
	// end inline asm
	// begin inline asm
	fma.rn.f32 %f47813, %f65526, %f65531, %f47809;
	// end inline asm
	// begin inline asm
	fma.rn.f32 %f47817, %f65530, %f65531, %f47805;
	// end inline asm
	// begin inline asm
	fma.rn.f32 %f47821, %f65534, %f65535, %f47817;
	// end inline asm
	// begin inline asm
	fma.rn.f32 %f47825, %f65530, %f65535, %f47813;
	// end inline asm
	// begin inline asm
	fma.rn.f32 %f47829, %f65526, %f65531, %f47825;
	// end inline asm
	// begin inline asm
	fma.rn.f32 %f47833, %f65530, %f65531, %f47821;
	// end inline asm
	// begin inline asm
	fma.rn.f32 %f47837, %f65534, %f65535, %f47833;
	// end inline asm
	// begin inline asm
	fma.rn.f32 %f47841, %f65530, %f65535, %f47829;
	// end inline asm
	// begin inline asm
	fma.rn.f32 %f47845, %f65526, %f65531, %f47841;
	// end inline asm
	// begin inline asm
	fma.rn.f32 %f47849, %f65530, %f65531, %f47837;
	// end inline asm
	// begin inline asm
	fma.rn.f32 %f47853, %f65534, %f65535, %f47849;
	// end inline asm
	// begin inline asm
	fma.rn.f32 %f47857, %f65530, %f65535, %f47845;
	// end inline asm
	// begin inline asm
	fma.rn.f32 %f47861, %f65526, %f65531, %f47857;
	// end inline asm
	// begin inline asm
	fma.rn.f32 %f47865, %f65530, %f65531, %f47853;
	// end inline asm
	// begin inline asm
	fma.rn.f32 %f47869, %f65534, %f65535, %f47865;
	// end inline asm
	// begin inline asm
	fma.rn.f32 %f47873, %f65530, %f65535, %f47861;
	// end inline asm
	// begin inline asm
	fma.rn.f32 %f47877, %f65526, %f65531, %f47873;
	// end inline asm
	// begin inline asm
	fma.rn.f32 %f47881, %f65530, %f65531, %f47869;
	// end inline asm
	// begin inline asm
	fma.rn.f32 %f47885, %f65534, %f65535, %f47881;
	// end inline asm
	// begin inline asm
	fma.rn.f32 %f47889, %f65530, %f65535, %f47877;
	// end inline asm
	// begin inline asm
	fma.rn.f32 %f47893, %f65526, %f65531, %f47889;
	// end inline asm
	// begin inline asm
	fma.rn.f32 %f47897, %f65530, %f65531, %f47885;
	// end inline asm
	// begin inline asm
	fma.rn.f32 %f47901, %f65534, %f65535, %f47897;
	// end inline asm
	// begin inline asm
	fma.rn.f32 %f47905, %f65530, %f65535, %f47893;
	// end inline asm
	// begin inline asm
	fma.rn.f32 %f47909, %f65526, %f65531, %f47905;
	// end inline asm
	// begin inline asm
	fma.rn.f32 %f47913, %f65530, %f65531, %f47901;
	// end inline asm
	// begin inline asm
	fma.rn.f32 %f47917, %f65534, %f65535, %f47913;
	// end inline asm
	// begin inline asm
	fma.rn.f32 %f47921, %f65530, %f65535, %f47909;
	// end inline asm
	// begin inline asm
	fma.rn.f32 %f47925, %f65526, %f65531, %f47921;
	// end inline asm
	// begin inline asm
	fma.rn.f32 %f47929, %f65530, %f65531, %f47917;
	// end inline asm
	// begin inline asm
	fma.rn.f32 %f47933, %f65534, %f65535, %f47929;
	// end inline asm
	// begin inline asm
	fma.rn.f32 %f47937, %f65530, %f65535, %f47925;
	// end inline asm
	// begin inline asm
	fma.rn.f32 %f47941, %f65526, %f65531, %f47937;
	// end inline asm
	// begin inline asm
	fma.rn.f32 %f47945, %f65530, %f65531, %f47933;
	// end inline asm
	// begin inline asm
	fma.rn.f32 %f47949, %f65534, %f65535, %f47945;
	// end inline asm
	// begin inline asm
	fma.rn.f32 %f47953, %f65530, %f65535, %f47941;
	// end inline asm
	// begin inline asm
	fma.rn.f32 %f47957, %f65526, %f65531, %f47953;
	// end inline asm
	// begin inline asm
	fma.rn.f32 %f47961, %f65530, %f65531, %f47949;
	// end inline asm
	// begin inline asm
	fma.rn.f32 %f47965, %f65534, %f65535, %f47961;
	// end inline asm
	// begin inline asm
	fma.rn.f32 %f47969, %f65530, %f65535, %f47957;
	// end inline asm
	// begin inline asm
	fma.rn.f32 %f47973, %f65526, %f65531, %f47969;
	// end inline asm
	// begin inline asm
	fma.rn.f32 %f47977, %f65530, %f65531, %f47965;
	// end inline asm
	// begin inline asm
	fma.rn.f32 %f47981, %f65534, %f65535, %f47977;
	// end inline asm
	// begin inline asm
	fma.rn.f32 %f47985, %f65530, %f65535, %f47973;
	// end inline asm
	// begin inline asm
	fma.rn.f32 %f47989, %f65526, %f65531, %f47985;
	// end inline asm
	// begin inline asm
	fma.rn.f32 %f47993, %f65530, %f65531, %f47981;
	// end inline asm
	// begin inline asm
	fma.rn.f32 %f47997, %f65534, %f65535, %f47993;
	// end inline asm
	// begin inline asm
	fma.rn.f32 %f48001, %f65530, %f65535, %f47989;
	// end inline asm
	// begin inline asm
	fma.rn.f32 %f48005, %f65526, %f65531, %f48001;
	// end inline asm
	// begin inline asm
	fma.rn.f32 %f48009, %f65530, %f65531, %f47997;
	// end inline asm
	// begin inline asm
	fma.rn.f32 %f48013, %f65534, %f65535, %f48009;
	// end inline asm
	// begin inline asm
	fma.rn.f32 %f48017, %f65530, %f65535, %f48005;
	// end inline asm
	// begin inline asm
	fma.rn.f32 %f48021, %f65526, %f65531, %f48017;
	// end inline asm
	// begin inline asm
	fma.rn.f32 %f48025, %f65530, %f65531, %f48013;
	// end inline asm
	// begin inline asm
	fma.rn.f32 %f48029, %f65534, %f65535, %f48025;
	// end inline asm
	// begin inline asm
	fma.rn.f32 %f48033, %f65530, %f65535, %f48021;
	// end inline asm
	// begin inline asm
	fma.rn.f32 %f48037, %f65526, %f65531, %f48033;
	// end inline asm
	// begin inline asm
	fma.rn.f32 %f48041, %f65530, %f65531, %f48029;
	// end inline asm
	// begin inline asm
	fma.rn.f32 %f48045, %f65534, %f65535, %f48041;
	// end inline asm
	// begin inline asm
	fma.rn.f32 %f48049, %f65530, %f65535, %f48037;
	// end inline asm
	// begin inline asm
	fma.rn.f32 %f48053, %f65526, %f65531, %f48049;
	// end inline asm
	// begin inline asm
	fma.rn.f32 %f48057, %f65530, %f65531, %f48045;
	// end inline asm
	// begin inline asm
	fma.rn.f32 %f48061, %f65534, %f65535, %f48057;
	// end inline asm
	// begin inline asm
	fma.rn.f32 %f48065, %f65530, %f65535, %f48053;
	// end inline asm
	// begin inline asm
	fma.rn.f32 %f48069, %f65526, %f65531, %f48065;
	// end inline asm
	// begin inline asm
	fma.rn.f32 %f48073, %f65530, %f65531, %f48061;
	// end inline asm
	// begin inline asm
	fma.rn.f32 %f48077, %f65534, %f65535, %f48073;
	// end inline asm
	// begin inline asm
	fma.rn.f32 %f48081, %f65530, %f65535, %f48069;
	// end inline asm
	// begin inline asm
	fma.rn.f32 %f48085, %f65526, %f65531, %f48081;
	// end inline asm
	// begin inline asm
	fma.rn.f32 %f48089, %f65530, %f65531, %f48077;
	// end inline asm
	// begin inline asm
	fma.rn.f32 %f48093, %f65534, %f65535, %f48089;
	// end inline asm
	// begin inline asm
	fma.rn.f32 %f48097, %f65530, %f65535, %f48085;
	// end inline asm
	// begin inline asm
	fma.rn.f32 %f48101, %f65526, %f65531, %f48097;
	// end inline asm
	// begin inline asm
	fma.rn.f32 %f48105, %f65530, %f65531, %f48093;
	// end inline asm
	// begin inline asm
	fma.rn.f32 %f48109, %f65534, %f65535, %f48105;
	// end inline asm
	// begin inline asm
	fma.rn.f32 %f48113, %f65530, %f65535, %f48101;
	// end inline asm
	// begin inline asm
	fma.rn.f32 %f48117, %f65526, %f65531, %f48113;
	// end inline asm
	// begin inline asm
	fma.rn.f32 %f48121, %f65530, %f65531, %f48109;
	// end inline asm
	// begin inline asm
	fma.rn.f32 %f48125, %f65534, %f65535, %f48121;
	// end inline asm
	// begin inline asm
	fma.rn.f32 %f48129, %f65530, %f65535, %f48117;
	// end inline asm
	// begin inline asm
	fma.rn.f32 %f48133, %f65526, %f65531, %f48129;
	// end inline asm
	// begin inline asm
	fma.rn.f32 %f48137, %f65530, %f65531, %f48125;
	// end inline asm
	// begin inline asm
	fma.rn.f32 %f48141, %f65534, %f65535, %f48137;
	// end inline asm
	// begin inline asm
	fma.rn.f32 %f48145, %f65530, %f65535, %f48133;
	// end inline asm
	// begin inline asm
	fma.rn.f32 %f48149, %f65526, %f65531, %f48145;
	// end inline asm
	// begin inline asm
	fma.rn.f32 %f48153, %f65530, %f65531, %f48141;
	// end inline asm
	// begin inline asm
	fma.rn.f32 %f48157, %f65534, %f65535, %f48153;
	// end inline asm
	// begin inline asm
	fma.rn.f32 %f48161, %f65530, %f65535, %f48149;
	// end inline asm
	// begin inline asm
	fma.rn.f32 %f48165, %f65526, %f65531, %f48161;
	// end inline asm
	// begin inline asm
	fma.rn.f32 %f48169, %f65530, %f65531, %f48157;
	// end inline asm
	// begin inline asm
	fma.rn.f32 %f48173, %f65534, %f65535, %f48169;
	// end inline asm
	// begin inline asm
	fma.rn.f32 %f48177, %f65530, %f65535, %f48165;
	// end inline asm
	// begin inline asm
	fma.rn.f32 %f48181, %f65526, %f65531, %f48177;
	// end inline asm
	// begin inline asm
	fma.rn.f32 %f48185, %f65530, %f65531, %f48173;
	// end inline asm
	// begin inline asm
	fma.rn.f32 %f48189, %f65534, %f65535, %f48185;
	// end inline asm
	// begin inline asm
	fma.rn.f32 %f48193, %f65530, %f65535, %f48181;
	// end inline asm
	// begin inline asm
	fma.rn.f32 %f48197, %f65526, %f65531, %f48193;
	// end inline asm
	// begin inline asm
	fma.rn.f32 %f48201, %f65530, %f65531, %f48189;
	// end inline asm
	// begin inline asm
	fma.rn.f32 %f48205, %f65534, %f65535, %f48201;
	// end inline asm
	// begin inline asm
	fma.rn.f32 %f48209, %f65530, %f65535, %f48197;
	// end inline asm
	// begin inline asm
	fma.rn.f32 %f48213, %f65526, %f65531, %f48209;
	// end inline asm
	// begin inline asm
	fma.rn.f32 %f48217, %f65530, %f65531, %f48205;
	// end inline asm
	// begin inline asm
	fma.rn.f32 %f48221, %f65534, %f65535, %f48217;
	// end inline asm
	// begin inline asm
	fma.rn.f32 %f48225, %f65530, %f65535, %f48213;
	// end inline asm
	// begin inline asm
	fma.rn.f32 %f48229, %f65526, %f65531, %f48225;
	// end inline asm
	// begin inline asm
	fma.rn.f32 %f48233, %f65530, %f65531, %f48221;
	// end inline asm
	// begin inline asm
	fma.rn.f32 %f48237, %f65534, %f65535, %f48233;
	// end inline asm
	// begin inline asm
	fma.rn.f32 %f48241, %f65530, %f65535, %f48229;
	// end inline asm
	// begin inline asm
	fma.rn.f32 %f48245, %f65526, %f65531, %f48241;
	// end inline asm
	// begin inline asm
	fma.rn.f32 %f48249, %f65530, %f65531, %f48237;
	// end inline asm
	// begin inline asm
	fma.rn.f32 %f48253, %f65534, %f65535, %f48249;
	// end inline asm
	// begin inline asm
	fma.rn.f32 %f48257, %f65530, %f65535, %f48245;
	// end inline asm
	// begin inline asm
	fma.rn.f32 %f48261, %f65526, %f65531, %f48257;
	// end inline asm
	// begin inline asm
	fma.rn.f32 %f48265, %f65530, %f65531, %f48253;
	// end inline asm
	// begin inline asm
	fma.rn.f32 %f48269, %f65534, %f65535, %f48265;
	// end inline asm
	// begin inline asm
	fma.rn.f32 %f48273, %f65530, %f65535, %f48261;
	// end inline asm
	// begin inline asm
	fma.rn.f32 %f48277, %f65526, %f65531, %f48273;
	// end inline asm
	// begin inline asm
	fma.rn.f32 %f48281, %f65530, %f65531, %f48269;
	// end inline asm
	// begin inline asm
	fma.rn.f32 %f48285, %f65534, %f65535, %f48281;
	// end inline asm
	// begin inline asm
	fma.rn.f32 %f48289, %f65530, %f65535, %f48277;
	// end inline asm
	// begin inline asm
	fma.rn.f32 %f48293, %f65526, %f65531, %f48289;
	// end inline asm
	// begin inline asm
	fma.rn.f32 %f48297, %f65530, %f65531, %f48285;
	// end inline asm
	// begin inline asm
	fma.rn.f32 %f48301, %f65534, %f65535, %f48297;
	// end inline asm
	// begin inline asm
	fma.rn.f32 %f48305, %f65530, %f65535, %f48293;
	// end inline asm
	// begin inline asm
	fma.rn.f32 %f48309, %f65526, %f65531, %f48305;
	// end inline asm
	// begin inline asm
	fma.rn.f32 %f48313, %f65530, %f65531, %f48301;
	// end inline asm
	// begin inline asm
	fma.rn.f32 %f48317, %f65534, %f65535, %f48313;
	// end inline asm
	// begin inline asm
	fma.rn.f32 %f48321, %f65530, %f65535, %f48309;
	// end inline asm
	// begin inline asm
	fma.rn.f32 %f48325, %f65526, %f65531, %f48321;
	// end inline asm
	// begin inline asm
	fma.rn.f32 %f48329, %f65530, %f65531, %f48317;
	// end inline asm
	// begin inline asm
	fma.rn.f32 %f48333, %f65534, %f65535, %f48329;
	// end inline asm
	// begin inline asm
	fma.rn.f32 %f48337, %f65530, %f65535, %f48325;
	// end inline asm
	// begin inline asm
	fma.rn.f32 %f48341, %f65526, %f65531, %f48337;
	// end inline asm
	// begin inline asm
	fma.rn.f32 %f48345, %f65530, %f65531, %f48333;
	// end inline asm
	// begin inline asm
	fma.rn.f32 %f48349, %f65534, %f65535, %f48345;
	// end inline asm
	// begin inline asm
	fma.rn.f32 %f48353, %f65530, %f65535, %f48341;
	// end inline asm
	// begin inline asm
	fma.rn.f32 %f48357, %f65526, %f65531, %f48353;
	// end inline asm
	// begin inline asm
	fma.rn.f32 %f48361, %f65530, %f65531, %f48349;
	// end inline asm
	// begin inline asm
	fma.rn.f32 %f48365, %f65534, %f65535, %f48361;
	// end inline asm
	// begin inline asm
	fma.rn.f32 %f48369, %f65530, %f65535, %f48357;
	// end inline asm
	// begin inline asm
	fma.rn.f32 %f48373, %f65526, %f65531, %f48369;
	// end inline asm
	// begin inline asm
	fma.rn.f32 %f48377, %f65530, %f65531, %f48365;
	// end inline asm
	// begin inline asm
	fma.rn.f32 %f48381, %f65534, %f65535, %f48377;
	// end inline asm
	// begin inline asm
	fma.rn.f32 %f48385, %f65530, %f65535, %f48373;
	// end inline asm
	// begin inline asm
	fma.rn.f32 %f48389, %f65526, %f65531, %f48385;
	// end inline asm
	// begin inline asm
	fma.rn.f32 %f48393, %f65530, %f65531, %f48381;
	// end inline asm
	// begin inline asm
	fma.rn.f32 %f48397, %f65534, %f65535, %f48393;
	// end inline asm
	// begin inline asm
	fma.rn.f32 %f48401, %f65530, %f65535, %f48389;
	// end inline asm
	// begin inline asm
	fma.rn.f32 %f48405, %f65526, %f65531, %f48401;
	// end inline asm
	// begin inline asm
	fma.rn.f32 %f48409, %f65530, %f65531, %f48397;
	// end inline asm
	// begin inline asm
	fma.rn.f32 %f48413, %f65534, %f65535, %f48409;
	// end inline asm
	// begin inline asm
	fma.rn.f32 %f48417, %f65530, %f65535, %f48405;
	// end inline asm
	// begin inline asm
	fma.rn.f32 %f48421, %f65526, %f65531, %f48417;
	// end inline asm
	// begin inline asm
	fma.rn.f32 %f48425, %f65530, %f65531, %f48413;
	// end inline asm
	// begin inline asm
	fma.rn.f32 %f48429, %f65534, %f65535, %f48425;
	// end inline asm
	// begin inline asm
	fma.rn.f32 %f48433, %f65530, %f65535, %f48421;
	// end inline asm
	// begin inline asm
	fma.rn.f32 %f48437, %f65526, %f65531, %f48433;
	// end inline asm
	// begin inline asm
	fma.rn.f32 %f48441, %f65530, %f65531, %f48429;
	// end inline asm
	// begin inline asm
	fma.rn.f32 %f48445, %f65534, %f65535, %f48441;
	// end inline asm
	// begin inline asm
	fma.rn.f32 %f48449, %f65530, %f65535, %f48437;
	// end inline asm
	// begin inline asm
	fma.rn.f32 %f48453, %f65526, %f65531, %f48449;
	// end inline asm
	// begin inline asm
	fma.rn.f32 %f48457, %f65530, %f65531, %f48445;
	// end inline asm
	// begin inline asm
	fma.rn.f32 %f48461, %f65534, %f65535, %f48457;
	// end inline asm
	// begin inline asm
	fma.rn.f32 %f48465, %f65530, %f65535, %f48453;
	// end inline asm
	// begin inline asm
	fma.rn.f32 %f48469, %f65526, %f65531, %f48465;
	// end inline asm
	// begin inline asm
	fma.rn.f32 %f48473, %f65530, %f65531, %f48461;
	// end inline asm
	// begin inline asm
	fma.rn.f32 %f48477, %f65534, %f65535, %f48473;
	// end inline asm
	// begin inline asm
	fma.rn.f32 %f48481, %f65530, %f65535, %f48469;
	// end inline asm
	// begin inline asm
	fma.rn.f32 %f48485, %f65526, %f65531, %f48481;
	// end inline asm
	// begin inline asm
	fma.rn.f32 %f48489, %f65530, %f65531, %f48477;
	// end inline asm
	// begin inline asm
	fma.rn.f32 %f48493, %f65534, %f65535, %f48489;
	// end inline asm
	// begin inline asm
	fma.rn.f32 %f48497, %f65530, %f65535, %f48485;
	// end inline asm
	// begin inline asm
	fma.rn.f32 %f48501, %f65526, %f65531, %f48497;
	// end inline asm
	// begin inline asm
	fma.rn.f32 %f48505, %f65530, %f65531, %f48493;
	// end inline asm
	// begin inline asm
	fma.rn.f32 %f48509, %f65534, %f65535, %f48505;
	// end inline asm
	// begin inline asm
	fma.rn.f32 %f48513, %f65530, %f65535, %f48501;
	// end inline asm
	// begin inline asm
	fma.rn.f32 %f48517, %f65526, %f65531, %f48513;
	// end inline asm
	// begin inline asm
	fma.rn.f32 %f48521, %f65530, %f65531, %f48509;
	// end inline asm
	// begin inline asm
	fma.rn.f32 %f48525, %f65534, %f65535, %f48521;
	// end inline asm
	// begin inline asm
	fma.rn.f32 %f48529, %f65530, %f65535, %f48517;
	// end inline asm
	// begin inline asm
	fma.rn.f32 %f48533, %f65526, %f65531, %f48529;
	// end inline asm
	// begin inline asm
	fma.rn.f32 %f48537, %f65530, %f65531, %f48525;
	// end inline asm
	// begin inline asm
	fma.rn.f32 %f48541, %f65534, %f65535, %f48537;
	// end inline asm
	// begin inline asm
	fma.rn.f32 %f48545, %f65530, %f65535, %f48533;
	// end inline asm
	// begin inline asm
	fma.rn.f32 %f48549, %f65526, %f65531, %f48545;
	// end inline asm
	// begin inline asm
	fma.rn.f32 %f48553, %f65530, %f65531, %f48541;
	// end inline asm
	// begin inline asm
	fma.rn.f32 %f48557, %f65534, %f65535, %f48553;
	// end inline asm
	// begin inline asm
	fma.rn.f32 %f48561, %f65530, %f65535, %f48549;
	// end inline asm
	// begin inline asm
	fma.rn.f32 %f48565, %f65526, %f65531, %f48561;
	// end inline asm
	// begin inline asm
	fma.rn.f32 %f48569, %f65530, %f65531, %f48557;
	// end inline asm
	// begin inline asm
	fma.rn.f32 %f48573, %f65534, %f65535, %f48569;
	// end inline asm
	// begin inline asm
	fma.rn.f32 %f48577, %f65530, %f65535, %f48565;
	// end inline asm
	// begin inline asm
	fma.rn.f32 %f48581, %f65526, %f65531, %f48577;
	// end inline asm
	// begin inline asm
	fma.rn.f32 %f48585, %f65530, %f65531, %f48573;
	// end inline asm
	// begin inline asm
	fma.rn.f32 %f48589, %f65534, %f65535, %f48585;
	// end inline asm
	// begin inline asm
	fma.rn.f32 %f48593, %f65530, %f65535, %f48581;
	// end inline asm
	// begin inline asm
	fma.rn.f32 %f48597, %f65526, %f65531, %f48593;
	// end inline asm
	// begin inline asm
	fma.rn.f32 %f48601, %f65530, %f65531, %f48589;
	// end inline asm
	// begin inline asm
	fma.rn.f32 %f48605, %f65534, %f65535, %f48601;
	// end inline asm
	// begin inline asm
	fma.rn.f32 %f48609, %f65530, %f65535, %f48597;
	// end inline asm
	// begin inline asm
	fma.rn.f32 %f48613, %f65526, %f65531, %f48609;
	// end inline asm
	// begin inline asm
	fma.rn.f32 %f48617, %f65530, %f65531, %f48605;
	// end inline asm
	// begin inline asm
	fma.rn.f32 %f48621, %f65534, %f65535, %f48617;
	// end inline asm
	// begin inline asm
	fma.rn.f32 %f48625, %f65530, %f65535, %f48613;
	// end inline asm
	// begin inline asm
	fma.rn.f32 %f48629, %f65526, %f65531, %f48625;
	// end inline asm
	// begin inline asm
	fma.rn.f32 %f48633, %f65530, %f65531, %f48621;
	// end inline asm
	// begin inline asm
	fma.rn.f32 %f48637, %f65534, %f65535, %f48633;
	// end inline asm
	// begin inline asm
	fma.rn.f32 %f48641, %f65530, %f65535, %f48629;
	// end inline asm
	// begin inline asm
	fma.rn.f32 %f48645, %f65526, %f65531, %f48641;
	// end inline asm
	// begin inline asm
	fma.rn.f32 %f48649, %f65530, %f65531, %f48637;
	// end inline asm
	// begin inline asm
	fma.rn.f32 %f48653, %f65534, %f65535, %f48649;
	// end inline asm
	// begin inline asm
	fma.rn.f32 %f48657, %f65530, %f65535, %f48645;
	// end inline asm
	// begin inline asm
	fma.rn.f32 %f48661, %f65526, %f65531, %f48657;
	// end inline asm
	// begin inline asm
	fma.rn.f32 %f48665, %f65530, %f65531, %f48653;
	// end inline asm
	// begin inline asm
	fma.rn.f32 %f48669, %f65534, %f65535, %f48665;
	// end inline asm
	// begin inline asm
	fma.rn.f32 %f48673, %f65530, %f65535, %f48661;
	// end inline asm
	// begin inline asm
	fma.rn.f32 %f48677, %f65526, %f65531, %f48673;
	// end inline asm
	// begin inline asm
	fma.rn.f32 %f48681, %f65530, %f65531, %f48669;
	// end inline asm
	// begin inline asm
	fma.rn.f32 %f48685, %f65534, %f65535, %f48681;
	// end inline asm
	// begin inline asm
	fma.rn.f32 %f48689, %f65530, %f65535, %f48677;
	// end inline asm
	// begin inline asm
	fma.rn.f32 %f48693, %f65526, %f65531, %f48689;
	// end inline asm
	// begin inline asm
	fma.rn.f32 %f48697, %f65530, %f65531, %f48685;
	// end inline asm
	// begin inline asm
	fma.rn.f32 %f48701, %f65534, %f65535, %f48697;
	// end inline asm
	// begin inline asm
	fma.rn.f32 %f48705, %f65530, %f65535, %f48693;
	// end inline asm
	// begin inline asm
	fma.rn.f32 %f48709, %f65526, %f65531, %f48705;
	// end inline asm
	// begin inline asm
	fma.rn.f32 %f48713, %f65530, %f65531, %f48701;
	// end inline asm
	// begin inline asm
	fma.rn.f32 %f48717, %f65534, %f65535, %f48713;
	// end inline asm
	// begin inline asm
	fma.rn.f32 %f48721, %f65530, %f65535, %f48709;
	// end inline asm
	// begin inline asm
	fma.rn.f32 %f48725, %f65526, %f65531, %f48721;
	// end inline asm
	// begin inline asm
	fma.rn.f32 %f48729, %f65530, %f65531, %f48717;
	// end inline asm
	// begin inline asm
	fma.rn.f32 %f48733, %f65534, %f65535, %f48729;
	// end inline asm
	// begin inline asm
	fma.rn.f32 %f48737, %f65530, %f65535, %f48725;
	// end inline asm
	// begin inline asm
	fma.rn.f32 %f48741, %f65526, %f65531, %f48737;
	// end inline asm
	// begin inline asm
	fma.rn.f32 %f48745, %f65530, %f65531, %f48733;
	// end inline asm
	// begin inline asm
	fma.rn.f32 %f48749, %f65534, %f65535, %f48745;
	// end inline asm
	// begin inline asm
	fma.rn.f32 %f48753, %f65530, %f65535, %f48741;
	// end inline asm
	// begin inline asm
	fma.rn.f32 %f48757, %f65526, %f65531, %f48753;
	// end inline asm
	// begin inline asm
	fma.rn.f32 %f48761, %f65530, %f65531, %f48749;
	// end inline asm
	// begin inline asm
	fma.rn.f32 %f48765, %f65534, %f65535, %f48761;
	// end inline asm
	// begin inline asm
	fma.rn.f32 %f48769, %f65530, %f65535, %f48757;
	// end inline asm
	// begin inline asm
	fma.rn.f32 %f48773, %f65526, %f65531, %f48769;
	// end inline asm
	// begin inline asm
	fma.rn.f32 %f48777, %f65530, %f65531, %f48765;
	// end inline asm
	// begin inline asm
	fma.rn.f32 %f48781, %f65534, %f65535, %f48777;
	// end inline asm
	// begin inline asm
	fma.rn.f32 %f48785, %f65530, %f65535, %f48773;
	// end inline asm
	// begin inline asm
	fma.rn.f32 %f48789, %f65526, %f65531, %f48785;
	// end inline asm
	// begin inline asm
	fma.rn.f32 %f48793, %f65530, %f65531, %f48781;
	// end inline asm
	// begin inline asm
	fma.rn.f32 %f48797, %f65534, %f65535, %f48793;
	// end inline asm
	// begin inline asm
	fma.rn.f32 %f48801, %f65530, %f65535, %f48789;
	// end inline asm
	// begin inline asm
	fma.rn.f32 %f48805, %f65526, %f65531, %f48801;
	// end inline asm
	// begin inline asm
	fma.rn.f32 %f48809, %f65530, %f65531, %f48797;
	// end inline asm
	// begin inline asm
	fma.rn.f32 %f48813, %f65534, %f65535, %f48809;
	// end inline asm
	// begin inline asm
	fma.rn.f32 %f48817, %f65530, %f65535, %f48805;
	// end inline asm
	// begin inline asm
	fma.rn.f32 %f48821, %f65526, %f65531, %f48817;
	// end inline asm
	// begin inline asm
	fma.rn.f32 %f48825, %f65530, %f65531, %f48813;
	// end inline asm
	// begin inline asm
	fma.rn.f32 %f48829, %f65534, %f65535, %f48825;
	// end inline asm
	// begin inline asm
	fma.rn.f32 %f48833, %f65530, %f65535, %f48821;
	// end inline asm
	// begin inline asm
	fma.rn.f32 %f48837, %f65526, %f65531, %f48833;
	// end inline asm
	// begin inline asm
	fma.rn.f32 %f48841, %f65530, %f65531, %f48829;
	// end inline asm
	// begin inline asm
	fma.rn.f32 %f48845, %f65534, %f65535, %f48841;
	// end inline asm
	// begin inline asm
	fma.rn.f32 %f48849, %f65530, %f65535, %f48837;
	// end inline asm
	// begin inline asm
	fma.rn.f32 %f48853, %f65526, %f65531, %f48849;
	// end inline asm
	// begin inline asm
	fma.rn.f32 %f48857, %f65530, %f65531, %f48845;
	// end inline asm
	// begin inline asm
	fma.rn.f32 %f48861, %f65534, %f65535, %f48857;
	// end inline asm
	// begin inline asm
	fma.rn.f32 %f48865, %f65530, %f65535, %f48853;
	// end inline asm
	// begin inline asm
	fma.rn.f32 %f48869, %f65526, %f65531, %f48865;
	// end inline asm
	// begin inline asm
	fma.rn.f32 %f48873, %f65530, %f65531, %f48861;
	// end inline asm
	// begin inline asm
	fma.rn.f32 %f48877, %f65534, %f65535, %f48873;
	// end inline asm
	// begin inline asm
	fma.rn.f32 %f48881, %f65530, %f65535, %f48869;
	// end inline asm
	// begin inline asm
	fma.rn.f32 %f48885, %f65526, %f65531, %f48881;
	// end inline asm
	// begin inline asm
	fma.rn.f32 %f48889, %f65530, %f65531, %f48877;
	// end inline asm
	// begin inline asm
	fma.rn.f32 %f48893, %f65534, %f65535, %f48889;
	// end inline asm
	// begin inline asm
	fma.rn.f32 %f48897, %f65530, %f65535, %f48885;
	// end inline asm
	// begin inline asm
	fma.rn.f32 %f48901, %f65526, %f65531, %f48897;
	// end inline asm
	// begin inline asm
	fma.rn.f32 %f48905, %f65530, %f65531, %f48893;
	// end inline asm
	// begin inline asm
	fma.rn.f32 %f48909, %f65534, %f65535, %f48905;
	// end inline asm
	// begin inline asm
	fma.rn.f32 %f48913, %f65530, %f65535, %f48901;
	// end inline asm
	// begin inline asm
	fma.rn.f32 %f48917, %f65526, %f65531, %f48913;
	// end inline asm
	// begin inline asm
	fma.rn.f32 %f48921, %f65530, %f65531, %f48909;
	// end inline asm
	// begin inline asm
	fma.rn.f32 %f48925, %f65534, %f65535, %f48921;
	// end inline asm
	// begin inline asm
	fma.rn.f32 %f48929, %f65530, %f65535, %f48917;
	// end inline asm
	// begin inline asm
	fma.rn.f32 %f48933, %f65526, %f65531, %f48929;
	// end inline asm
	// begin inline asm
	fma.rn.f32 %f48937, %f65530, %f65531, %f48925;
	// end inline asm
	// begin inline asm
	fma.rn.f32 %f48941, %f65534, %f65535, %f48937;
	// end inline asm
	// begin inline asm
	fma.rn.f32 %f48945, %f65530, %f65535, %f48933;
	// end inline asm
	// begin inline asm
	fma.rn.f32 %f48949, %f65526, %f65531, %f48945;
	// end inline asm
	// begin inline asm
	fma.rn.f32 %f48953, %f65530, %f65531, %f48941;
	// end inline asm
	// begin inline asm
	fma.rn.f32 %f48957, %f65534, %f65535, %f48953;
	// end inline asm
	// begin inline asm
	fma.rn.f32 %f48961, %f65530, %f65535, %f48949;
	// end inline asm
	// begin inline asm
	fma.rn.f32 %f48965, %f65526, %f65531, %f48961;
	// end inline asm
	// begin inline asm
	fma.rn.f32 %f48969, %f65530, %f65531, %f48957;
	// end inline asm
	// begin inline asm
	fma.rn.f32 %f48973, %f65534, %f65535, %f48969;
	// end inline asm
	// begin inline asm
	fma.rn.f32 %f48977, %f65530, %f65535, %f48965;
	// end inline asm
	// begin inline asm
	fma.rn.f32 %f48981, %f65526, %f65531, %f48977;
	// end inline asm
	// begin inline asm
	fma.rn.f32 %f48985, %f65530, %f65531, %f48973;
	// end inline asm
	// begin inline asm
	fma.rn.f32 %f48989, %f65534, %f65535, %f48985;
	// end inline asm
	// begin inline asm
	fma.rn.f32 %f48993, %f65530, %f65535, %f48981;
	// end inline asm
	// begin inline asm
	fma.rn.f32 %f48997, %f65526, %f65531, %f48993;
	// end inline asm
	// begin inline asm
	fma.rn.f32 %f49001, %f65530, %f65531, %f48989;
	// end inline asm
	// begin inline asm
	fma.rn.f32 %f49005, %f65534, %f65535, %f49001;
	// end inline asm
	// begin inline asm
	fma.rn.f32 %f49009, %f65530, %f65535, %f48997;
	// end inline asm
	// begin inline asm
	fma.rn.f32 %f49013, %f65526, %f65531, %f49009;
	// end inline asm
	// begin inline asm
	fma.rn.f32 %f49017, %f65530, %f65531, %f49005;
	// end inline asm
	// begin inline asm
	fma.rn.f32 %f49021, %f65534, %f65535, %f49017;
	// end inline asm
	// begin inline asm
	fma.rn.f32 %f49025, %f65530, %f65535, %f49013;
	// end inline asm
	// begin inline asm
	fma.rn.f32 %f49029, %f65526, %f65531, %f49025;
	// end inline asm
	// begin inline asm
	fma.rn.f32 %f49033, %f65530, %f65531, %f49021;
	// end inline asm
	// begin inline asm
	fma.rn.f32 %f49037, %f65534, %f65535, %f49033;
	// end inline asm
	// begin inline asm
	fma.rn.f32 %f49041, %f65530, %f65535, %f49029;
	// end inline asm
	// begin inline asm
	fma.rn.f32 %f49045, %f65526, %f65531, %f49041;
	// end inline asm
	// begin inline asm
	fma.rn.f32 %f49049, %f65530, %f65531, %f49037;
	// end inline asm
	// begin inline asm
	fma.rn.f32 %f49053, %f65534, %f65535, %f49049;
	// end inline asm
	// begin inline asm
	fma.rn.f32 %f49057, %f65530, %f65535, %f49045;
	// end inline asm
	// begin inline asm
	fma.rn.f32 %f49061, %f65526, %f65531, %f49057;
	// end inline asm
	// begin inline asm
	fma.rn.f32 %f49065, %f65530, %f65531, %f49053;
	// end inline asm
	// begin inline asm
	fma.rn.f32 %f49069, %f65534, %f65535, %f49065;
	// end inline asm
	// begin inline asm
	fma.rn.f32 %f49073, %f65530, %f65535, %f49061;
	// end inline asm
	// begin inline asm
	fma.rn.f32 %f49077, %f65526, %f65531, %f49073;
	// end inline asm
	// begin inline asm
	fma.rn.f32 %f49081, %f65530, %f65531, %f49069;
	// end inline asm
	// begin inline asm
	fma.rn.f32 %f49085, %f65534, %f65535, %f49081;
	// end inline asm
	// begin inline asm
	fma.rn.f32 %f49089, %f65530, %f65535, %f49077;
	// end inline asm
	// begin inline asm
	fma.rn.f32 %f49093, %f65526, %f65531, %f49089;
	// end inline asm
	// begin inline asm
	fma.rn.f32 %f49097, %f65530, %f65531, %f49085;
	// end inline asm
	// begin inline asm
	fma.rn.f32 %f49101, %f65534, %f65535, %f49097;
	// end inline asm
	// begin inline asm
	fma.rn.f32 %f49105, %f65530, %f65535, %f49093;
	// end inline asm
	// begin inline asm
	fma.rn.f32 %f49109, %f65526, %f65531, %f49105;
	// end inline asm
	// begin inline asm
	fma.rn.f32 %f49113, %f65530, %f65531, %f49101;
	// end inline asm
	// begin inline asm
	fma.rn.f32 %f49117, %f65534, %f65535, %f49113;
	// end inline asm
	// begin inline asm
	fma.rn.f32 %f49121, %f65530, %f65535, %f49109;
	// end inline asm
	// begin inline asm
	fma.rn.f32 %f49125, %f65526, %f65531, %f49121;
	// end inline asm
	// begin inline asm
	fma.rn.f32 %f49129, %f65530, %f65531, %f49117;
	// end inline asm
	// begin inline asm
	fma.rn.f32 %f49133, %f65534, %f65535, %f49129;
	// end inline asm
	// begin inline asm
	fma.rn.f32 %f49137, %f65530, %f65535, %f49125;
	// end inline asm
	// begin inline asm
	fma.rn.f32 %f49141, %f65526, %f65531, %f49137;
	// end inline asm
	// begin inline asm
	fma.rn.f32 %f49145, %f65530, %f65531, %f49133;
	// end inline asm
	// begin inline asm
	fma.rn.f32 %f49149, %f65534, %f65535, %f49145;
	// end inline asm
	// begin inline asm
	fma.rn.f32 %f49153, %f65530, %f65535, %f49141;
	// end inline asm
	// begin inline asm
	fma.rn.f32 %f49157, %f65526, %f65531, %f49153;
	// end inline asm
	// begin inline asm
	fma.rn.f32 %f49161, %f65530, %f65531, %f49149;
	// end inline asm
	// begin inline asm
	fma.rn.f32 %f49165, %f65534, %f65535, %f49161;
	// end inline asm
	// begin inline asm
	fma.rn.f32 %f49169, %f65530, %f65535, %f49157;
	// end inline asm
	// begin inline asm
	fma.rn.f32 %f49173, %f65526, %f65531, %f49169;
	// end inline asm
	// begin inline asm
	fma.rn.f32 %f49177, %f65530, %f65531, %f49165;
	// end inline asm
	// begin inline asm
	fma.rn.f32 %f49181, %f65534, %f65535, %f49177;
	// end inline asm
	// begin inline asm
	fma.rn.f32 %f49185, %f65530, %f65535, %f49173;
	// end inline asm
	// begin inline asm
	fma.rn.f32 %f49189, %f65526, %f65531, %f49185;
	// end inline asm
	// begin inline asm
	fma.rn.f32 %f49193, %f65530, %f65531, %f49181;
	// end inline asm
	// begin inline asm
	fma.rn.f32 %f49197, %f65534, %f65535, %f49193;
	// end inline asm
	// begin inline asm
	fma.rn.f32 %f49201, %f65530, %f65535, %f49189;
	// end inline asm
	// begin inline asm
	fma.rn.f32 %f49205, %f65526, %f65531, %f49201;
	// end inline asm
	// begin inline asm
	fma.rn.f32 %f49209, %f65530, %f65531, %f49197;
	// end inline asm
	// begin inline asm
	fma.rn.f32 %f49213, %f65534, %f65535, %f49209;
	// end inline asm
	// begin inline asm
	fma.rn.f32 %f49217, %f65530, %f65535, %f49205;
	// end inline asm
	// begin inline asm
	fma.rn.f32 %f49221, %f65526, %f65531, %f49217;
	// end inline asm
	// begin inline asm
	fma.rn.f32 %f49225, %f65530, %f65531, %f49213;
	// end inline asm
	// begin inline asm
	fma.rn.f32 %f49229, %f65534, %f65535, %f49225;
	// end inline asm
	// begin inline asm
	fma.rn.f32 %f49233, %f65530, %f65535, %f49221;
	// end inline asm
	// begin inline asm
	fma.rn.f32 %f49237, %f65526, %f65531, %f49233;
	// end inline asm
	// begin inline asm
	fma.rn.f32 %f49241, %f65530, %f65531, %f49229;
	// end inline asm
	// begin inline asm
	fma.rn.f32 %f49245, %f65534, %f65535, %f49241;
	// end inline asm
	// begin inline asm
	fma.rn.f32 %f49249, %f65530, %f65535, %f49237;
	// end inline asm
	// begin inline asm
	fma.rn.f32 %f49253, %f65526, %f65531, %f49249;
	// end inline asm
	// begin inline asm
	fma.rn.f32 %f49257, %f65530, %f65531, %f49245;
	// end inline asm
	// begin inline asm
	fma.rn.f32 %f49261, %f65534, %f65535, %f49257;
	// end inline asm
	// begin inline asm
	fma.rn.f32 %f49265, %f65530, %f65535, %f49253;
	// end inline asm
	// begin inline asm
	fma.rn.f32 %f49269, %f65526, %f65531, %f49265;
	// end inline asm
	// begin inline asm
	fma.rn.f32 %f49273, %f65530, %f65531, %f49261;
	// end inline asm
	// begin inline asm
	fma.rn.f32 %f49277, %f65534, %f65535, %f49273;
	// end inline asm
	// begin inline asm
	fma.rn.f32 %f49281, %f65530, %f65535, %f49269;
	// end inline asm
	// begin inline asm
	fma.rn.f32 %f49285, %f65526, %f65531, %f49281;
	// end inline asm
	// begin inline asm
	fma.rn.f32 %f49289, %f65530, %f65531, %f49277;
	// end inline asm
	// begin inline asm
	fma.rn.f32 %f49293, %f65534, %f65535, %f49289;
	// end inline asm
	// begin inline asm
	fma.rn.f32 %f49297, %f65530, %f65535, %f49285;
	// end inline asm
	// begin inline asm
	fma.rn.f32 %f49301, %f65526, %f65531, %f49297;
	// end inline asm
	// begin inline asm
	fma.rn.f32 %f49305, %f65530, %f65531, %f49293;
	// end inline asm
	// begin inline asm
	fma.rn.f32 %f49309, %f65534, %f65535, %f49305;
	// end inline asm
	// begin inline asm
	fma.rn.f32 %f49313, %f65530, %f65535, %f49301;
	// end inline asm
	// begin inline asm
	fma.rn.f32 %f49317, %f65526, %f65531, %f49313;
	// end inline asm
	// begin inline asm
	fma.rn.f32 %f49321, %f65530, %f65531, %f49309;
	// end inline asm
	// begin inline asm
	fma.rn.f32 %f49325, %f65534, %f65535, %f49321;
	// end inline asm
	// begin inline asm
	fma.rn.f32 %f49329, %f65530, %f65535, %f49317;
	// end inline asm
	// begin inline asm
	fma.rn.f32 %f49333, %f65526, %f65531, %f49329;
	// end inline asm
	// begin inline asm
	fma.rn.f32 %f49337, %f65530, %f65531, %f49325;
	// end inline asm
	// begin inline asm
	fma.rn.f32 %f49341, %f65534, %f65535, %f49337;
	// end inline asm
	// begin inline asm
	fma.rn.f32 %f49345, %f65530, %f65535, %f49333;
	// end inline asm
	// begin inline asm
	fma.rn.f32 %f49349, %f65526, %f65531, %f49345;
	// end inline asm
	// begin inline asm
	fma.rn.f32 %f49353, %f65530, %f65531, %f49341;
	// end inline asm
	// begin inline asm
	fma.rn.f32 %f49357, %f65534, %f65535, %f49353;
	// end inline asm
	// begin inline asm
	fma.rn.f32 %f49361, %f65530, %f65535, %f49349;
	// end inline asm
	// begin inline asm
	fma.rn.f32 %f49365, %f65526, %f65531, %f49361;
	// end inline asm
	// begin inline asm
	fma.rn.f32 %f49369, %f65530, %f65531, %f49357;
	// end inline asm
	// begin inline asm
	fma.rn.f32 %f49373, %f65534, %f65535, %f49369;
	// end inline asm
	// begin inline asm
	fma.rn.f32 %f49377, %f65530, %f65535, %f49365;
	// end inline asm
	// begin inline asm
	fma.rn.f32 %f49381, %f65526, %f65531, %f49377;
	// end inline asm
	// begin inline asm
	fma.rn.f32 %f49385, %f65530, %f65531, %f49373;
	// end inline asm
	// begin inline asm
	fma.rn.f32 %f49389, %f65534, %f65535, %f49385;
	// end inline asm
	// begin inline asm
	fma.rn.f32 %f49393, %f65530, %f65535, %f49381;
	// end inline asm
	// begin inline asm
	fma.rn.f32 %f49397, %f65526, %f65531, %f49393;
	// end inline asm
	// begin inline asm
	fma.rn.f32 %f49401, %f65530, %f65531, %f49389;
	// end inline asm
	// begin inline asm
	fma.rn.f32 %f49405, %f65534, %f65535, %f49401;
	// end inline asm
	// begin inline asm
	fma.rn.f32 %f49409, %f65530, %f65535, %f49397;
	// end inline asm
	// begin inline asm
	fma.rn.f32 %f49413, %f65526, %f65531, %f49409;
	// end inline asm
	// begin inline asm
	fma.rn.f32 %f49417, %f65530, %f65531, %f49405;
	// end inline asm
	// begin inline asm
	fma.rn.f32 %f49421, %f65534, %f65535, %f49417;
	// end inline asm
	// begin inline asm
	fma.rn.f32 %f49425, %f65530, %f65535, %f49413;
	// end inline asm
	// begin inline asm
	fma.rn.f32 %f49429, %f65526, %f65531, %f49425;
	// end inline asm
	// begin inline asm
	fma.rn.f32 %f49433, %f65530, %f65531, %f49421;
	// end inline asm
	// begin inline asm
	fma.rn.f32 %f49437, %f65534, %f65535, %f49433;
	// end inline asm
	// begin inline asm
	fma.rn.f32 %f49441, %f65530, %f65535, %f49429;
	// end inline asm
	// begin inline asm
	fma.rn.f32 %f49445, %f65526, %f65531, %f49441;
	// end inline asm
	// begin inline asm
	fma.rn.f32 %f49449, %f65530, %f65531, %f49437;
	// end inline asm
	// begin inline asm
	fma.rn.f32 %f49453, %f65534, %f65535, %f49449;
	// end inline asm
	// begin inline asm
	fma.rn.f32 %f49457, %f65530, %f65535, %f49445;
	// end inline asm
	// begin inline asm
	fma.rn.f32 %f49461, %f65526, %f65531, %f49457;
	// end inline asm
	// begin inline asm
	fma.rn.f32 %f49465, %f65530, %f65531, %f49453;
	// end inline asm
	// begin inline asm
	fma.rn.f32 %f49469, %f65534, %f65535, %f49465;
	// end inline asm
	// begin inline asm
	fma.rn.f32 %f49473, %f65530, %f65535, %f49461;
	// end inline asm
	// begin inline asm
	fma.rn.f32 %f49477, %f65526, %f65531, %f49473;
	// end inline asm
	// begin inline asm
	fma.rn.f32 %f49481, %f65530, %f65531, %f49469;
	// end inline asm
	// begin inline asm
	fma.rn.f32 %f49485, %f65534, %f65535, %f49481;
	// end inline asm
	// begin inline asm
	fma.rn.f32 %f49489, %f65530, %f65535, %f49477;
	// end inline asm
	// begin inline asm
	fma.rn.f32 %f49493, %f65526, %f65531, %f49489;
	// end inline asm
	// begin inline asm
	fma.rn.f32 %f49497, %f65530, %f65531, %f49485;
	// end inline asm
	// begin inline asm
	fma.rn.f32 %f49501, %f65534, %f65535, %f49497;
	// end inline asm
	// begin inline asm
	fma.rn.f32 %f49505, %f65530, %f65535, %f49493;
	// end inline asm
	// begin inline asm
	fma.rn.f32 %f49509, %f65526, %f65531, %f49505;
	// end inline asm
	// begin inline asm
	fma.rn.f32 %f49513, %f65530, %f65531, %f49501;
	// end inline asm
	// begin inline asm
	fma.rn.f32 %f49517, %f65534, %f65535, %f49513;
	// end inline asm
	// begin inline asm
	fma.rn.f32 %f49521, %f65530, %f65535, %f49509;
	// end inline asm
	// begin inline asm
	fma.rn.f32 %f49525, %f65526, %f65531, %f49521;
	// end inline asm
	// begin inline asm
	fma.rn.f32 %f49529, %f65530, %f65531, %f49517;
	// end inline asm
	// begin inline asm
	fma.rn.f32 %f49533, %f65534, %f65535, %f49529;
	// end inline asm
	// begin inline asm
	fma.rn.f32 %f49537, %f65530, %f65535, %f49525;
	// end inline asm
	// begin inline asm
	fma.rn.f32 %f49541, %f65526, %f65531, %f49537;
	// end inline asm
	// begin inline asm
	fma.rn.f32 %f49545, %f65530, %f65531, %f49533;
	// end inline asm
	// begin inline asm
	fma.rn.f32 %f49549, %f65534, %f65535, %f49545;
	// end inline asm
	// begin inline asm
	fma.rn.f32 %f49553, %f65530, %f65535, %f49541;
	// end inline asm
	// begin inline asm
	fma.rn.f32 %f49557, %f65526, %f65531, %f49553;
	// end inline asm
	// begin inline asm
	fma.rn.f32 %f49561, %f65530, %f65531, %f49549;
	// end inline asm
	// begin inline asm
	fma.rn.f32 %f49565, %f65534, %f65535, %f49561;
	// end inline asm
	// begin inline asm
	fma.rn.f32 %f49569, %f65530, %f65535, %f49557;
	// end inline asm
	// begin inline asm
	fma.rn.f32 %f49573, %f65526, %f65531, %f49569;
	// end inline asm
	// begin inline asm
	fma.rn.f32 %f49577, %f65530, %f65531, %f49565;
	// end inline asm
	// begin inline asm
	fma.rn.f32 %f49581, %f65534, %f65535, %f49577;
	// end inline asm
	// begin inline asm
	fma.rn.f32 %f49585, %f65530, %f65535, %f49573;
	// end inline asm
	// begin inline asm
	fma.rn.f32 %f49589, %f65526, %f65531, %f49585;
	// end inline asm
	// begin inline asm
	fma.rn.f32 %f49593, %f65530, %f65531, %f49581;
	// end inline asm
	// begin inline asm
	fma.rn.f32 %f49597, %f65534, %f65535, %f49593;
	// end inline asm
	// begin inline asm
	fma.rn.f32 %f49601, %f65530, %f65535, %f49589;
	// end inline asm
	// begin inline asm
	fma.rn.f32 %f49605, %f65526, %f65531, %f49601;
	// end inline asm
	// begin inline asm
	fma.rn.f32 %f49609, %f65530, %f65531, %f49597;
	// end inline asm
	// begin inline asm
	fma.rn.f32 %f49613, %f65534, %f65535, %f49609;
	// end inline asm
	// begin inline asm
	fma.rn.f32 %f49617, %f65530, %f65535, %f49605;
	// end inline asm
	// begin inline asm
	fma.rn.f32 %f49621, %f65526, %f65531, %f49617;
	// end inline asm
	// begin inline asm
	fma.rn.f32 %f49625, %f65530, %f65531, %f49613;
	// end inline asm
	// begin inline asm
	fma.rn.f32 %f49629, %f65534, %f65535, %f49625;
	// end inline asm
	// begin inline asm
	fma.rn.f32 %f49633, %f65530, %f65535, %f49621;
	// end inline asm
	// begin inline asm
	fma.rn.f32 %f49637, %f65526, %f65531, %f49633;
	// end inline asm
	// begin inline asm
	fma.rn.f32 %f49641, %f65530, %f65531, %f49629;
	// end inline asm
	// begin inline asm
	fma.rn.f32 %f49645, %f65534, %f65535, %f49641;
	// end inline asm
	// begin inline asm
	fma.rn.f32 %f49649, %f65530, %f65535, %f49637;
	// end inline asm
	// begin inline asm
	fma.rn.f32 %f49653, %f65526, %f65531, %f49649;
	// end inline asm
	// begin inline asm
	fma.rn.f32 %f49657, %f65530, %f65531, %f49645;
	// end inline asm
	// begin inline asm
	fma.rn.f32 %f49661, %f65534, %f65535, %f49657;
	// end inline asm
	// begin inline asm
	fma.rn.f32 %f49665, %f65530, %f65535, %f49653;
	// end inline asm
	// begin inline asm
	fma.rn.f32 %f49669, %f65526, %f65531, %f49665;
	// end inline asm
	// begin inline asm
	fma.rn.f32 %f49673, %f65530, %f65531, %f49661;
	// end inline asm
	// begin inline asm
	fma.rn.f32 %f49677, %f65534, %f65535, %f49673;
	// end inline asm
	// begin inline asm
	fma.rn.f32 %f49681, %f65530, %f65535, %f49669;
	// end inline asm
	// begin inline asm
	fma.rn.f32 %f49685, %f65526, %f65531, %f49681;
	// end inline asm
	// begin inline asm
	fma.rn.f32 %f49689, %f65530, %f65531, %f49677;
	// end inline asm
	// begin inline asm
	fma.rn.f32 %f49693, %f65534, %f65535, %f49689;
	// end inline asm
	// begin inline asm
	fma.rn.f32 %f49697, %f65530, %f65535, %f49685;
	// end inline asm
	// begin inline asm
	fma.rn.f32 %f49701, %f65526, %f65531, %f49697;
	// end inline asm
	// begin inline asm
	fma.rn.f32 %f49705, %f65530, %f65531, %f49693;
	// end inline asm
	// begin inline asm
	fma.rn.f32 %f49709, %f65534, %f65535, %f49705;
	// end inline asm
	// begin inline asm
	fma.rn.f32 %f49713, %f65530, %f65535, %f49701;
	// end inline asm
	// begin inline asm
	fma.rn.f32 %f49717, %f65526, %f65531, %f49713;
	// end inline asm
	// begin inline asm
	fma.rn.f32 %f49721, %f65530, %f65531, %f49709;
	// end inline asm
	// begin inline asm
	fma.rn.f32 %f49725, %f65534, %f65535, %f49721;
	// end inline asm
	// begin inline asm
	fma.rn.f32 %f49729, %f65530, %f65535, %f49717;
	// end inline asm
	// begin inline asm
	fma.rn.f32 %f49733, %f65526, %f65531, %f49729;
	// end inline asm
	// begin inline asm
	fma.rn.f32 %f49737, %f65530, %f65531, %f49725;
	// end inline asm
	// begin inline asm
	fma.rn.f32 %f49741, %f65534, %f65535, %f49737;
	// end inline asm
	// begin inline asm
	fma.rn.f32 %f49745, %f65530, %f65535, %f49733;
	// end inline asm
	// begin inline asm
	fma.rn.f32 %f49749, %f65526, %f65531, %f49745;
	// end inline asm
	// begin inline asm
	fma.rn.f32 %f49753, %f65530, %f65531, %f49741;
	// end inline asm
	// begin inline asm
	fma.rn.f32 %f49757, %f65534, %f65535, %f49753;
	// end inline asm
	// begin inline asm
	fma.rn.f32 %f49761, %f65530, %f65535, %f49749;
	// end inline asm
	// begin inline asm
	fma.rn.f32 %f49765, %f65526, %f65531, %f49761;
	// end inline asm
	// begin inline asm
	fma.rn.f32 %f49769, %f65530, %f65531, %f49757;
	// end inline asm
	// begin inline asm
	fma.rn.f32 %f49773, %f65534, %f65535, %f49769;
	// end inline asm
	// begin inline asm
	fma.rn.f32 %f49777, %f65530, %f65535, %f49765;
	// end inline asm
	// begin inline asm
	fma.rn.f32 %f49781, %f65526, %f65531, %f49777;
	// end inline asm
	// begin inline asm
	fma.rn.f32 %f49785, %f65530, %f65531, %f49773;
	// end inline asm
	// begin inline asm
	fma.rn.f32 %f49789, %f65534, %f65535, %f49785;
	// end inline asm
	// begin inline asm
	fma.rn.f32 %f49793, %f65530, %f65535, %f49781;
	// end inline asm
	// begin inline asm
	fma.rn.f32 %f49797, %f65526, %f65531, %f49793;
	// end inline asm
	// begin inline asm
	fma.rn.f32 %f49801, %f65530, %f65531, %f49789;
	// end inline asm
	// begin inline asm
	fma.rn.f32 %f49805, %f65534, %f65535, %f49801;
	// end inline asm
	// begin inline asm
	fma.rn.f32 %f49809, %f65530, %f65535, %f49797;
	// end inline asm
	// begin inline asm
	fma.rn.f32 %f49813, %f65526, %f65531, %f49809;
	// end inline asm
	// begin inline asm
	fma.rn.f32 %f49817, %f65530, %f65531, %f49805;
	// end inline asm
	// begin inline asm
	fma.rn.f32 %f49821, %f65534, %f65535, %f49817;
	// end inline asm
	// begin inline asm
	fma.rn.f32 %f49825, %f65530, %f65535, %f49813;
	// end inline asm
	// begin inline asm
	fma.rn.f32 %f49829, %f65526, %f65531, %f49825;
	// end inline asm
	// begin inline asm
	fma.rn.f32 %f49833, %f65530, %f65531, %f49821;
	// end inline asm
	// begin inline asm
	fma.rn.f32 %f49837, %f65534, %f65535, %f49833;
	// end inline asm
	// begin inline asm
	fma.rn.f32 %f49841, %f65530, %f65535, %f49829;
	// end inline asm
	// begin inline asm
	fma.rn.f32 %f49845, %f65526, %f65531, %f49841;
	// end inline asm
	// begin inline asm
	fma.rn.f32 %f49849, %f65530, %f65531, %f49837;
	// end inline asm
	// begin inline asm
	fma.rn.f32 %f49853, %f65534, %f65535, %f49849;
	// end inline asm
	// begin inline asm
	fma.rn.f32 %f49857, %f65530, %f65535, %f49845;
	// end inline asm
	// begin inline asm
	fma.rn.f32 %f49861, %f65526, %f65531, %f49857;
	// end inline asm
	// begin inline asm
	fma.rn.f32 %f49865, %f65530, %f65531, %f49853;
	// end inline asm
	// begin inline asm
	fma.rn.f32 %f49869, %f65534, %f65535, %f49865;
	// end inline asm
	// begin inline asm
	fma.rn.f32 %f49873, %f65530, %f65535, %f49861;
	// end inline asm
	// begin inline asm
	fma.rn.f32 %f49877, %f65526, %f65531, %f49873;
	// end inline asm
	// begin inline asm
	fma.rn.f32 %f49881, %f65530, %f65531, %f49869;
	// end inline asm
	// begin inline asm
	fma.rn.f32 %f49885, %f65534, %f65535, %f49881;
	// end inline asm
	// begin inline asm
	fma.rn.f32 %f49889, %f65530, %f65535, %f49877;
	// end inline asm
	// begin inline asm
	fma.rn.f32 %f49893, %f65526, %f65531, %f49889;
	// end inline asm
	// begin inline asm
	fma.rn.f32 %f49897, %f65530, %f65531, %f49885;
	// end inline asm
	// begin inline asm
	fma.rn.f32 %f49901, %f65534, %f65535, %f49897;
	// end inline asm
	// begin inline asm
	fma.rn.f32 %f49905, %f65530, %f65535, %f49893;
	// end inline asm
	// begin inline asm
	fma.rn.f32 %f49909, %f65526, %f65531, %f49905;
	// end inline asm
	// begin inline asm
	fma.rn.f32 %f49913, %f65530, %f65531, %f49901;
	// end inline asm
	// begin inline asm
	fma.rn.f32 %f49917, %f65534, %f65535, %f49913;
	// end inline asm
	// begin inline asm
	fma.rn.f32 %f49921, %f65530, %f65535, %f49909;
	// end inline asm
	// begin inline asm
	fma.rn.f32 %f49925, %f65526, %f65531, %f49921;
	// end inline asm
	// begin inline asm
	fma.rn.f32 %f49929, %f65530, %f65531, %f49917;
	// end inline asm
	// begin inline asm
	fma.rn.f32 %f49933, %f65534, %f65535, %f49929;
	// end inline asm
	// begin inline asm
	fma.rn.f32 %f49937, %f65530, %f65535, %f49925;
	// end inline asm
	// begin inline asm
	fma.rn.f32 %f49941, %f65526, %f65531, %f49937;
	// end inline asm
	// begin inline asm
	fma.rn.f32 %f49945, %f65530, %f65531, %f49933;
	// end inline asm
	// begin inline asm
	fma.rn.f32 %f49949, %f65534, %f65535, %f49945;
	// end inline asm
	// begin inline asm
	fma.rn.f32 %f49953, %f65530, %f65535, %f49941;
	// end inline asm
	// begin inline asm
	fma.rn.f32 %f49957, %f65526, %f65531, %f49953;
	// end inline asm
	// begin inline asm
	fma.rn.f32 %f49961, %f65530, %f65531, %f49949;
	// end inline asm
	// begin inline asm
	fma.rn.f32 %f49965, %f65534, %f65535, %f49961;
	// end inline asm
	// begin inline asm
	fma.rn.f32 %f49969, %f65530, %f65535, %f49957;
	// end inline asm
	// begin inline asm
	fma.rn.f32 %f49973, %f65526, %f65531, %f49969;
	// end inline asm
	// begin inline asm
	fma.rn.f32 %f49977, %f65530, %f65531, %f49965;
	// end inline asm
	// begin inline asm
	fma.rn.f32 %f49981, %f65534, %f65535, %f49977;
	// end inline asm
	// begin inline asm
	fma.rn.f32 %f49985, %f65530, %f65535, %f49973;
	// end inline asm
	// begin inline asm
	fma.rn.f32 %f49989, %f65526, %f65531, %f49985;
	// end inline asm
	// begin inline asm
	fma.rn.f32 %f49993, %f65530, %f65531, %f49981;
	// end inline asm
	// begin inline asm
	fma.rn.f32 %f49997, %f65534, %f65535, %f49993;
	// end inline asm
	// begin inline asm
	fma.rn.f32 %f50001, %f65530, %f65535, %f49989;
	// end inline asm
	// begin inline asm
	fma.rn.f32 %f50005, %f65526, %f65531, %f50001;
	// end inline asm
	// begin inline asm
	fma.rn.f32 %f50009, %f65530, %f65531, %f49997;
	// end inline asm
	// begin inline asm
	fma.rn.f32 %f50013, %f65534, %f65535, %f50009;
	// end inline asm
	// begin inline asm
	fma.rn.f32 %f50017, %f65530, %f65535, %f50005;
	// end inline asm
	// begin inline asm
	fma.rn.f32 %f50021, %f65526, %f65531, %f50017;
	// end inline asm
	// begin inline asm
	fma.rn.f32 %f50025, %f65530, %f65531, %f50013;
	// end inline asm
	// begin inline asm
	fma.rn.f32 %f50029, %f65534, %f65535, %f50025;
	// end inline asm
	// begin inline asm
	fma.rn.f32 %f50033, %f65530, %f65535, %f50021;
	// end inline asm
	// begin inline asm
	fma.rn.f32 %f50037, %f65526, %f65531, %f50033;
	// end inline asm
	// begin inline asm
	fma.rn.f32 %f50041, %f65530, %f65531, %f50029;
	// end inline asm
	// begin inline asm
	fma.rn.f32 %f50045, %f65534, %f65535, %f50041;
	// end inline asm
	// begin inline asm
	fma.rn.f32 %f50049, %f65530, %f65535, %f50037;
	// end inline asm
	// begin inline asm
	fma.rn.f32 %f50053, %f65526, %f65531, %f50049;
	// end inline asm
	// begin inline asm
	fma.rn.f32 %f50057, %f65530, %f65531, %f50045;
	// end inline asm
	// begin inline asm
	fma.rn.f32 %f50061, %f65534, %f65535, %f50057;
	// end inline asm
	// begin inline asm
	fma.rn.f32 %f50065, %f65530, %f65535, %f50053;
	// end inline asm
	// begin inline asm
	fma.rn.f32 %f50069, %f65526, %f65531, %f50065;
	// end inline asm
	// begin inline asm
	fma.rn.f32 %f50073, %f65530, %f65531, %f50061;
	// end inline asm
	// begin inline asm
	fma.rn.f32 %f50077, %f65534, %f65535, %f50073;
	// end inline asm
	// begin inline asm
	fma.rn.f32 %f50081, %f65530, %f65535, %f50069;
	// end inline asm
	// begin inline asm
	fma.rn.f32 %f50085, %f65526, %f65531, %f50081;
	// end inline asm
	// begin inline asm
	fma.rn.f32 %f50089, %f65530, %f65531, %f50077;
	// end inline asm
	// begin inline asm
	fma.rn.f32 %f50093, %f65534, %f65535, %f50089;
	// end inline asm
	// begin inline asm
	fma.rn.f32 %f50097, %f65530, %f65535, %f50085;
	// end inline asm
	// begin inline asm
	fma.rn.f32 %f50101, %f65526, %f65531, %f50097;
	// end inline asm
	// begin inline asm
	fma.rn.f32 %f50105, %f65530, %f65531, %f50093;
	// end inline asm
	// begin inline asm
	fma.rn.f32 %f50109, %f65534, %f65535, %f50105;
	// end inline asm
	// begin inline asm
	fma.rn.f32 %f50113, %f65530, %f65535, %f50101;
	// end inline asm
	// begin inline asm
	fma.rn.f32 %f50117, %f65526, %f65531, %f50113;
	// end inline asm
	// begin inline asm
	fma.rn.f32 %f50121, %f65530, %f65531, %f50109;
	// end inline asm
	// begin inline asm
	fma.rn.f32 %f50125, %f65534, %f65535, %f50121;
	// end inline asm
	// begin inline asm
	fma.rn.f32 %f50129, %f65530, %f65535, %f50117;
	// end inline asm
	// begin inline asm
	fma.rn.f32 %f50133, %f65526, %f65531, %f50129;
	// end inline asm
	// begin inline asm
	fma.rn.f32 %f50137, %f65530, %f65531, %f50125;
	// end inline asm
	// begin inline asm
	fma.rn.f32 %f50141, %f65534, %f65535, %f50137;
	// end inline asm
	// begin inline asm
	fma.rn.f32 %f50145, %f65530, %f65535, %f50133;
	// end inline asm
	// begin inline asm
	fma.rn.f32 %f50149, %f65526, %f65531, %f50145;
	// end inline asm
	// begin inline asm
	fma.rn.f32 %f50153, %f65530, %f65531, %f50141;
	// end inline asm
	// begin inline asm
	fma.rn.f32 %f50157, %f65534, %f65535, %f50153;
	// end inline asm
	// begin inline asm
	fma.rn.f32 %f50161, %f65530, %f65535, %f50149;
	// end inline asm
	// begin inline asm
	fma.rn.f32 %f50165, %f65526, %f65531, %f50161;
	// end inline asm
	// begin inline asm
	fma.rn.f32 %f50169, %f65530, %f65531, %f50157;
	// end inline asm
	// begin inline asm
	fma.rn.f32 %f50173, %f65534, %f65535, %f50169;
	// end inline asm
	// begin inline asm
	fma.rn.f32 %f50177, %f65530, %f65535, %f50165;
	// end inline asm
	// begin inline asm
	fma.rn.f32 %f50181, %f65526, %f65531, %f50177;
	// end inline asm
	// begin inline asm
	fma.rn.f32 %f50185, %f65530, %f65531, %f50173;
	// end inline asm
	// begin inline asm
	fma.rn.f32 %f50189, %f65534, %f65535, %f50185;
	// end inline asm
	// begin inline asm
	fma.rn.f32 %f50193, %f65530, %f65535, %f50181;
	// end inline asm
	// begin inline asm
	fma.rn.f32 %f50197, %f65526, %f65531, %f50193;
	// end inline asm
	// begin inline asm
	fma.rn.f32 %f50201, %f65530, %f65531, %f50189;
	// end inline asm
	// begin inline asm
	fma.rn.f32 %f50205, %f65534, %f65535, %f50201;
	// end inline asm
	// begin inline asm
	fma.rn.f32 %f50209, %f65530, %f65535, %f50197;
	// end inline asm
	// begin inline asm
	fma.rn.f32 %f50213, %f65526, %f65531, %f50209;
	// end inline asm
	// begin inline asm
	fma.rn.f32 %f50217, %f65530, %f65531, %f50205;
	// end inline asm
	// begin inline asm
	fma.rn.f32 %f50221, %f65534, %f65535, %f50217;
	// end inline asm
	// begin inline asm
	fma.rn.f32 %f50225, %f65530, %f65535, %f50213;
	// end inline asm
	// begin inline asm
	fma.rn.f32 %f50229, %f65526, %f65531, %f50225;
	// end inline asm
	// begin inline asm
	fma.rn.f32 %f50233, %f65530, %f65531, %f50221;
	// end inline asm
	// begin inline asm
	fma.rn.f32 %f50237, %f65534, %f65535, %f50233;
	// end inline asm
	// begin inline asm
	fma.rn.f32 %f50241, %f65530, %f65535, %f50229;
	// end inline asm
	// begin inline asm
	fma.rn.f32 %f50245, %f65526, %f65531, %f50241;
	// end inline asm
	// begin inline asm
	fma.rn.f32 %f50249, %f65530, %f65531, %f50237;
	// end inline asm
	// begin inline asm
	fma.rn.f32 %f50253, %f65534, %f65535, %f50249;
	// end inline asm
	// begin inline asm
	fma.rn.f32 %f50257, %f65530, %f65535, %f50245;
	// end inline asm
	// begin inline asm
	fma.rn.f32 %f50261, %f65526, %f65531, %f50257;
	// end inline asm
	// begin inline asm
	fma.rn.f32 %f50265, %f65530, %f65531, %f50253;
	// end inline asm
	// begin inline asm
	fma.rn.f32 %f50269, %f65534, %f65535, %f50265;
	// end inline asm
	// begin inline asm
	fma.rn.f32 %f50273, %f65530, %f65535, %f50261;
	// end inline asm
	// begin inline asm
	fma.rn.f32 %f50277, %f65526, %f65531, %f50273;
	// end inline asm
	// begin inline asm
	fma.rn.f32 %f50281, %f65530, %f65531, %f50269;
	// end inline asm
	// begin inline asm
	fma.rn.f32 %f50285, %f65534, %f65535, %f50281;
	// end inline asm
	// begin inline asm
	fma.rn.f32 %f50289, %f65530, %f65535, %f50277;
	// end inline asm
	// begin inline asm
	fma.rn.f32 %f50293, %f65526, %f65531, %f50289;
	// end inline asm
	// begin inline asm
	fma.rn.f32 %f50297, %f65530, %f65531, %f50285;
	// end inline asm
	// begin inline asm
	fma.rn.f32 %f50301, %f65534, %f65535, %f50297;
	// end inline asm
	// begin inline asm
	fma.rn.f32 %f50305, %f65530, %f65535, %f50293;
	// end inline asm
	// begin inline asm
	fma.rn.f32 %f50309, %f65526, %f65531, %f50305;
	// end inline asm
	// begin inline asm
	fma.rn.f32 %f50313, %f65530, %f65531, %f50301;
	// end inline asm
	// begin inline asm
	fma.rn.f32 %f50317, %f65534, %f65535, %f50313;
	// end inline asm
	// begin inline asm
	fma.rn.f32 %f50321, %f65530, %f65535, %f50309;
	// end inline asm
	// begin inline asm
	fma.rn.f32 %f50325, %f65526, %f65531, %f50321;
	// end inline asm
	// begin inline asm
	fma.rn.f32 %f50329, %f65530, %f65531, %f50317;
	// end inline asm
	// begin inline asm
	fma.rn.f32 %f50333, %f65534, %f65535, %f50329;
	// end inline asm
	// begin inline asm
	fma.rn.f32 %f50337, %f65530, %f65535, %f50325;
	// end inline asm
	// begin inline asm
	fma.rn.f32 %f50341, %f65526, %f65531, %f50337;
	// end inline asm
	// begin inline asm
	fma.rn.f32 %f50345, %f65530, %f65531, %f50333;
	// end inline asm
	// begin inline asm
	fma.rn.f32 %f50349, %f65534, %f65535, %f50345;
	// end inline asm
	// begin inline asm
	fma.rn.f32 %f50353, %f65530, %f65535, %f50341;
	// end inline asm
	// begin inline asm
	fma.rn.f32 %f50357, %f65526, %f65531, %f50353;
	// end inline asm
	// begin inline asm
	fma.rn.f32 %f50361, %f65530, %f65531, %f50349;
	// end inline asm
	// begin inline asm
	fma.rn.f32 %f50365, %f65534, %f65535, %f50361;
	// end inline asm
	// begin inline asm
	fma.rn.f32 %f50369, %f65530, %f65535, %f50357;
	// end inline asm
	// begin inline asm
	fma.rn.f32 %f50373, %f65526, %f65531, %f50369;
	// end inline asm
	// begin inline asm
	fma.rn.f32 %f50377, %f65530, %f65531, %f50365;
	// end inline asm
	// begin inline asm
	fma.rn.f32 %f50381, %f65534, %f65535, %f50377;
	// end inline asm
	// begin inline asm
	fma.rn.f32 %f50385, %f65530, %f65535, %f50373;
	// end inline asm
	// begin inline asm
	fma.rn.f32 %f50389, %f65526, %f65531, %f50385;
	// end inline asm
	// begin inline asm
	fma.rn.f32 %f50393, %f65530, %f65531, %f50381;
	// end inline asm
	// begin inline asm
	fma.rn.f32 %f50397, %f65534, %f65535, %f50393;
	// end inline asm
	// begin inline asm
	fma.rn.f32 %f50401, %f65530, %f65535, %f50389;
	// end inline asm
	// begin inline asm
	fma.rn.f32 %f50405, %f65526, %f65531, %f50401;
	// end inline asm
	// begin inline asm
	fma.rn.f32 %f50409, %f65530, %f65531, %f50397;
	// end inline asm
	// begin inline asm
	fma.rn.f32 %f50413, %f65534, %f65535, %f50409;
	// end inline asm
	// begin inline asm
	fma.rn.f32 %f50417, %f65530, %f65535, %f50405;
	// end inline asm
	// begin inline asm
	fma.rn.f32 %f50421, %f65526, %f65531, %f50417;
	// end inline asm
	// begin inline asm
	fma.rn.f32 %f50425, %f65530, %f65531, %f50413;
	// end inline asm
	// begin inline asm
	fma.rn.f32 %f50429, %f65534, %f65535, %f50425;
	// end inline asm
	// begin inline asm
	fma.rn.f32 %f50433, %f65530, %f65535, %f50421;
	// end inline asm
	// begin inline asm
	fma.rn.f32 %f50437, %f65526, %f65531, %f50433;
	// end inline asm
	// begin inline asm
	fma.rn.f32 %f50441, %f65530, %f65531, %f50429;
	// end inline asm
	// begin inline asm
	fma.rn.f32 %f50445, %f65534, %f65535, %f50441;
	// end inline asm
	// begin inline asm
	fma.rn.f32 %f50449, %f65530, %f65535, %f50437;
	// end inline asm
	// begin inline asm
	fma.rn.f32 %f50453, %f65526, %f65531, %f50449;
	// end inline asm
	// begin inline asm
	fma.rn.f32 %f50457, %f65530, %f65531, %f50445;
	// end inline asm
	// begin inline asm
	fma.rn.f32 %f50461, %f65534, %f65535, %f50457;
	// end inline asm
	// begin inline asm
	fma.rn.f32 %f50465, %f65530, %f65535, %f50453;
	// end inline asm
	// begin inline asm
	fma.rn.f32 %f50469, %f65526, %f65531, %f50465;
	// end inline asm
	// begin inline asm
	fma.rn.f32 %f50473, %f65530, %f65531, %f50461;
	// end inline asm
	// begin inline asm
	fma.rn.f32 %f50477, %f65534, %f65535, %f50473;
	// end inline asm
	// begin inline asm
	fma.rn.f32 %f50481, %f65530, %f65535, %f50469;
	// end inline asm
	// begin inline asm
	fma.rn.f32 %f50485, %f65526, %f65531, %f50481;
	// end inline asm
	// begin inline asm
	fma.rn.f32 %f50489, %f65530, %f65531, %f50477;
	// end inline asm
	// begin inline asm
	fma.rn.f32 %f50493, %f65534, %f65535, %f50489;
	// end inline asm
	// begin inline asm
	fma.rn.f32 %f50497, %f65530, %f65535, %f50485;
	// end inline asm
	// begin inline asm
	fma.rn.f32 %f50501, %f65526, %f65531, %f50497;
	// end inline asm
	// begin inline asm
	fma.rn.f32 %f50505, %f65530, %f65531, %f50493;
	// end inline asm
	// begin inline asm
	fma.rn.f32 %f50509, %f65534, %f65535, %f50505;
	// end inline asm
	// begin inline asm
	fma.rn.f32 %f50513, %f65530, %f65535, %f50501;
	// end inline asm
	// begin inline asm
	fma.rn.f32 %f50517, %f65526, %f65531, %f50513;
	// end inline asm
	// begin inline asm
	fma.rn.f32 %f50521, %f65530, %f65531, %f50509;
	// end inline asm
	// begin inline asm
	fma.rn.f32 %f50525, %f65534, %f65535, %f50521;
	// end inline asm
	// begin inline asm
	fma.rn.f32 %f50529, %f65530, %f65535, %f50517;
	// end inline asm
	// begin inline asm
	fma.rn.f32 %f50533, %f65526, %f65531, %f50529;
	// end inline asm
	// begin inline asm
	fma.rn.f32 %f50537, %f65530, %f65531, %f50525;
	// end inline asm
	// begin inline asm
	fma.rn.f32 %f50541, %f65534, %f65535, %f50537;
	// end inline asm
	// begin inline asm
	fma.rn.f32 %f50545, %f65530, %f65535, %f50533;
	// end inline asm
	// begin inline asm
	fma.rn.f32 %f50549, %f65526, %f65531, %f50545;
	// end inline asm
	// begin inline asm
	fma.rn.f32 %f50553, %f65530, %f65531, %f50541;
	// end inline asm
	// begin inline asm
	fma.rn.f32 %f50557, %f65534, %f65535, %f50553;
	// end inline asm
	// begin inline asm
	fma.rn.f32 %f50561, %f65530, %f65535, %f50549;
	// end inline asm
	// begin inline asm
	fma.rn.f32 %f50565, %f65526, %f65531, %f50561;
	// end inline asm
	// begin inline asm
	fma.rn.f32 %f50569, %f65530, %f65531, %f50557;
	// end inline asm
	// begin inline asm
	fma.rn.f32 %f50573, %f65534, %f65535, %f50569;
	// end inline asm
	// begin inline asm
	fma.rn.f32 %f50577, %f65530, %f65535, %f50565;
	// end inline asm
	// begin inline asm
	fma.rn.f32 %f50581, %f65526, %f65531, %f50577;
	// end inline asm
	// begin inline asm
	fma.rn.f32 %f50585, %f65530, %f65531, %f50573;
	// end inline asm
	// begin inline asm
	fma.rn.f32 %f50589, %f65534, %f65535, %f50585;
	// end inline asm
	// begin inline asm
	fma.rn.f32 %f50593, %f65530, %f65535, %f50581;
	// end inline asm
	// begin inline asm
	fma.rn.f32 %f50597, %f65526, %f65531, %f50593;
	// end inline asm
	// begin inline asm
	fma.rn.f32 %f50601, %f65530, %f65531, %f50589;
	// end inline asm
	// begin inline asm
	fma.rn.f32 %f50605, %f65534, %f65535, %f50601;
	// end inline asm
	// begin inline asm
	fma.rn.f32 %f50609, %f65530, %f65535, %f50597;
	// end inline asm
	// begin inline asm
	fma.rn.f32 %f50613, %f65526, %f65531, %f50609;
	// end inline asm
	// begin inline asm
	fma.rn.f32 %f50617, %f65530, %f65531, %f50605;
	// end inline asm
	// begin inline asm
	fma.rn.f32 %f50621, %f65534, %f65535, %f50617;
	// end inline asm
	// begin inline asm
	fma.rn.f32 %f50625, %f65530, %f65535, %f50613;
	// end inline asm
	// begin inline asm
	fma.rn.f32 %f50629, %f65526, %f65531, %f50625;
	// end inline asm
	// begin inline asm
	fma.rn.f32 %f50633, %f65530, %f65531, %f50621;
	// end inline asm
	// begin inline asm
	fma.rn.f32 %f50637, %f65534, %f65535, %f50633;
	// end inline asm
	// begin inline asm
	fma.rn.f32 %f50641, %f65530, %f65535, %f50629;
	// end inline asm
	// begin inline asm
	fma.rn.f32 %f50645, %f65526, %f65531, %f50641;
	// end inline asm
	// begin inline asm
	fma.rn.f32 %f50649, %f65530, %f65531, %f50637;
	// end inline asm
	// begin inline asm
	fma.rn.f32 %f50653, %f65534, %f65535, %f50649;
	// end inline asm
	// begin inline asm
	fma.rn.f32 %f50657, %f65530, %f65535, %f50645;
	// end inline asm
	// begin inline asm
	fma.rn.f32 %f50661, %f65526, %f65531, %f50657;
	// end inline asm
	// begin inline asm
	fma.rn.f32 %f50665, %f65530, %f65531, %f50653;
	// end inline asm
	// begin inline asm
	fma.rn.f32 %f50669, %f65534, %f65535, %f50665;
	// end inline asm
	// begin inline asm
	fma.rn.f32 %f50673, %f65530, %f65535, %f50661;
	// end inline asm
	// begin inline asm
	fma.rn.f32 %f50677, %f65526, %f65531, %f50673;
	// end inline asm
	// begin inline asm
	fma.rn.f32 %f50681, %f65530, %f65531, %f50669;
	// end inline asm
	// begin inline asm
	fma.rn.f32 %f50685, %f65534, %f65535, %f50681;
	// end inline asm
	// begin inline asm
	fma.rn.f32 %f50689, %f65530, %f65535, %f50677;
	// end inline asm
	// begin inline asm
	fma.rn.f32 %f50693, %f65526, %f65531, %f50689;
	// end inline asm
	// begin inline asm
	fma.rn.f32 %f50697, %f65530, %f65531, %f50685;
	// end inline asm
	// begin inline asm
	fma.rn.f32 %f50701, %f65534, %f65535, %f50697;
	// end inline asm
	// begin inline asm
	fma.rn.f32 %f50705, %f65530, %f65535, %f50693;
	// end inline asm
	// begin inline asm
	fma.rn.f32 %f50709, %f65526, %f65531, %f50705;
	// end inline asm
	// begin inline asm
	fma.rn.f32 %f50713, %f65530, %f65531, %f50701;
	// end inline asm
	// begin inline asm
	fma.rn.f32 %f50717, %f65534, %f65535, %f50713;
	// end inline asm
	// begin inline asm
	fma.rn.f32 %f50721, %f65530, %f65535, %f50709;
	// end inline asm
	// begin inline asm
	fma.rn.f32 %f50725, %f65526, %f65531, %f50721;
	// end inline asm
	// begin inline asm
	fma.rn.f32 %f50729, %f65530, %f65531, %f50717;
	// end inline asm
	// begin inline asm
	fma.rn.f32 %f50733, %f65534, %f65535, %f50729;
	// end inline asm
	// begin inline asm
	fma.rn.f32 %f50737, %f65530, %f65535, %f50725;
	// end inline asm
	// begin inline asm
	fma.rn.f32 %f50741, %f65526, %f65531, %f50737;
	// end inline asm
	// begin inline asm
	fma.rn.f32 %f50745, %f65530, %f65531, %f50733;
	// end inline asm
	// begin inline asm
	fma.rn.f32 %f50749, %f65534, %f65535, %f50745;
	// end inline asm
	// begin inline asm
	fma.rn.f32 %f50753, %f65530, %f65535, %f50741;
	// end inline asm
	// begin inline asm
	fma.rn.f32 %f50757, %f65526, %f65531, %f50753;
	// end inline asm
	// begin inline asm
	fma.rn.f32 %f50761, %f65530, %f65531, %f50749;
	// end inline asm
	// begin inline asm
	fma.rn.f32 %f50765, %f65534, %f65535, %f50761;
	// end inline asm
	// begin inline asm
	fma.rn.f32 %f50769, %f65530, %f65535, %f50757;
	// end inline asm
	// begin inline asm
	fma.rn.f32 %f50773, %f65526, %f65531, %f50769;
	// end inline asm
	// begin inline asm
	fma.rn.f32 %f50777, %f65530, %f65531, %f50765;
	// end inline asm
	// begin inline asm
	fma.rn.f32 %f50781, %f65534, %f65535, %f50777;
	// end inline asm
	// begin inline asm
	fma.rn.f32 %f50785, %f65530, %f65535, %f50773;
	// end inline asm
	// begin inline asm
	fma.rn.f32 %f50789, %f65526, %f65531, %f50785;
	// end inline asm
	// begin inline asm
	fma.rn.f32 %f50793, %f65530, %f65531, %f50781;
	// end inline asm
	// begin inline asm
	fma.rn.f32 %f50797, %f65534, %f65535, %f50793;
	// end inline asm
	// begin inline asm
	fma.rn.f32 %f50801, %f65530, %f65535, %f50789;
	// end inline asm
	// begin inline asm
	fma.rn.f32 %f50805, %f65526, %f65531, %f50801;
	// end inline asm
	// begin inline asm
	fma.rn.f32 %f50809, %f65530, %f65531, %f50797;
	// end inline asm
	// begin inline asm
	fma.rn.f32 %f50813, %f65534, %f65535, %f50809;
	// end inline asm
	// begin inline asm
	fma.rn.f32 %f50817, %f65530, %f65535, %f50805;
	// end inline asm
	// begin inline asm
	fma.rn.f32 %f50821, %f65526, %f65531, %f50817;
	// end inline asm
	// begin inline asm
	fma.rn.f32 %f50825, %f65530, %f65531, %f50813;
	// end inline asm
	// begin inline asm
	fma.rn.f32 %f50829, %f65534, %f65535, %f50825;
	// end inline asm
	// begin inline asm
	fma.rn.f32 %f50833, %f65530, %f65535, %f50821;
	// end inline asm
	// begin inline asm
	fma.rn.f32 %f50837, %f65526, %f65531, %f50833;
	// end inline asm
	// begin inline asm
	fma.rn.f32 %f50841, %f65530, %f65531, %f50829;
	// end inline asm
	// begin inline asm
	fma.rn.f32 %f50845, %f65534, %f65535, %f50841;
	// end inline asm
	// begin inline asm
	fma.rn.f32 %f50849, %f65530, %f65535, %f50837;
	// end inline asm
	// begin inline asm
	fma.rn.f32 %f50853, %f65526, %f65531, %f50849;
	// end inline asm
	// begin inline asm
	fma.rn.f32 %f50857, %f65530, %f65531, %f50845;
	// end inline asm
	// begin inline asm
	fma.rn.f32 %f50861, %f65534, %f65535, %f50857;
	// end inline asm
	// begin inline asm
	fma.rn.f32 %f50865, %f65530, %f65535, %f50853;
	// end inline asm
	// begin inline asm
	fma.rn.f32 %f50869, %f65526, %f65531, %f50865;
	// end inline asm
	// begin inline asm
	fma.rn.f32 %f50873, %f65530, %f65531, %f50861;
	// end inline asm
	// begin inline asm
	fma.rn.f32 %f50877, %f65534, %f65535, %f50873;
	// end inline asm
	// begin inline asm
	fma.rn.f32 %f50881, %f65530, %f65535, %f50869;
	// end inline asm
	// begin inline asm
	fma.rn.f32 %f50885, %f65526, %f65531, %f50881;
	// end inline asm
	// begin inline asm
	fma.rn.f32 %f50889, %f65530, %f65531, %f50877;
	// end inline asm
	// begin inline asm
	fma.rn.f32 %f50893, %f65534, %f65535, %f50889;
	// end inline asm
	// begin inline asm
	fma.rn.f32 %f50897, %f65530, %f65535, %f50885;
	// end inline asm
	// begin inline asm
	fma.rn.f32 %f50901, %f65526, %f65531, %f50897;
	// end inline asm
	// begin inline asm
	fma.rn.f32 %f50905, %f65530, %f65531, %f50893;
	// end inline asm
	// begin inline asm
	fma.rn.f32 %f50909, %f65534, %f65535, %f50905;
	// end inline asm
	// begin inline asm
	fma.rn.f32 %f50913, %f65530, %f65535, %f50901;
	// end inline asm
	// begin inline asm
	fma.rn.f32 %f50917, %f65526, %f65531, %f50913;
	// end inline asm
	// begin inline asm
	fma.rn.f32 %f50921, %f65530, %f65531, %f50909;
	// end inline asm
	// begin inline asm
	fma.rn.f32 %f50925, %f65534, %f65535, %f50921;
	// end inline asm
	// begin inline asm
	fma.rn.f32 %f50929, %f65530, %f65535, %f50917;
	// end inline asm
	// begin inline asm
	fma.rn.f32 %f50933, %f65526, %f65531, %f50929;
	// end inline asm
	// begin inline asm
	fma.rn.f32 %f50937, %f65530, %f65531, %f50925;
	// end inline asm
	// begin inline asm
	fma.rn.f32 %f50941, %f65534, %f65535, %f50937;
	// end inline asm
	// begin inline asm
	fma.rn.f32 %f50945, %f65530, %f65535, %f50933;
	// end inline asm
	// begin inline asm
	fma.rn.f32 %f50949, %f65526, %f65531, %f50945;
	// end inline asm
	// begin inline asm
	fma.rn.f32 %f50953, %f65530, %f65531, %f50941;
	// end inline asm
	// begin inline asm
	fma.rn.f32 %f50957, %f65534, %f65535, %f50953;
	// end inline asm
	// begin inline asm
	fma.rn.f32 %f50961, %f65530, %f65535, %f50949;
	// end inline asm
	// begin inline asm
	fma.rn.f32 %f50965, %f65526, %f65531, %f50961;
	// end inline asm
	// begin inline asm
	fma.rn.f32 %f50969, %f65530, %f65531, %f50957;
	// end inline asm
	// begin inline asm
	fma.rn.f32 %f50973, %f65534, %f65535, %f50969;
	// end inline asm
	// begin inline asm
	fma.rn.f32 %f50977, %f65530, %f65535, %f50965;
	// end inline asm
	// begin inline asm
	fma.rn.f32 %f50981, %f65526, %f65531, %f50977;
	// end inline asm
	// begin inline asm
	fma.rn.f32 %f50985, %f65530, %f65531, %f50973;
	// end inline asm
	// begin inline asm
	fma.rn.f32 %f50989, %f65534, %f65535, %f50985;
	// end inline asm
	// begin inline asm
	fma.rn.f32 %f50993, %f65530, %f65535, %f50981;
	// end inline asm
	// begin inline asm
	fma.rn.f32 %f50997, %f65526, %f65531, %f50993;
	// end inline asm
	// begin inline asm
	fma.rn.f32 %f51001, %f65530, %f65531, %f50989;
	// end inline asm
	// begin inline asm
	fma.rn.f32 %f51005, %f65534, %f65535, %f51001;
	// end inline asm
	// begin inline asm
	fma.rn.f32 %f51009, %f65530, %f65535, %f50997;
	// end inline asm
	// begin inline asm
	fma.rn.f32 %f51013, %f65526, %f65531, %f51009;
	// end inline asm
	// begin inline asm
	fma.rn.f32 %f51017, %f65530, %f65531, %f51005;
	// end inline asm
	// begin inline asm
	fma.rn.f32 %f51021, %f65534, %f65535, %f51017;
	// end inline asm
	// begin inline asm
	fma.rn.f32 %f51025, %f65530, %f65535, %f51013;
	// end inline asm
	// begin inline asm
	fma.rn.f32 %f51029, %f65526, %f65531, %f51025;
	// end inline asm
	// begin inline asm
	fma.rn.f32 %f51033, %f65530, %f65531, %f51021;
	// end inline asm
	// begin inline asm
	fma.rn.f32 %f51037, %f65534, %f65535, %f51033;
	// end inline asm
	// begin inline asm
	fma.rn.f32 %f51041, %f65530, %f65535, %f51029;
	// end inline asm
	// begin inline asm
	fma.rn.f32 %f51045, %f65526, %f65531, %f51041;
	// end inline asm
	// begin inline asm
	fma.rn.f32 %f51049, %f65530, %f65531, %f51037;
	// end inline asm
	// begin inline asm
	fma.rn.f32 %f51053, %f65534, %f65535, %f51049;
	// end inline asm
	// begin inline asm
	fma.rn.f32 %f51057, %f65530, %f65535, %f51045;
	// end inline asm
	// begin inline asm
	fma.rn.f32 %f51061, %f65526, %f65531, %f51057;
	// end inline asm
	// begin inline asm
	fma.rn.f32 %f51065, %f65530, %f65531, %f51053;
	// end inline asm
	// begin inline asm
	fma.rn.f32 %f51069, %f65534, %f65535, %f51065;
	// end inline asm
	// begin inline asm
	fma.rn.f32 %f51073, %f65530, %f65535, %f51061;
	// end inline asm
	// begin inline asm
	fma.rn.f32 %f51077, %f65526, %f65531, %f51073;
	// end inline asm
	// begin inline asm
	fma.rn.f32 %f51081, %f65530, %f65531, %f51069;
	// end inline asm
	// begin inline asm
	fma.rn.f32 %f51085, %f65534, %f65535, %f51081;
	// end inline asm
	// begin inline asm
	fma.rn.f32 %f51089, %f65530, %f65535, %f51077;
	// end inline asm
	// begin inline asm
	fma.rn.f32 %f51093, %f65526, %f65531, %f51089;
	// end inline asm
	// begin inline asm
	fma.rn.f32 %f51097, %f65530, %f65531, %f51085;
	// end inline asm
	// begin inline asm
	fma.rn.f32 %f51101, %f65534, %f65535, %f51097;
	// end inline asm
	// begin inline asm
	fma.rn.f32 %f51105, %f65530, %f65535, %f51093;
	// end inline asm
	// begin inline asm
	fma.rn.f32 %f51109, %f65526, %f65531, %f51105;
	// end inline asm
	// begin inline asm
	fma.rn.f32 %f51113, %f65530, %f65531, %f51101;
	// end inline asm
	// begin inline asm
	fma.rn.f32 %f51117, %f65534, %f65535, %f51113;
	// end inline asm
	// begin inline asm
	fma.rn.f32 %f51121, %f65530, %f65535, %f51109;
	// end inline asm
	// begin inline asm
	fma.rn.f32 %f51125, %f65526, %f65531, %f51121;
	// end inline asm
	// begin inline asm
	fma.rn.f32 %f51129, %f65530, %f65531, %f51117;
	// end inline asm
	// begin inline asm
	fma.rn.f32 %f51133, %f65534, %f65535, %f51129;
	// end inline asm
	// begin inline asm
	fma.rn.f32 %f51137, %f65530, %f65535, %f51125;
	// end inline asm
	// begin inline asm
	fma.rn.f32 %f51141, %f65526, %f65531, %f51137;
	// end inline asm
	// begin inline asm
	fma.rn.f32 %f51145, %f65530, %f65531, %f51133;
	// end inline asm
	// begin inline asm
	fma.rn.f32 %f51149, %f65534, %f65535, %f51145;
	// end inline asm
	// begin inline asm
	fma.rn.f32 %f51153, %f65530, %f65535, %f51141;
	// end inline asm
	// begin inline asm
	fma.rn.f32 %f51157, %f65526, %f65531, %f51153;
	// end inline asm
	// begin inline asm
	fma.rn.f32 %f51161, %f65530, %f65531, %f51149;
	// end inline asm
	// begin inline asm
	fma.rn.f32 %f51165, %f65534, %f65535, %f51161;
	// end inline asm
	// begin inline asm
	fma.rn.f32 %f51169, %f65530, %f65535, %f51157;
	// end inline asm
	// begin inline asm
	fma.rn.f32 %f51173, %f65526, %f65531, %f51169;
	// end inline asm
	// begin inline asm
	fma.rn.f32 %f51177, %f65530, %f65531, %f51165;
	// end inline asm
	// begin inline asm
	fma.rn.f32 %f51181, %f65534, %f65535, %f51177;
	// end inline asm
	// begin inline asm
	fma.rn.f32 %f51185, %f65530, %f65535, %f51173;
	// end inline asm
	// begin inline asm
	fma.rn.f32 %f51189, %f65526, %f65531, %f51185;
	// end inline asm
	// begin inline asm
	fma.rn.f32 %f51193, %f65530, %f65531, %f51181;
	// end inline asm
	// begin inline asm
	fma.rn.f32 %f51197, %f65534, %f65535, %f51193;
	// end inline asm
	// begin inline asm
	fma.rn.f32 %f51201, %f65530, %f65535, %f51189;
	// end inline asm
	// begin inline asm
	fma.rn.f32 %f51205, %f65526, %f65531, %f51201;
	// end inline asm
	// begin inline asm
	fma.rn.f32 %f51209, %f65530, %f65531, %f51197;
	// end inline asm
	// begin inline asm
	fma.rn.f32 %f51213, %f65534, %f65535, %f51209;
	// end inline asm
	// begin inline asm
	fma.rn.f32 %f51217, %f65530, %f65535, %f51205;
	// end inline asm
	// begin inline asm
	fma.rn.f32 %f51221, %f65526, %f65531, %f51217;
	// end inline asm
	// begin inline asm
	fma.rn.f32 %f51225, %f65530, %f65531, %f51213;
	// end inline asm
	// begin inline asm
	fma.rn.f32 %f51229, %f65534, %f65535, %f51225;
	// end inline asm
	// begin inline asm
	fma.rn.f32 %f51233, %f65530, %f65535, %f51221;
	// end inline asm
	// begin inline asm
	fma.rn.f32 %f51237, %f65526, %f65531, %f51233;
	// end inline asm
	// begin inline asm
	fma.rn.f32 %f51241, %f65530, %f65531, %f51229;
	// end inline asm
	// begin inline asm
	fma.rn.f32 %f51245, %f65534, %f65535, %f51241;
	// end inline asm
	// begin inline asm
	fma.rn.f32 %f51249, %f65530, %f65535, %f51237;
	// end inline asm
	// begin inline asm
	fma.rn.f32 %f51253, %f65526, %f65531, %f51249;
	// end inline asm
	// begin inline asm
	fma.rn.f32 %f51257, %f65530, %f65531, %f51245;
	// end inline asm
	// begin inline asm
	fma.rn.f32 %f51261, %f65534, %f65535, %f51257;
	// end inline asm
	// begin inline asm
	fma.rn.f32 %f51265, %f65530, %f65535, %f51253;
	// end inline asm
	// begin inline asm
	fma.rn.f32 %f51269, %f65526, %f65531, %f51265;
	// end inline asm
	// begin inline asm
	fma.rn.f32 %f51273, %f65530, %f65531, %f51261;
	// end inline asm
	// begin inline asm
	fma.rn.f32 %f51277, %f65534, %f65535, %f51273;
	// end inline asm
	// begin inline asm
	fma.rn.f32 %f51281, %f65530, %f65535, %f51269;
	// end inline asm
	// begin inline asm
	fma.rn.f32 %f51285, %f65526, %f65531, %f51281;
	// end inline asm
	// begin inline asm
	fma.rn.f32 %f51289, %f65530, %f65531, %f51277;
	// end inline asm
	// begin inline asm
	fma.rn.f32 %f51293, %f65534, %f65535, %f51289;
	// end inline asm
	// begin inline asm
	fma.rn.f32 %f51297, %f65530, %f65535, %f51285;
	// end inline asm
	// begin inline asm
	fma.rn.f32 %f51301, %f65526, %f65531, %f51297;
	// end inline asm
	// begin inline asm
	fma.rn.f32 %f51305, %f65530, %f65531, %f51293;
	// end inline asm
	// begin inline asm
	fma.rn.f32 %f51309, %f65534, %f65535, %f51305;
	// end inline asm
	// begin inline asm
	fma.rn.f32 %f51313, %f65530, %f65535, %f51301;
	// end inline asm
	// begin inline asm
	fma.rn.f32 %f51317, %f65526, %f65531, %f51313;
	// end inline asm
	// begin inline asm
	fma.rn.f32 %f51321, %f65530, %f65531, %f51309;
	// end inline asm
	// begin inline asm
	fma.rn.f32 %f51325, %f65534, %f65535, %f51321;
	// end inline asm
	// begin inline asm
	fma.rn.f32 %f51329, %f65530, %f65535, %f51317;
	// end inline asm
	// begin inline asm
	fma.rn.f32 %f51333, %f65526, %f65531, %f51329;
	// end inline asm
	// begin inline asm
	fma.rn.f32 %f51337, %f65530, %f65531, %f51325;
	// end inline asm
	// begin inline asm
	fma.rn.f32 %f51341, %f65534, %f65535, %f51337;
	// end inline asm
	// begin inline asm
	fma.rn.f32 %f51345, %f65530, %f65535, %f51333;
	// end inline asm
	// begin inline asm
	fma.rn.f32 %f51349, %f65526, %f65531, %f51345;
	// end inline asm
	// begin inline asm
	fma.rn.f32 %f51353, %f65530, %f65531, %f51341;
	// end inline asm
	// begin inline asm
	fma.rn.f32 %f51357, %f65534, %f65535, %f51353;
	// end inline asm
	// begin inline asm
	fma.rn.f32 %f51361, %f65530, %f65535, %f51349;
	// end inline asm
	// begin inline asm
	fma.rn.f32 %f51365, %f65526, %f65531, %f51361;
	// end inline asm
	// begin inline asm
	fma.rn.f32 %f51369, %f65530, %f65531, %f51357;
	// end inline asm
	// begin inline asm
	fma.rn.f32 %f51373, %f65534, %f65535, %f51369;
	// end inline asm
	// begin inline asm
	fma.rn.f32 %f51377, %f65530, %f65535, %f51365;
	// end inline asm
	// begin inline asm
	fma.rn.f32 %f51381, %f65526, %f65531, %f51377;
	// end inline asm
	// begin inline asm
	fma.rn.f32 %f51385, %f65530, %f65531, %f51373;
	// end inline asm
	// begin inline asm
	fma.rn.f32 %f51389, %f65534, %f65535, %f51385;
	// end inline asm
	// begin inline asm
	fma.rn.f32 %f51393, %f65530, %f65535, %f51381;
	// end inline asm
	// begin inline asm
	fma.rn.f32 %f51397, %f65526, %f65531, %f51393;
	// end inline asm
	// begin inline asm
	fma.rn.f32 %f51401, %f65530, %f65531, %f51389;
	// end inline asm
	// begin inline asm
	fma.rn.f32 %f51405, %f65534, %f65535, %f51401;
	// end inline asm
	// begin inline asm
	fma.rn.f32 %f51409, %f65530, %f65535, %f51397;
	// end inline asm
	// begin inline asm
	fma.rn.f32 %f51413, %f65526, %f65531, %f51409;
	// end inline asm
	// begin inline asm
	fma.rn.f32 %f51417, %f65530, %f65531, %f51405;
	// end inline asm
	// begin inline asm
	fma.rn.f32 %f51421, %f65534, %f65535, %f51417;
	// end inline asm
	// begin inline asm
	fma.rn.f32 %f51425, %f65530, %f65535, %f51413;
	// end inline asm
	// begin inline asm
	fma.rn.f32 %f51429, %f65526, %f65531, %f51425;
	// end inline asm
	// begin inline asm
	fma.rn.f32 %f51433, %f65530, %f65531, %f51421;
	// end inline asm
	// begin inline asm
	fma.rn.f32 %f51437, %f65534, %f65535, %f51433;
	// end inline asm
	// begin inline asm
	fma.rn.f32 %f51441, %f65530, %f65535, %f51429;
	// end inline asm
	// begin inline asm
	fma.rn.f32 %f51445, %f65526, %f65531, %f51441;
	// end inline asm
	// begin inline asm
	fma.rn.f32 %f51449, %f65530, %f65531, %f51437;
	// end inline asm
	// begin inline asm
	fma.rn.f32 %f51453, %f65534, %f65535, %f51449;
	// end inline asm
	// begin inline asm
	fma.rn.f32 %f51457, %f65530, %f65535, %f51445;
	// end inline asm
	// begin inline asm
	fma.rn.f32 %f51461, %f65526, %f65531, %f51457;
	// end inline asm
	// begin inline asm
	fma.rn.f32 %f51465, %f65530, %f65531, %f51453;
	// end inline asm
	// begin inline asm
	fma.rn.f32 %f51469, %f65534, %f65535, %f51465;
	// end inline asm
	// begin inline asm
	fma.rn.f32 %f51473, %f65530, %f65535, %f51461;
	// end inline asm
	// begin inline asm
	fma.rn.f32 %f51477, %f65526, %f65531, %f51473;
	// end inline asm
	// begin inline asm
	fma.rn.f32 %f51481, %f65530, %f65531, %f51469;
	// end inline asm
	// begin inline asm
	fma.rn.f32 %f51485, %f65534, %f65535, %f51481;
	// end inline asm
	// begin inline asm
	fma.rn.f32 %f51489, %f65530, %f65535, %f51477;
	// end inline asm
	// begin inline asm
	fma.rn.f32 %f51493, %f65526, %f65531, %f51489;
	// end inline asm
	// begin inline asm
	fma.rn.f32 %f51497, %f65530, %f65531, %f51485;
	// end inline asm
	// begin inline asm
	fma.rn.f32 %f51501, %f65534, %f65535, %f51497;
	// end inline asm
	// begin inline asm
	fma.rn.f32 %f51505, %f65530, %f65535, %f51493;
	// end inline asm
	// begin inline asm
	fma.rn.f32 %f51509, %f65526, %f65531, %f51505;
	// end inline asm
	// begin inline asm
	fma.rn.f32 %f51513, %f65530, %f65531, %f51501;
	// end inline asm
	// begin inline asm
	fma.rn.f32 %f51517, %f65534, %f65535, %f51513;
	// end inline asm
	// begin inline asm
	fma.rn.f32 %f51521, %f65530, %f65535, %f51509;
	// end inline asm
	// begin inline asm
	fma.rn.f32 %f51525, %f65526, %f65531, %f51521;
	// end inline asm
	// begin inline asm
	fma.rn.f32 %f51529, %f65530, %f65531, %f51517;
	// end inline asm
	// begin inline asm
	fma.rn.f32 %f51533, %f65534, %f65535, %f51529;
	// end inline asm
	// begin inline asm
	fma.rn.f32 %f51537, %f65530, %f65535, %f51525;
	// end inline asm
	// begin inline asm
	fma.rn.f32 %f51541, %f65526, %f65531, %f51537;
	// end inline asm
	// begin inline asm
	fma.rn.f32 %f51545, %f65530, %f65531, %f51533;
	// end inline asm
	// begin inline asm
	fma.rn.f32 %f51549, %f65534, %f65535, %f51545;
	// end inline asm
	// begin inline asm
	fma.rn.f32 %f51553, %f65530, %f65535, %f51541;
	// end inline asm
	// begin inline asm
	fma.rn.f32 %f51557, %f65526, %f65531, %f51553;
	// end inline asm
	// begin inline asm
	fma.rn.f32 %f51561, %f65530, %f65531, %f51549;
	// end inline asm
	// begin inline asm
	fma.rn.f32 %f51565, %f65534, %f65535, %f51561;
	// end inline asm
	// begin inline asm
	fma.rn.f32 %f51569, %f65530, %f65535, %f51557;
	// end inline asm
	// begin inline asm
	fma.rn.f32 %f51573, %f65526, %f65531, %f51569;
	// end inline asm
	// begin inline asm
	fma.rn.f32 %f51577, %f65530, %f65531, %f51565;
	// end inline asm
	// begin inline asm
	fma.rn.f32 %f51581, %f65534, %f65535, %f51577;
	// end inline asm
	// begin inline asm
	fma.rn.f32 %f51585, %f65530, %f65535, %f51573;
	// end inline asm
	// begin inline asm
	fma.rn.f32 %f51589, %f65526, %f65531, %f51585;
	// end inline asm
	// begin inline asm
	fma.rn.f32 %f51593, %f65530, %f65531, %f51581;
	// end inline asm
	// begin inline asm
	fma.rn.f32 %f51597, %f65534, %f65535, %f51593;
	// end inline asm
	// begin inline asm
	fma.rn.f32 %f51601, %f65530, %f65535, %f51589;
	// end inline asm
	// begin inline asm
	fma.rn.f32 %f51605, %f65526, %f65531, %f51601;
	// end inline asm
	// begin inline asm
	fma.rn.f32 %f51609, %f65530, %f65531, %f51597;
	// end inline asm
	// begin inline asm
	fma.rn.f32 %f51613, %f65534, %f65535, %f51609;
	// end inline asm
	// begin inline asm
	fma.rn.f32 %f51617, %f65530, %f65535, %f51605;
	// end inline asm
	// begin inline asm
	fma.rn.f32 %f51621, %f65526, %f65531, %f51617;
	// end inline asm
	// begin inline asm
	fma.rn.f32 %f51625, %f65530, %f65531, %f51613;
	// end inline asm
	// begin inline asm
	fma.rn.f32 %f51629, %f65534, %f65535, %f51625;
	// end inline asm
	// begin inline asm
	fma.rn.f32 %f51633, %f65530, %f65535, %f51621;
	// end inline asm
	// begin inline asm
	fma.rn.f32 %f51637, %f65526, %f65531, %f51633;
	// end inline asm
	// begin inline asm
	fma.rn.f32 %f51641, %f65530, %f65531, %f51629;
	// end inline asm
	// begin inline asm
	fma.rn.f32 %f51645, %f65534, %f65535, %f51641;
	// end inline asm
	// begin inline asm
	fma.rn.f32 %f51649, %f65530, %f65535, %f51637;
	// end inline asm
	// begin inline asm
	fma.rn.f32 %f51653, %f65526, %f65531, %f51649;
	// end inline asm
	// begin inline asm
	fma.rn.f32 %f51657, %f65530, %f65531, %f51645;
	// end inline asm
	// begin inline asm
	fma.rn.f32 %f51661, %f65534, %f65535, %f51657;
	// end inline asm
	// begin inline asm
	fma.rn.f32 %f51665, %f65530, %f65535, %f51653;
	// end inline asm
	// begin inline asm
	fma.rn.f32 %f51669, %f65526, %f65531, %f51665;
	// end inline asm
	// begin inline asm
	fma.rn.f32 %f51673, %f65530, %f65531, %f51661;
	// end inline asm
	// begin inline asm
	fma.rn.f32 %f51677, %f65534, %f65535, %f51673;
	// end inline asm
	// begin inline asm
	fma.rn.f32 %f51681, %f65530, %f65535, %f51669;
	// end inline asm
	// begin inline asm
	fma.rn.f32 %f51685, %f65526, %f65531, %f51681;
	// end inline asm
	// begin inline asm
	fma.rn.f32 %f51689, %f65530, %f65531, %f51677;
	// end inline asm
	// begin inline asm
	fma.rn.f32 %f51693, %f65534, %f65535, %f51689;
	// end inline asm
	// begin inline asm
	fma.rn.f32 %f51697, %f65530, %f65535, %f51685;
	// end inline asm
	// begin inline asm
	fma.rn.f32 %f51701, %f65526, %f65531, %f51697;
	// end inline asm
	// begin inline asm
	fma.rn.f32 %f51705, %f65530, %f65531, %f51693;
	// end inline asm
	// begin inline asm
	fma.rn.f32 %f51709, %f65534, %f65535, %f51705;
	// end inline asm
	// begin inline asm
	fma.rn.f32 %f51713, %f65530, %f65535, %f51701;
	// end inline asm
	// begin inline asm
	fma.rn.f32 %f51717, %f65526, %f65531, %f51713;
	// end inline asm
	// begin inline asm
	fma.rn.f32 %f51721, %f65530, %f65531, %f51709;
	// end inline asm
	// begin inline asm
	fma.rn.f32 %f51725, %f65534, %f65535, %f51721;
	// end inline asm
	// begin inline asm
	fma.rn.f32 %f51729, %f65530, %f65535, %f51717;
	// end inline asm
	// begin inline asm
	fma.rn.f32 %f51733, %f65526, %f65531, %f51729;
	// end inline asm
	// begin inline asm
	fma.rn.f32 %f51737, %f65530, %f65531, %f51725;
	// end inline asm
	// begin inline asm
	fma.rn.f32 %f51741, %f65534, %f65535, %f51737;
	// end inline asm
	// begin inline asm
	fma.rn.f32 %f51745, %f65530, %f65535, %f51733;
	// end inline asm
	// begin inline asm
	fma.rn.f32 %f51749, %f65526, %f65531, %f51745;
	// end inline asm
	// begin inline asm
	fma.rn.f32 %f51753, %f65530, %f65531, %f51741;
	// end inline asm
	// begin inline asm
	fma.rn.f32 %f51757, %f65534, %f65535, %f51753;
	// end inline asm
	// begin inline asm
	fma.rn.f32 %f51761, %f65530, %f65535, %f51749;
	// end inline asm
	// begin inline asm
	fma.rn.f32 %f51765, %f65526, %f65531, %f51761;
	// end inline asm
	// begin inline asm
	fma.rn.f32 %f51769, %f65530, %f65531, %f51757;
	// end inline asm
	// begin inline asm
	fma.rn.f32 %f51773, %f65534, %f65535, %f51769;
	// end inline asm
	// begin inline asm
	fma.rn.f32 %f51777, %f65530, %f65535, %f51765;
	// end inline asm
	// begin inline asm
	fma.rn.f32 %f51781, %f65526, %f65531, %f51777;
	// end inline asm
	// begin inline asm
	fma.rn.f32 %f51785, %f65530, %f65531, %f51773;
	// end inline asm
	// begin inline asm
	fma.rn.f32 %f51789, %f65534, %f65535, %f51785;
	// end inline asm
	// begin inline asm
	fma.rn.f32 %f51793, %f65530, %f65535, %f51781;
	// end inline asm
	// begin inline asm
	fma.rn.f32 %f51797, %f65526, %f65531, %f51793;
	// end inline asm
	// begin inline asm
	fma.rn.f32 %f51801, %f65530, %f65531, %f51789;
	// end inline asm
	// begin inline asm
	fma.rn.f32 %f51805, %f65534, %f65535, %f51801;
	// end inline asm
	// begin inline asm
	fma.rn.f32 %f51809, %f65530, %f65535, %f51797;
	// end inline asm
	// begin inline asm
	fma.rn.f32 %f51813, %f65526, %f65531, %f51809;
	// end inline asm
	// begin inline asm
	fma.rn.f32 %f51817, %f65530, %f65531, %f51805;
	// end inline asm
	// begin inline asm
	fma.rn.f32 %f51821, %f65534, %f65535, %f51817;
	// end inline asm
	// begin inline asm
	fma.rn.f32 %f51825, %f65530, %f65535, %f51813;
	// end inline asm
	// begin inline asm
	fma.rn.f32 %f51829, %f65526, %f65531, %f51825;
	// end inline asm
	// begin inline asm
	fma.rn.f32 %f51833, %f65530, %f65531, %f51821;
	// end inline asm
	// begin inline asm
	fma.rn.f32 %f51837, %f65534, %f65535, %f51833;
	// end inline asm
	// begin inline asm
	fma.rn.f32 %f51841, %f65530, %f65535, %f51829;
	// end inline asm
	// begin inline asm
	fma.rn.f32 %f51845, %f65526, %f65531, %f51841;
	// end inline asm
	// begin inline asm
	fma.rn.f32 %f51849, %f65530, %f65531, %f51837;
	// end inline asm
	// begin inline asm
	fma.rn.f32 %f51853, %f65534, %f65535, %f51849;
	// end inline asm
	// begin inline asm
	fma.rn.f32 %f51857, %f65530, %f65535, %f51845;
	// end inline asm
	// begin inline asm
	fma.rn.f32 %f51861, %f65526, %f65531, %f51857;
	// end inline asm
	// begin inline asm
	fma.rn.f32 %f51865, %f65530, %f65531, %f51853;
	// end inline asm
	// begin inline asm
	fma.rn.f32 %f51869, %f65534, %f65535, %f51865;
	// end inline asm
	// begin inline asm
	fma.rn.f32 %f51873, %f65530, %f65535, %f51861;
	// end inline asm
	// begin inline asm
	fma.rn.f32 %f51877, %f65526, %f65531, %f51873;
	// end inline asm
	// begin inline asm
	fma.rn.f32 %f51881, %f65530, %f65531, %f51869;
	// end inline asm
	// begin inline asm
	fma.rn.f32 %f51885, %f65534, %f65535, %f51881;
	// end inline asm
	// begin inline asm
	fma.rn.f32 %f51889, %f65530, %f65535, %f51877;
	// end inline asm
	// begin inline asm
	fma.rn.f32 %f51893, %f65526, %f65531, %f51889;
	// end inline asm
	// begin inline asm
	fma.rn.f32 %f51897, %f65530, %f65531, %f51885;
	// end inline asm
	// begin inline asm
	fma.rn.f32 %f51901, %f65534, %f65535, %f51897;
	// end inline asm
	// begin inline asm
	fma.rn.f32 %f51905, %f65530, %f65535, %f51893;
	// end inline asm
	// begin inline asm
	fma.rn.f32 %f51909, %f65526, %f65531, %f51905;
	// end inline asm
	// begin inline asm
	fma.rn.f32 %f51913, %f65530, %f65531, %f51901;
	// end inline asm
	// begin inline asm
	fma.rn.f32 %f51917, %f65534, %f65535, %f51913;
	// end inline asm
	// begin inline asm
	fma.rn.f32 %f51921, %f65530, %f65535, %f51909;
	// end inline asm
	// begin inline asm
	fma.rn.f32 %f51925, %f65526, %f65531, %f51921;
	// end inline asm
	// begin inline asm
	fma.rn.f32 %f51929, %f65530, %f65531, %f51917;
	// end inline asm
	// begin inline asm
	fma.rn.f32 %f51933, %f65534, %f65535, %f51929;
	// end inline asm
	// begin inline asm
	fma.rn.f32 %f51937, %f65530, %f65535, %f51925;
	// end inline asm
	// begin inline asm
	fma.rn.f32 %f51941, %f65526, %f65531, %f51937;
	// end inline asm
	// begin inline asm
	fma.rn.f32 %f51945, %f65530, %f65531, %f51933;
	// end inline asm
	// begin inline asm
	fma.rn.f32 %f51949, %f65534, %f65535, %f51945;
	// end inline asm
	// begin inline asm
	fma.rn.f32 %f51953, %f65530, %f65535, %f51941;
	// end inline asm
	// begin inline asm
	fma.rn.f32 %f51957, %f65526, %f65531, %f51953;
	// end inline asm
	// begin inline asm
	fma.rn.f32 %f51961, %f65530, %f65531, %f51949;
	// end inline asm
	// begin inline asm
	fma.rn.f32 %f51965, %f65534, %f65535, %f51961;
	// end inline asm
	// begin inline asm
	fma.rn.f32 %f51969, %f65530, %f65535, %f51957;
	// end inline asm
	// begin inline asm
	fma.rn.f32 %f51973, %f65526, %f65531, %f51969;
	// end inline asm
	// begin inline asm
	fma.rn.f32 %f51977, %f65530, %f65531, %f51965;
	// end inline asm
	// begin inline asm
	fma.rn.f32 %f51981, %f65534, %f65535, %f51977;
	// end inline asm
	// begin inline asm
	fma.rn.f32 %f51985, %f65530, %f65535, %f51973;
	// end inline asm
	// begin inline asm
	fma.rn.f32 %f51989, %f65526, %f65531, %f51985;
	// end inline asm
	// begin inline asm
	fma.rn.f32 %f51993, %f65530, %f65531, %f51981;
	// end inline asm
	// begin inline asm
	fma.rn.f32 %f51997, %f65534, %f65535, %f51993;
	// end inline asm
	// begin inline asm
	fma.rn.f32 %f52001, %f65530, %f65535, %f51989;
	// end inline asm
	// begin inline asm
	fma.rn.f32 %f52005, %f65526, %f65531, %f52001;
	// end inline asm
	// begin inline asm
	fma.rn.f32 %f52009, %f65530, %f65531, %f51997;
	// end inline asm
	// begin inline asm
	fma.rn.f32 %f52013, %f65534, %f65535, %f52009;
	// end inline asm
	// begin inline asm
	fma.rn.f32 %f52017, %f65530, %f65535, %f52005;
	// end inline asm
	// begin inline asm
	fma.rn.f32 %f52021, %f65526, %f65531, %f52017;
	// end inline asm
	// begin inline asm
	fma.rn.f32 %f52025, %f65530, %f65531, %f52013;
	// end inline asm
	// begin inline asm
	fma.rn.f32 %f52029, %f65534, %f65535, %f52025;
	// end inline asm
	// begin inline asm
	fma.rn.f32 %f52033, %f65530, %f65535, %f52021;
	// end inline asm
	// begin inline asm
	fma.rn.f32 %f52037, %f65526, %f65531, %f52033;
	// end inline asm
	// begin inline asm
	fma.rn.f32 %f52041, %f65530, %f65531, %f52029;
	// end inline asm
	// begin inline asm
	fma.rn.f32 %f52045, %f65534, %f65535, %f52041;
	// end inline asm
	// begin inline asm
	fma.rn.f32 %f52049, %f65530, %f65535, %f52037;
	// end inline asm
	// begin inline asm
	fma.rn.f32 %f52053, %f65526, %f65531, %f52049;
	// end inline asm
	// begin inline asm
	fma.rn.f32 %f52057, %f65530, %f65531, %f52045;
	// end inline asm
	// begin inline asm
	fma.rn.f32 %f52061, %f65534, %f65535, %f52057;
	// end inline asm
	// begin inline asm
	fma.rn.f32 %f52065, %f65530, %f65535, %f52053;
	// end inline asm
	// begin inline asm
	fma.rn.f32 %f52069, %f65526, %f65531, %f52065;
	// end inline asm
	// begin inline asm
	fma.rn.f32 %f52073, %f65530, %f65531, %f52061;
	// end inline asm
	// begin inline asm
	fma.rn.f32 %f52077, %f65534, %f65535, %f52073;
	// end inline asm
	// begin inline asm
	fma.rn.f32 %f52081, %f65530, %f65535, %f52069;
	// end inline asm
	// begin inline asm
	fma.rn.f32 %f52085, %f65526, %f65531, %f52081;
	// end inline asm
	// begin inline asm
	fma.rn.f32 %f52089, %f65530, %f65531, %f52077;
	// end inline asm
	// begin inline asm
	fma.rn.f32 %f52093, %f65534, %f65535, %f52089;
	// end inline asm
	// begin inline asm
	fma.rn.f32 %f52097, %f65530, %f65535, %f52085;
	// end inline asm
	// begin inline asm
	fma.rn.f32 %f52101, %f65526, %f65531, %f52097;
	// end inline asm
	// begin inline asm
	fma.rn.f32 %f52105, %f65530, %f65531, %f52093;
	// end inline asm
	// begin inline asm
	fma.rn.f32 %f52109, %f65534, %f65535, %f52105;
	// end inline asm
	// begin inline asm
	fma.rn.f32 %f52113, %f65530, %f65535, %f52101;
	// end inline asm
	// begin inline asm
	fma.rn.f32 %f52117, %f65526, %f65531, %f52113;
	// end inline asm
	// begin inline asm
	fma.rn.f32 %f52121, %f65530, %f65531, %f52109;
	// end inline asm
	// begin inline asm
	fma.rn.f32 %f52125, %f65534, %f65535, %f52121;
	// end inline asm
	// begin inline asm
	fma.rn.f32 %f52129, %f65530, %f65535, %f52117;
	// end inline asm
	// begin inline asm
	fma.rn.f32 %f52133, %f65526, %f65531, %f52129;
	// end inline asm
	// begin inline asm
	fma.rn.f32 %f52137, %f65530, %f65531, %f52125;
	// end inline asm
	// begin inline asm
	fma.rn.f32 %f52141, %f65534, %f65535, %f52137;
	// end inline asm
	// begin inline asm
	fma.rn.f32 %f52145, %f65530, %f65535, %f52133;
	// end inline asm
	// begin inline asm
	fma.rn.f32 %f52149, %f65526, %f65531, %f52145;
	// end inline asm
	// begin inline asm
	fma.rn.f32 %f52153, %f65530, %f65531, %f52141;
	// end inline asm
	// begin inline asm
	fma.rn.f32 %f52157, %f65534, %f65535, %f52153;
	// end inline asm
	// begin inline asm
	fma.rn.f32 %f52161, %f65530, %f65535, %f52149;
	// end inline asm
	// begin inline asm
	fma.rn.f32 %f52165, %f65526, %f65531, %f52161;
	// end inline asm
	// begin inline asm
	fma.rn.f32 %f52169, %f65530, %f65531, %f52157;
	// end inline asm
	// begin inline asm
	fma.rn.f32 %f52173, %f65534, %f65535, %f52169;
	// end inline asm
	// begin inline asm
	fma.rn.f32 %f52177, %f65530, %f65535, %f52165;
	// end inline asm
	// begin inline asm
	fma.rn.f32 %f52181, %f65526, %f65531, %f52177;
	// end inline asm
	// begin inline asm
	fma.rn.f32 %f52185, %f65530, %f65531, %f52173;
	// end inline asm
	// begin inline asm
	fma.rn.f32 %f52189, %f65534, %f65535, %f52185;
	// end inline asm
	// begin inline asm
	fma.rn.f32 %f52193, %f65530, %f65535, %f52181;
	// end inline asm
	// begin inline asm
	fma.rn.f32 %f52197, %f65526, %f65531, %f52193;
	// end inline asm
	// begin inline asm
	fma.rn.f32 %f52201, %f65530, %f65531, %f52189;
	// end inline asm
	// begin inline asm
	fma.rn.f32 %f52205, %f65534, %f65535, %f52201;
	// end inline asm
	// begin inline asm
	fma.rn.f32 %f52209, %f65530, %f65535, %f52197;
	// end inline asm
	// begin inline asm
	fma.rn.f32 %f52213, %f65526, %f65531, %f52209;
	// end inline asm
	// begin inline asm
	fma.rn.f32 %f52217, %f65530, %f65531, %f52205;
	// end inline asm
	// begin inline asm
	fma.rn.f32 %f52221, %f65534, %f65535, %f52217;
	// end inline asm
	// begin inline asm
	fma.rn.f32 %f52225, %f65530, %f65535, %f52213;
	// end inline asm
	// begin inline asm
	fma.rn.f32 %f52229, %f65526, %f65531, %f52225;
	// end inline asm
	// begin inline asm
	fma.rn.f32 %f52233, %f65530, %f65531, %f52221;
	// end inline asm
	// begin inline asm
	fma.rn.f32 %f52237, %f65534, %f65535, %f52233;
	// end inline asm
	// begin inline asm
	fma.rn.f32 %f52241, %f65530, %f65535, %f52229;
	// end inline asm
	// begin inline asm
	fma.rn.f32 %f52245, %f65526, %f65531, %f52241;
	// end inline asm
	// begin inline asm
	fma.rn.f32 %f52249, %f65530, %f65531, %f52237;
	// end inline asm
	// begin inline asm
	fma.rn.f32 %f52253, %f65534, %f65535, %f52249;
	// end inline asm
	// begin inline asm
	fma.rn.f32 %f52257, %f65530, %f65535, %f52245;
	// end inline asm
	// begin inline asm
	fma.rn.f32 %f52261, %f65526, %f65531, %f52257;
	// end inline asm
	// begin inline asm
	fma.rn.f32 %f52265, %f65530, %f65531, %f52253;
	// end inline asm
	// begin inline asm
	fma.rn.f32 %f52269, %f65534, %f65535, %f52265;
	// end inline asm
	// begin inline asm
	fma.rn.f32 %f52273, %f65530, %f65535, %f52261;
	// end inline asm
	// begin inline asm
	fma.rn.f32 %f52277, %f65526, %f65531, %f52273;
	// end inline asm
	// begin inline asm
	fma.rn.f32 %f52281, %f65530, %f65531, %f52269;
	// end inline asm
	// begin inline asm
	fma.rn.f32 %f52285, %f65534, %f65535, %f52281;
	// end inline asm
	// begin inline asm
	fma.rn.f32 %f52289, %f65530, %f65535, %f52277;
	// end inline asm
	// begin inline asm
	fma.rn.f32 %f52293, %f65526, %f65531, %f52289;
	// end inline asm
	// begin inline asm
	fma.rn.f32 %f52297, %f65530, %f65531, %f52285;
	// end inline asm
	// begin inline asm
	fma.rn.f32 %f52301, %f65534, %f65535, %f52297;
	// end inline asm
	// begin inline asm
	fma.rn.f32 %f52305, %f65530, %f65535, %f52293;
	// end inline asm
	// begin inline asm
	fma.rn.f32 %f52309, %f65526, %f65531, %f52305;
	// end inline asm
	// begin inline asm
	fma.rn.f32 %f52313, %f65530, %f65531, %f52301;
	// end inline asm
	// begin inline asm
	fma.rn.f32 %f52317, %f65534, %f65535, %f52313;
	// end inline asm
	// begin inline asm
	fma.rn.f32 %f52321, %f65530, %f65535, %f52309;
	// end inline asm
	// begin inline asm
	fma.rn.f32 %f52325, %f65526, %f65531, %f52321;
	// end inline asm
	// begin inline asm
	fma.rn.f32 %f52329, %f65530, %f65531, %f52317;
	// end inline asm
	// begin inline asm
	fma.rn.f32 %f52333, %f65534, %f65535, %f52329;
	// end inline asm
	// begin inline asm
	fma.rn.f32 %f52337, %f65530, %f65535, %f52325;
	// end inline asm
	// begin inline asm
	fma.rn.f32 %f52341, %f65526, %f65531, %f52337;
	// end inline asm
	// begin inline asm
	fma.rn.f32 %f52345, %f65530, %f65531, %f52333;
	// end inline asm
	// begin inline asm
	fma.rn.f32 %f52349, %f65534, %f65535, %f52345;
	// end inline asm
	// begin inline asm
	fma.rn.f32 %f52353, %f65530, %f65535, %f52341;
	// end inline asm
	// begin inline asm
	fma.rn.f32 %f52357, %f65526, %f65531, %f52353;
	// end inline asm
	// begin inline asm
	fma.rn.f32 %f52361, %f65530, %f65531, %f52349;
	// end inline asm
	// begin inline asm
	fma.rn.f32 %f52365, %f65534, %f65535, %f52361;
	// end inline asm
	// begin inline asm
	fma.rn.f32 %f52369, %f65530, %f65535, %f52357;
	// end inline asm
	// begin inline asm
	fma.rn.f32 %f52373, %f65526, %f65531, %f52369;
	// end inline asm
	// begin inline asm
	fma.rn.f32 %f52377, %f65530, %f65531, %f52365;
	// end inline asm
	// begin inline asm
	fma.rn.f32 %f52381, %f65534, %f65535, %f52377;
	// end inline asm
	// begin inline asm
	fma.rn.f32 %f52385, %f65530, %f65535, %f52373;
	// end inline asm
	// begin inline asm
	fma.rn.f32 %f52389, %f65526, %f65531, %f52385;
	// end inline asm
	// begin inline asm
	fma.rn.f32 %f52393, %f65530, %f65531, %f52381;
	// end inline asm
	// begin inline asm
	fma.rn.f32 %f52397, %f65534, %f65535, %f52393;
	// end inline asm
	// begin inline asm
	fma.rn.f32 %f52401, %f65530, %f65535, %f52389;
	// end inline asm
	// begin inline asm
	fma.rn.f32 %f52405, %f65526, %f65531, %f52401;
	// end inline asm
	// begin inline asm
	fma.rn.f32 %f52409, %f65530, %f65531, %f52397;
	// end inline asm
	// begin inline asm
	fma.rn.f32 %f52413, %f65534, %f65535, %f52409;
	// end inline asm
	// begin inline asm
	fma.rn.f32 %f52417, %f65530, %f65535, %f52405;
	// end inline asm
	// begin inline asm
	fma.rn.f32 %f52421, %f65526, %f65531, %f52417;
	// end inline asm
	// begin inline asm
	fma.rn.f32 %f52425, %f65530, %f65531, %f52413;
	// end inline asm
	// begin inline asm
	fma.rn.f32 %f52429, %f65534, %f65535, %f52425;
	// end inline asm
	// begin inline asm
	fma.rn.f32 %f52433, %f65530, %f65535, %f52421;
	// end inline asm
	// begin inline asm
	fma.rn.f32 %f52437, %f65526, %f65531, %f52433;
	// end inline asm
	// begin inline asm
	fma.rn.f32 %f52441, %f65530, %f65531, %f52429;
	// end inline asm
	// begin inline asm
	fma.rn.f32 %f52445, %f65534, %f65535, %f52441;
	// end inline asm
	// begin inline asm
	fma.rn.f32 %f52449, %f65530, %f65535, %f52437;
	// end inline asm
	// begin inline asm
	fma.rn.f32 %f52453, %f65526, %f65531, %f52449;
	// end inline asm
	// begin inline asm
	fma.rn.f32 %f52457, %f65530, %f65531, %f52445;
	// end inline asm
	// begin inline asm
	fma.rn.f32 %f52461, %f65534, %f65535, %f52457;
	// end inline asm
	// begin inline asm
	fma.rn.f32 %f52465, %f65530, %f65535, %f52453;
	// end inline asm
	// begin inline asm
	fma.rn.f32 %f52469, %f65526, %f65531, %f52465;
	// end inline asm
	// begin inline asm
	fma.rn.f32 %f52473, %f65530, %f65531, %f52461;
	// end inline asm
	// begin inline asm
	fma.rn.f32 %f52477, %f65534, %f65535, %f52473;
	// end inline asm
	// begin inline asm
	fma.rn.f32 %f52481, %f65530, %f65535, %f52469;
	// end inline asm
	// begin inline asm
	fma.rn.f32 %f52485, %f65526, %f65531, %f52481;
	// end inline asm
	// begin inline asm
	fma.rn.f32 %f52489, %f65530, %f65531, %f52477;
	// end inline asm
	// begin inline asm
	fma.rn.f32 %f52493, %f65534, %f65535, %f52489;
	// end inline asm
	// begin inline asm
	fma.rn.f32 %f52497, %f65530, %f65535, %f52485;
	// end inline asm
	// begin inline asm
	fma.rn.f32 %f52501, %f65526, %f65531, %f52497;
	// end inline asm
	// begin inline asm
	fma.rn.f32 %f52505, %f65530, %f65531, %f52493;
	// end inline asm
	// begin inline asm
	fma.rn.f32 %f52509, %f65534, %f65535, %f52505;
	// end inline asm
	// begin inline asm
	fma.rn.f32 %f52513, %f65530, %f65535, %f52501;
	// end inline asm
	// begin inline asm
	fma.rn.f32 %f52517, %f65526, %f65531, %f52513;
	// end inline asm
	// begin inline asm
	fma.rn.f32 %f52521, %f65530, %f65531, %f52509;
	// end inline asm
	// begin inline asm
	fma.rn.f32 %f52525, %f65534, %f65535, %f52521;
	// end inline asm
	// begin inline asm
	fma.rn.f32 %f52529, %f65530, %f65535, %f52517;
	// end inline asm
	// begin inline asm
	fma.rn.f32 %f52533, %f65526, %f65531, %f52529;
	// end inline asm
	// begin inline asm
	fma.rn.f32 %f52537, %f65530, %f65531, %f52525;
	// end inline asm
	// begin inline asm
	fma.rn.f32 %f52541, %f65534, %f65535, %f52537;
	// end inline asm
	// begin inline asm
	fma.rn.f32 %f52545, %f65530, %f65535, %f52533;
	// end inline asm
	// begin inline asm
	fma.rn.f32 %f52549, %f65526, %f65531, %f52545;
	// end inline asm
	// begin inline asm
	fma.rn.f32 %f52553, %f65530, %f65531, %f52541;
	// end inline asm
	// begin inline asm
	fma.rn.f32 %f52557, %f65534, %f65535, %f52553;
	// end inline asm
	// begin inline asm
	fma.rn.f32 %f52561, %f65530, %f65535, %f52549;
	// end inline asm
	// begin inline asm
	fma.rn.f32 %f52565, %f65526, %f65531, %f52561;
	// end inline asm
	// begin inline asm
	fma.rn.f32 %f52569, %f65530, %f65531, %f52557;
	// end inline asm
	// begin inline asm
	fma.rn.f32 %f52573, %f65534, %f65535, %f52569;
	// end inline asm
	// begin inline asm
	fma.rn.f32 %f52577, %f65530, %f65535, %f52565;
	// end inline asm
	// begin inline asm
	fma.rn.f32 %f52581, %f65526, %f65531, %f52577;
	// end inline asm
	// begin inline asm
	fma.rn.f32 %f52585, %f65530, %f65531, %f52573;
	// end inline asm
	// begin inline asm
	fma.rn.f32 %f52589, %f65534, %f65535, %f52585;
	// end inline asm
	// begin inline asm
	fma.rn.f32 %f52593, %f65530, %f65535, %f52581;
	// end inline asm
	// begin inline asm
	fma.rn.f32 %f52597, %f65526, %f65531, %f52593;
	// end inline asm
	// begin inline asm
	fma.rn.f32 %f52601, %f65530, %f65531, %f52589;
	// end inline asm
	// begin inline asm
	fma.rn.f32 %f52605, %f65534, %f65535, %f52601;
	// end inline asm
	// begin inline asm
	fma.rn.f32 %f52609, %f65530, %f65535, %f52597;
	// end inline asm
	// begin inline asm
	fma.rn.f32 %f52613, %f65526, %f65531, %f52609;
	// end inline asm
	// begin inline asm
	fma.rn.f32 %f52617, %f65530, %f65531, %f52605;
	// end inline asm
	// begin inline asm
	fma.rn.f32 %f52621, %f65534, %f65535, %f52617;
	// end inline asm
	// begin inline asm
	fma.rn.f32 %f52625, %f65530, %f65535, %f52613;
	// end inline asm
	// begin inline asm
	fma.rn.f32 %f52629, %f65526, %f65531, %f52625;
	// end inline asm
	// begin inline asm
	fma.rn.f32 %f52633, %f65530, %f65531, %f52621;
	// end inline asm
	// begin inline asm
	fma.rn.f32 %f52637, %f65534, %f65535, %f52633;
	// end inline asm
	// begin inline asm
	fma.rn.f32 %f52641, %f65530, %f65535, %f52629;
	// end inline asm
	// begin inline asm
	fma.rn.f32 %f52645, %f65526, %f65531, %f52641;
	// end inline asm
	// begin inline asm
	fma.rn.f32 %f52649, %f65530, %f65531, %f52637;
	// end inline asm
	// begin inline asm
	fma.rn.f32 %f52653, %f65534, %f65535, %f52649;
	// end inline asm
	// begin inline asm
	fma.rn.f32 %f52657, %f65530, %f65535, %f52645;
	// end inline asm
	// begin inline asm
	fma.rn.f32 %f52661, %f65526, %f65531, %f52657;
	// end inline asm
	// begin inline asm
	fma.rn.f32 %f52665, %f65530, %f65531, %f52653;
	// end inline asm
	// begin inline asm
	fma.rn.f32 %f52669, %f65534, %f65535, %f52665;
	// end inline asm
	// begin inline asm
	fma.rn.f32 %f52673, %f65530, %f65535, %f52661;
	// end inline asm
	// begin inline asm
	fma.rn.f32 %f52677, %f65526, %f65531, %f52673;
	// end inline asm
	// begin inline asm
	fma.rn.f32 %f52681, %f65530, %f65531, %f52669;
	// end inline asm
	// begin inline asm
	fma.rn.f32 %f52685, %f65534, %f65535, %f52681;
	// end inline asm
	// begin inline asm
	fma.rn.f32 %f52689, %f65530, %f65535, %f52677;
	// end inline asm
	// begin inline asm
	fma.rn.f32 %f52693, %f65526, %f65531, %f52689;
	// end inline asm
	// begin inline asm
	fma.rn.f32 %f52697, %f65530, %f65531, %f52685;
	// end inline asm
	// begin inline asm
	fma.rn.f32 %f52701, %f65534, %f65535, %f52697;
	// end inline asm
	// begin inline asm
	fma.rn.f32 %f52705, %f65530, %f65535, %f52693;
	// end inline asm
	// begin inline asm
	fma.rn.f32 %f52709, %f65526, %f65531, %f52705;
	// end inline asm
	// begin inline asm
	fma.rn.f32 %f52713, %f65530, %f65531, %f52701;
	// end inline asm
	// begin inline asm
	fma.rn.f32 %f52717, %f65534, %f65535, %f52713;
	// end inline asm
	// begin inline asm
	fma.rn.f32 %f52721, %f65530, %f65535, %f52709;
	// end inline asm
	// begin inline asm
	fma.rn.f32 %f52725, %f65526, %f65531, %f52721;
	// end inline asm
	// begin inline asm
	fma.rn.f32 %f52729, %f65530, %f65531, %f52717;
	// end inline asm
	// begin inline asm
	fma.rn.f32 %f52733, %f65534, %f65535, %f52729;
	// end inline asm
	// begin inline asm
	fma.rn.f32 %f52737, %f65530, %f65535, %f52725;
	// end inline asm
	// begin inline asm
	fma.rn.f32 %f52741, %f65526, %f65531, %f52737;
	// end inline asm
	// begin inline asm
	fma.rn.f32 %f52745, %f65530, %f65531, %f52733;
	// end inline asm
	// begin inline asm
	fma.rn.f32 %f52749, %f65534, %f65535, %f52745;
	// end inline asm
	// begin inline asm
	fma.rn.f32 %f52753, %f65530, %f65535, %f52741;
	// end inline asm
	// begin inline asm
	fma.rn.f32 %f52757, %f65526, %f65531, %f52753;
	// end inline asm
	// begin inline asm
	fma.rn.f32 %f52761, %f65530, %f65531, %f52749;
	// end inline asm
	// begin inline asm
	fma.rn.f32 %f52765, %f65534, %f65535, %f52761;
	// end inline asm
	// begin inline asm
	fma.rn.f32 %f52769, %f65530, %f65535, %f52757;
	// end inline asm
	// begin inline asm
	fma.rn.f32 %f52773, %f65526, %f65531, %f52769;
	// end inline asm
	// begin inline asm
	fma.rn.f32 %f52777, %f65530, %f65531, %f52765;
	// end inline asm
	// begin inline asm
	fma.rn.f32 %f52781, %f65534, %f65535, %f52777;
	// end inline asm
	// begin inline asm
	fma.rn.f32 %f52785, %f65530, %f65535, %f52773;
	// end inline asm
	// begin inline asm
	fma.rn.f32 %f52789, %f65526, %f65531, %f52785;
	// end inline asm
	// begin inline asm
	fma.rn.f32 %f52793, %f65530, %f65531, %f52781;
	// end inline asm
	// begin inline asm
	fma.rn.f32 %f52797, %f65534, %f65535, %f52793;
	// end inline asm
	// begin inline asm
	fma.rn.f32 %f52801, %f65530, %f65535, %f52789;
	// end inline asm
	// begin inline asm
	fma.rn.f32 %f52805, %f65526, %f65531, %f52801;
	// end inline asm
	// begin inline asm
	fma.rn.f32 %f52809, %f65530, %f65531, %f52797;
	// end inline asm
	// begin inline asm
	fma.rn.f32 %f52813, %f65534, %f65535, %f52809;
	// end inline asm
	// begin inline asm
	fma.rn.f32 %f52817, %f65530, %f65535, %f52805;
	// end inline asm
	// begin inline asm
	fma.rn.f32 %f52821, %f65526, %f65531, %f52817;
	// end inline asm
	// begin inline asm
	fma.rn.f32 %f52825, %f65530, %f65531, %f52813;
	// end inline asm
	// begin inline asm
	fma.rn.f32 %f52829, %f65534, %f65535, %f52825;
	// end inline asm
	// begin inline asm
	fma.rn.f32 %f52833, %f65530, %f65535, %f52821;
	// end inline asm
	// begin inline asm
	fma.rn.f32 %f52837, %f65526, %f65531, %f52833;
	// end inline asm
	// begin inline asm
	fma.rn.f32 %f52841, %f65530, %f65531, %f52829;
	// end inline asm
	// begin inline asm
	fma.rn.f32 %f52845, %f65534, %f65535, %f52841;
	// end inline asm
	// begin inline asm
	fma.rn.f32 %f52849, %f65530, %f65535, %f52837;
	// end inline asm
	// begin inline asm
	fma.rn.f32 %f52853, %f65526, %f65531, %f52849;
	// end inline asm
	// begin inline asm
	fma.rn.f32 %f52857, %f65530, %f65531, %f52845;
	// end inline asm
	// begin inline asm
	fma.rn.f32 %f52861, %f65534, %f65535, %f52857;
	// end inline asm
	// begin inline asm
	fma.rn.f32 %f52865, %f65530, %f65535, %f52853;
	// end inline asm
	// begin inline asm
	fma.rn.f32 %f52869, %f65526, %f65531, %f52865;
	// end inline asm
	// begin inline asm
	fma.rn.f32 %f52873, %f65530, %f65531, %f52861;
	// end inline asm
	// begin inline asm
	fma.rn.f32 %f52877, %f65534, %f65535, %f52873;
	// end inline asm
	// begin inline asm
	fma.rn.f32 %f52881, %f65530, %f65535, %f52869;
	// end inline asm
	// begin inline asm
	fma.rn.f32 %f52885, %f65526, %f65531, %f52881;
	// end inline asm
	// begin inline asm
	fma.rn.f32 %f52889, %f65530, %f65531, %f52877;
	// end inline asm
	// begin inline asm
	fma.rn.f32 %f52893, %f65534, %f65535, %f52889;
	// end inline asm
	// begin inline asm
	fma.rn.f32 %f52897, %f65530, %f65535, %f52885;
	// end inline asm
	// begin inline asm
	fma.rn.f32 %f52901, %f65526, %f65531, %f52897;
	// end inline asm
	// begin inline asm
	fma.rn.f32 %f52905, %f65530, %f65531, %f52893;
	// end inline asm
	// begin inline asm
	fma.rn.f32 %f52909, %f65534, %f65535, %f52905;
	// end inline asm
	// begin inline asm
	fma.rn.f32 %f52913, %f65530, %f65535, %f52901;
	// end inline asm
	// begin inline asm
	fma.rn.f32 %f52917, %f65526, %f65531, %f52913;
	// end inline asm
	// begin inline asm
	fma.rn.f32 %f52921, %f65530, %f65531, %f52909;
	// end inline asm
	// begin inline asm
	fma.rn.f32 %f52925, %f65534, %f65535, %f52921;
	// end inline asm
	// begin inline asm
	fma.rn.f32 %f52929, %f65530, %f65535, %f52917;
	// end inline asm
	// begin inline asm
	fma.rn.f32 %f52933, %f65526, %f65531, %f52929;
	// end inline asm
	// begin inline asm
	fma.rn.f32 %f52937, %f65530, %f65531, %f52925;
	// end inline asm
	// begin inline asm
	fma.rn.f32 %f52941, %f65534, %f65535, %f52937;
	// end inline asm
	// begin inline asm
	fma.rn.f32 %f52945, %f65530, %f65535, %f52933;
	// end inline asm
	// begin inline asm
	fma.rn.f32 %f52949, %f65526, %f65531, %f52945;
	// end inline asm
	// begin inline asm
	fma.rn.f32 %f52953, %f65530, %f65531, %f52941;
	// end inline asm
	// begin inline asm
	fma.rn.f32 %f52957, %f65534, %f65535, %f52953;
	// end inline asm
	// begin inline asm
	fma.rn.f32 %f52961, %f65530, %f65535, %f52949;
	// end inline asm
	// begin inline asm
	fma.rn.f32 %f52965, %f65526, %f65531, %f52961;
	// end inline asm
	// begin inline asm
	fma.rn.f32 %f52969, %f65530, %f65531, %f52957;
	// end inline asm
	// begin inline asm
	fma.rn.f32 %f52973, %f65534, %f65535, %f52969;
	// end inline asm
	// begin inline asm
	fma.rn.f32 %f52977, %f65530, %f65535, %f52965;
	// end inline asm
	// begin inline asm
	fma.rn.f32 %f52981, %f65526, %f65531, %f52977;
	// end inline asm
	// begin inline asm
	fma.rn.f32 %f52985, %f65530, %f65531, %f52973;
	// end inline asm
	// begin inline asm
	fma.rn.f32 %f52989, %f65534, %f65535, %f52985;
	// end inline asm
	// begin inline asm
	fma.rn.f32 %f52993, %f65530, %f65535, %f52981;
	// end inline asm
	// begin inline asm
	fma.rn.f32 %f52997, %f65526, %f65531, %f52993;
	// end inline asm
	// begin inline asm
	fma.rn.f32 %f53001, %f65530, %f65531, %f52989;
	// end inline asm
	// begin inline asm
	fma.rn.f32 %f53005, %f65534, %f65535, %f53001;
	// end inline asm
	// begin inline asm
	fma.rn.f32 %f53009, %f65530, %f65535, %f52997;
	// end inline asm
	// begin inline asm
	fma.rn.f32 %f53013, %f65526, %f65531, %f53009;
	// end inline asm
	// begin inline asm
	fma.rn.f32 %f53017, %f65530, %f65531, %f53005;
	// end inline asm
	// begin inline asm
	fma.rn.f32 %f53021, %f65534, %f65535, %f53017;
	// end inline asm
	// begin inline asm
	fma.rn.f32 %f53025, %f65530, %f65535, %f53013;
	// end inline asm
	// begin inline asm
	fma.rn.f32 %f53029, %f65526, %f65531, %f53025;
	// end inline asm
	// begin inline asm
	fma.rn.f32 %f53033, %f65530, %f65531, %f53021;
	// end inline asm
	// begin inline asm
	fma.rn.f32 %f53037, %f65534, %f65535, %f53033;
	// end inline asm
	// begin inline asm
	fma.rn.f32 %f53041, %f65530, %f65535, %f53029;
	// end inline asm
	// begin inline asm
	fma.rn.f32 %f53045, %f65526, %f65531, %f53041;
	// end inline asm
	// begin inline asm
	fma.rn.f32 %f53049, %f65530, %f65531, %f53037;
	// end inline asm
	// begin inline asm
	fma.rn.f32 %f53053, %f65534, %f65535, %f53049;
	// end inline asm
	// begin inline asm
	fma.rn.f32 %f53057, %f65530, %f65535, %f53045;
	// end inline asm
	// begin inline asm
	fma.rn.f32 %f53061, %f65526, %f65531, %f53057;
	// end inline asm
	// begin inline asm
	fma.rn.f32 %f53065, %f65530, %f65531, %f53053;
	// end inline asm
	// begin inline asm
	fma.rn.f32 %f53069, %f65534, %f65535, %f53065;
	// end inline asm
	// begin inline asm
	fma.rn.f32 %f53073, %f65530, %f65535, %f53061;
	// end inline asm
	// begin inline asm
	fma.rn.f32 %f53077, %f65526, %f65531, %f53073;
	// end inline asm
	// begin inline asm
	fma.rn.f32 %f53081, %f65530, %f65531, %f53069;
	// end inline asm
	// begin inline asm
	fma.rn.f32 %f53085, %f65534, %f65535, %f53081;
	// end inline asm
	// begin inline asm
	fma.rn.f32 %f53089, %f65530, %f65535, %f53077;
	// end inline asm
	// begin inline asm
	fma.rn.f32 %f53093, %f65526, %f65531, %f53089;
	// end inline asm
	// begin inline asm
	fma.rn.f32 %f53097, %f65530, %f65531, %f53085;
	// end inline asm
	// begin inline asm
	fma.rn.f32 %f53101, %f65534, %f65535, %f53097;
	// end inline asm
	// begin inline asm
	fma.rn.f32 %f53105, %f65530, %f65535, %f53093;
	// end inline asm
	// begin inline asm
	fma.rn.f32 %f53109, %f65526, %f65531, %f53105;
	// end inline asm
	// begin inline asm
	fma.rn.f32 %f53113, %f65530, %f65531, %f53101;
	// end inline asm
	// begin inline asm
	fma.rn.f32 %f53117, %f65534, %f65535, %f53113;
	// end inline asm
	// begin inline asm
	fma.rn.f32 %f53121, %f65530, %f65535, %f53109;
	// end inline asm
	// begin inline asm
	fma.rn.f32 %f53125, %f65526, %f65531, %f53121;
	// end inline asm
	// begin inline asm
	fma.rn.f32 %f53129, %f65530, %f65531, %f53117;
	// end inline asm
	// begin inline asm
	fma.rn.f32 %f53133, %f65534, %f65535, %f53129;
	// end inline asm
	// begin inline asm
	fma.rn.f32 %f53137, %f65530, %f65535, %f53125;
	// end inline asm
	// begin inline asm
	fma.rn.f32 %f53141, %f65526, %f65531, %f53137;
	// end inline asm
	// begin inline asm
	fma.rn.f32 %f53145, %f65530, %f65531, %f53133;
	// end inline asm
	// begin inline asm
	fma.rn.f32 %f53149, %f65534, %f65535, %f53145;
	// end inline asm
	// begin inline asm
	fma.rn.f32 %f53153, %f65530, %f65535, %f53141;
	// end inline asm
	// begin inline asm
	fma.rn.f32 %f53157, %f65526, %f65531, %f53153;
	// end inline asm
	// begin inline asm
	fma.rn.f32 %f53161, %f65530, %f65531, %f53149;
	// end inline asm
	// begin inline asm
	fma.rn.f32 %f53165, %f65534, %f65535, %f53161;
	// end inline asm
	// begin inline asm
	fma.rn.f32 %f53169, %f65530, %f65535, %f53157;
	// end inline asm
	// begin inline asm
	fma.rn.f32 %f53173, %f65526, %f65531, %f53169;
	// end inline asm
	// begin inline asm
	fma.rn.f32 %f53177, %f65530, %f65531, %f53165;
	// end inline asm
	// begin inline asm
	fma.rn.f32 %f53181, %f65534, %f65535, %f53177;
	// end inline asm
	// begin inline asm
	fma.rn.f32 %f53185, %f65530, %f65535, %f53173;
	// end inline asm
	// begin inline asm
	fma.rn.f32 %f53189, %f65526, %f65531, %f53185;
	// end inline asm
	// begin inline asm
	fma.rn.f32 %f53193, %f65530, %f65531, %f53181;
	// end inline asm
	// begin inline asm
	fma.rn.f32 %f53197, %f65534, %f65535, %f53193;
	// end inline asm
	// begin inline asm
	fma.rn.f32 %f53201, %f65530, %f65535, %f53189;
	// end inline asm
	// begin inline asm
	fma.rn.f32 %f53205, %f65526, %f65531, %f53201;
	// end inline asm
	// begin inline asm
	fma.rn.f32 %f53209, %f65530, %f65531, %f53197;
	// end inline asm
	// begin inline asm
	fma.rn.f32 %f53213, %f65534, %f65535, %f53209;
	// end inline asm
	// begin inline asm
	fma.rn.f32 %f53217, %f65530, %f65535, %f53205;
	// end inline asm
	// begin inline asm
	fma.rn.f32 %f53221, %f65526, %f65531, %f53217;
	// end inline asm
	// begin inline asm
	fma.rn.f32 %f53225, %f65530, %f65531, %f53213;
	// end inline asm
	// begin inline asm
	fma.rn.f32 %f53229, %f65534, %f65535, %f53225;
	// end inline asm
	// begin inline asm
	fma.rn.f32 %f53233, %f65530, %f65535, %f53221;
	// end inline asm
	// begin inline asm
	fma.rn.f32 %f53237, %f65526, %f65531, %f53233;
	// end inline asm
	// begin inline asm
	fma.rn.f32 %f53241, %f65530, %f65531, %f53229;
	// end inline asm
	// begin inline asm
	fma.rn.f32 %f53245, %f65534, %f65535, %f53241;
	// end inline asm
	// begin inline asm
	fma.rn.f32 %f53249, %f65530, %f65535, %f53237;
	// end inline asm
	// begin inline asm
	fma.rn.f32 %f53253, %f65526, %f65531, %f53249;
	// end inline asm
	// begin inline asm
	fma.rn.f32 %f53257, %f65530, %f65531, %f53245;
	// end inline asm
	// begin inline asm
	fma.rn.f32 %f53261, %f65534, %f65535, %f53257;
	// end inline asm
	// begin inline asm
	fma.rn.f32 %f53265, %f65530, %f65535, %f53253;
	// end inline asm
	// begin inline asm
	fma.rn.f32 %f53269, %f65526, %f65531, %f53265;
	// end inline asm
	// begin inline asm
	fma.rn.f32 %f53273, %f65530, %f65531, %f53261;
	// end inline asm
	// begin inline asm
	fma.rn.f32 %f53277, %f65534, %f65535, %f53273;
	// end inline asm
	// begin inline asm
	fma.rn.f32 %f53281, %f65530, %f65535, %f53269;
	// end inline asm
	// begin inline asm
	fma.rn.f32 %f53285, %f65526, %f65531, %f53281;
	// end inline asm
	// begin inline asm
	fma.rn.f32 %f53289, %f65530, %f65531, %f53277;
	// end inline asm
	// begin inline asm
	fma.rn.f32 %f53293, %f65534, %f65535, %f53289;
	// end inline asm
	// begin inline asm
	fma.rn.f32 %f53297, %f65530, %f65535, %f53285;
	// end inline asm
	// begin inline asm
	fma.rn.f32 %f53301, %f65526, %f65531, %f53297;
	// end inline asm
	// begin inline asm
	fma.rn.f32 %f53305, %f65530, %f65531, %f53293;
	// end inline asm
	// begin inline asm
	fma.rn.f32 %f53309, %f65534, %f65535, %f53305;
	// end inline asm
	// begin inline asm
	fma.rn.f32 %f53313, %f65530, %f65535, %f53301;
	// end inline asm
	// begin inline asm
	fma.rn.f32 %f53317, %f65526, %f65531, %f53313;
	// end inline asm
	// begin inline asm
	fma.rn.f32 %f53321, %f65530, %f65531, %f53309;
	// end inline asm
	// begin inline asm
	fma.rn.f32 %f53325, %f65534, %f65535, %f53321;
	// end inline asm
	// begin inline asm
	fma.rn.f32 %f53329, %f65530, %f65535, %f53317;
	// end inline asm
	// begin inline asm
	fma.rn.f32 %f53333, %f65526, %f65531, %f53329;
	// end inline asm
	// begin inline asm
	fma.rn.f32 %f53337, %f65530, %f65531, %f53325;
	// end inline asm
	// begin inline asm
	fma.rn.f32 %f53341, %f65534, %f65535, %f53337;
	// end inline asm
	// begin inline asm
	fma.rn.f32 %f53345, %f65530, %f65535, %f53333;
	// end inline asm
	// begin inline asm
	fma.rn.f32 %f53349, %f65526, %f65531, %f53345;
	// end inline asm
	// begin inline asm
	fma.rn.f32 %f53353, %f65530, %f65531, %f53341;
	// end inline asm
	// begin inline asm
	fma.rn.f32 %f53357, %f65534, %f65535, %f53353;
	// end inline asm
	// begin inline asm
	fma.rn.f32 %f53361, %f65530, %f65535, %f53349;
	// end inline asm
	// begin inline asm
	fma.rn.f32 %f53365, %f65526, %f65531, %f53361;
	// end inline asm
	// begin inline asm
	fma.rn.f32 %f53369, %f65530, %f65531, %f53357;
	// end inline asm
	// begin inline asm
	fma.rn.f32 %f53373, %f65534, %f65535, %f53369;
	// end inline asm
	// begin inline asm
	fma.rn.f32 %f53377, %f65530, %f65535, %f53365;
	// end inline asm
	// begin inline asm
	fma.rn.f32 %f53381, %f65526, %f65531, %f53377;
	// end inline asm
	// begin inline asm
	fma.rn.f32 %f53385, %f65530, %f65531, %f53373;
	// end inline asm
	// begin inline asm
	fma.rn.f32 %f53389, %f65534, %f65535, %f53385;
	// end inline asm
	// begin inline asm
	fma.rn.f32 %f53393, %f65530, %f65535, %f53381;
	// end inline asm
	// begin inline asm
	fma.rn.f32 %f53397, %f65526, %f65531, %f53393;
	// end inline asm
	// begin inline asm
	fma.rn.f32 %f53401, %f65530, %f65531, %f53389;
	// end inline asm
	// begin inline asm
	fma.rn.f32 %f53405, %f65534, %f65535, %f53401;
	// end inline asm
	// begin inline asm
	fma.rn.f32 %f53409, %f65530, %f65535, %f53397;
	// end inline asm
	// begin inline asm
	fma.rn.f32 %f53413, %f65526, %f65531, %f53409;
	// end inline asm
	// begin inline asm
	fma.rn.f32 %f53417, %f65530, %f65531, %f53405;
	// end inline asm
	// begin inline asm
	fma.rn.f32 %f53421, %f65534, %f65535, %f53417;
	// end inline asm
	// begin inline asm
	fma.rn.f32 %f53425, %f65530, %f65535, %f53413;
	// end inline asm
	// begin inline asm
	fma.rn.f32 %f53429, %f65526, %f65531, %f53425;
	// end inline asm
	// begin inline asm
	fma.rn.f32 %f53433, %f65530, %f65531, %f53421;
	// end inline asm
	// begin inline asm
	fma.rn.f32 %f53437, %f65534, %f65535, %f53433;
	// end inline asm
	// begin inline asm
	fma.rn.f32 %f53441, %f65530, %f65535, %f53429;
	// end inline asm
	// begin inline asm
	fma.rn.f32 %f53445, %f65526, %f65531, %f53441;
	// end inline asm
	// begin inline asm
	fma.rn.f32 %f53449, %f65530, %f65531, %f53437;
	// end inline asm
	// begin inline asm
	fma.rn.f32 %f53453, %f65534, %f65535, %f53449;
	// end inline asm
	// begin inline asm
	fma.rn.f32 %f53457, %f65530, %f65535, %f53445;
	// end inline asm
	// begin inline asm
	fma.rn.f32 %f53461, %f65526, %f65531, %f53457;
	// end inline asm
	// begin inline asm
	fma.rn.f32 %f53465, %f65530, %f65531, %f53453;
	// end inline asm
	// begin inline asm
	fma.rn.f32 %f53469, %f65534, %f65535, %f53465;
	// end inline asm
	// begin inline asm
	fma.rn.f32 %f53473, %f65530, %f65535, %f53461;
	// end inline asm
	// begin inline asm
	fma.rn.f32 %f53477, %f65526, %f65531, %f53473;
	// end inline asm
	// begin inline asm
	fma.rn.f32 %f53481, %f65530, %f65531, %f53469;
	// end inline asm
	// begin inline asm
	fma.rn.f32 %f53485, %f65534, %f65535, %f53481;
	// end inline asm
	// begin inline asm
	fma.rn.f32 %f53489, %f65530, %f65535, %f53477;
	// end inline asm
	// begin inline asm
	fma.rn.f32 %f53493, %f65526, %f65531, %f53489;
	// end inline asm
	// begin inline asm
	fma.rn.f32 %f53497, %f65530, %f65531, %f53485;
	// end inline asm
	// begin inline asm
	fma.rn.f32 %f53501, %f65534, %f65535, %f53497;
	// end inline asm
	// begin inline asm
	fma.rn.f32 %f53505, %f65530, %f65535, %f53493;
	// end inline asm
	// begin inline asm
	fma.rn.f32 %f53509, %f65526, %f65531, %f53505;
	// end inline asm
	// begin inline asm
	fma.rn.f32 %f53513, %f65530, %f65531, %f53501;
	// end inline asm
	// begin inline asm
	fma.rn.f32 %f53517, %f65534, %f65535, %f53513;
	// end inline asm
	// begin inline asm
	fma.rn.f32 %f53521, %f65530, %f65535, %f53509;
	// end inline asm
	// begin inline asm
	fma.rn.f32 %f53525, %f65526, %f65531, %f53521;
	// end inline asm
	// begin inline asm
	fma.rn.f32 %f53529, %f65530, %f65531, %f53517;
	// end inline asm
	// begin inline asm
	fma.rn.f32 %f53533, %f65534, %f65535, %f53529;
	// end inline asm
	// begin inline asm
	fma.rn.f32 %f53537, %f65530, %f65535, %f53525;
	// end inline asm
	// begin inline asm
	fma.rn.f32 %f53541, %f65526, %f65531, %f53537;
	// end inline asm
	// begin inline asm
	fma.rn.f32 %f53545, %f65530, %f65531, %f53533;
	// end inline asm
	// begin inline asm
	fma.rn.f32 %f53549, %f65534, %f65535, %f53545;
	// end inline asm
	// begin inline asm
	fma.rn.f32 %f53553, %f65530, %f65535, %f53541;
	// end inline asm
	// begin inline asm
	fma.rn.f32 %f53557, %f65526, %f65531, %f53553;
	// end inline asm
	// begin inline asm
	fma.rn.f32 %f53561, %f65530, %f65531, %f53549;
	// end inline asm
	// begin inline asm
	fma.rn.f32 %f53565, %f65534, %f65535, %f53561;
	// end inline asm
	// begin inline asm
	fma.rn.f32 %f53569, %f65530, %f65535, %f53557;
	// end inline asm
	// begin inline asm
	fma.rn.f32 %f53573, %f65526, %f65531, %f53569;
	// end inline asm
	// begin inline asm
	fma.rn.f32 %f53577, %f65530, %f65531, %f53565;
	// end inline asm
	// begin inline asm
	fma.rn.f32 %f53581, %f65534, %f65535, %f53577;
	// end inline asm
	// begin inline asm
	fma.rn.f32 %f53585, %f65530, %f65535, %f53573;
	// end inline asm
	// begin inline asm
	fma.rn.f32 %f53589, %f65526, %f65531, %f53585;
	// end inline asm
	// begin inline asm
	fma.rn.f32 %f53593, %f65530, %f65531, %f53581;
	// end inline asm
	// begin inline asm
	fma.rn.f32 %f53597, %f65534, %f65535, %f53593;
	// end inline asm
	// begin inline asm
	fma.rn.f32 %f53601, %f65530, %f65535, %f53589;
	// end inline asm
	// begin inline asm
	fma.rn.f32 %f53605, %f65526, %f65531, %f53601;
	// end inline asm
	// begin inline asm
	fma.rn.f32 %f53609, %f65530, %f65531, %f53597;
	// end inline asm
	// begin inline asm
	fma.rn.f32 %f53613, %f65534, %f65535, %f53609;
	// end inline asm
	// begin inline asm
	fma.rn.f32 %f53617, %f65530, %f65535, %f53605;
	// end inline asm
	// begin inline asm
	fma.rn.f32 %f53621, %f65526, %f65531, %f53617;
	// end inline asm
	// begin inline asm
	fma.rn.f32 %f53625, %f65530, %f65531, %f53613;
	// end inline asm
	// begin inline asm
	fma.rn.f32 %f53629, %f65534, %f65535, %f53625;
	// end inline asm
	// begin inline asm
	fma.rn.f32 %f53633, %f65530, %f65535, %f53621;
	// end inline asm
	// begin inline asm
	fma.rn.f32 %f53637, %f65526, %f65531, %f53633;
	// end inline asm
	// begin inline asm
	fma.rn.f32 %f53641, %f65530, %f65531, %f53629;
	// end inline asm
	// begin inline asm
	fma.rn.f32 %f53645, %f65534, %f65535, %f53641;
	// end inline asm
	// begin inline asm
	fma.rn.f32 %f53649, %f65530, %f65535, %f53637;
	// end inline asm
	// begin inline asm
	fma.rn.f32 %f53653, %f65526, %f65531, %f53649;
	// end inline asm
	// begin inline asm
	fma.rn.f32 %f53657, %f65530, %f65531, %f53645;
	// end inline asm
	// begin inline asm
	fma.rn.f32 %f53661, %f65534, %f65535, %f53657;
	// end inline asm
	// begin inline asm
	fma.rn.f32 %f53665, %f65530, %f65535, %f53653;
	// end inline asm
	// begin inline asm
	fma.rn.f32 %f53669, %f65526, %f65531, %f53665;
	// end inline asm
	// begin inline asm
	fma.rn.f32 %f53673, %f65530, %f65531, %f53661;
	// end inline asm
	// begin inline asm
	fma.rn.f32 %f53677, %f65534, %f65535, %f53673;
	// end inline asm
	// begin inline asm
	fma.rn.f32 %f53681, %f65530, %f65535, %f53669;
	// end inline asm
	// begin inline asm
	fma.rn.f32 %f53685, %f65526, %f65531, %f53681;
	// end inline asm
	// begin inline asm
	fma.rn.f32 %f53689, %f65530, %f65531, %f53677;
	// end inline asm
	// begin inline asm
	fma.rn.f32 %f53693, %f65534, %f65535, %f53689;
	// end inline asm
	// begin inline asm
	fma.rn.f32 %f53697, %f65530, %f65535, %f53685;
	// end inline asm
	// begin inline asm
	fma.rn.f32 %f53701, %f65526, %f65531, %f53697;
	// end inline asm
	// begin inline asm
	fma.rn.f32 %f53705, %f65530, %f65531, %f53693;
	// end inline asm
	// begin inline asm
	fma.rn.f32 %f53709, %f65534, %f65535, %f53705;
	// end inline asm
	// begin inline asm
	fma.rn.f32 %f53713, %f65530, %f65535, %f53701;
	// end inline asm
	// begin inline asm
	fma.rn.f32 %f53717, %f65526, %f65531, %f53713;
	// end inline asm
	// begin inline asm
	fma.rn.f32 %f53721, %f65530, %f65531, %f53709;
	// end inline asm
	// begin inline asm
	fma.rn.f32 %f53725, %f65534, %f65535, %f53721;
	// end inline asm
	// begin inline asm
	fma.rn.f32 %f53729, %f65530, %f65535, %f53717;
	// end inline asm
	// begin inline asm
	fma.rn.f32 %f53733, %f65526, %f65531, %f53729;
	// end inline asm
	// begin inline asm
	fma.rn.f32 %f53737, %f65530, %f65531, %f53725;
	// end inline asm
	// begin inline asm
	fma.rn.f32 %f53741, %f65534, %f65535, %f53737;
	// end inline asm
	// begin inline asm
	fma.rn.f32 %f53745, %f65530, %f65535, %f53733;
	// end inline asm
	// begin inline asm
	fma.rn.f32 %f53749, %f65526, %f65531, %f53745;
	// end inline asm
	// begin inline asm
	fma.rn.f32 %f53753, %f65530, %f65531, %f53741;
	// end inline asm
	// begin inline asm
	fma.rn.f32 %f53757, %f65534, %f65535, %f53753;
	// end inline asm
	// begin inline asm
	fma.rn.f32 %f53761, %f65530, %f65535, %f53749;
	// end inline asm
	// begin inline asm
	fma.rn.f32 %f53765, %f65526, %f65531, %f53761;
	// end inline asm
	// begin inline asm
	fma.rn.f32 %f53769, %f65530, %f65531, %f53757;
	// end inline asm
	// begin inline asm
	fma.rn.f32 %f53773, %f65534, %f65535, %f53769;
	// end inline asm
	// begin inline asm
	fma.rn.f32 %f53777, %f65530, %f65535, %f53765;
	// end inline asm
	// begin inline asm
	fma.rn.f32 %f53781, %f65526, %f65531, %f53777;
	// end inline asm
	// begin inline asm
	fma.rn.f32 %f53785, %f65530, %f65531, %f53773;
	// end inline asm
	// begin inline asm
	fma.rn.f32 %f53789, %f65534, %f65535, %f53785;
	// end inline asm
	// begin inline asm
	fma.rn.f32 %f53793, %f65530, %f65535, %f53781;
	// end inline asm
	// begin inline asm
	fma.rn.f32 %f53797, %f65526, %f65531, %f53793;
	// end inline asm
	// begin inline asm
	fma.rn.f32 %f53801, %f65530, %f65531, %f53789;
	// end inline asm
	// begin inline asm
	fma.rn.f32 %f53805, %f65534, %f65535, %f53801;
	// end inline asm
	// begin inline asm
	fma.rn.f32 %f53809, %f65530, %f65535, %f53797;
	// end inline asm
	// begin inline asm
	fma.rn.f32 %f53813, %f65526, %f65531, %f53809;
	// end inline asm
	// begin inline asm
	fma.rn.f32 %f53817, %f65530, %f65531, %f53805;
	// end inline asm
	// begin inline asm
	fma.rn.f32 %f53821, %f65534, %f65535, %f53817;
	// end inline asm
	// begin inline asm
	fma.rn.f32 %f53825, %f65530, %f65535, %f53813;
	// end inline asm
	// begin inline asm
	fma.rn.f32 %f53829, %f65526, %f65531, %f53825;
	// end inline asm
	// begin inline asm
	fma.rn.f32 %f53833, %f65530, %f65531, %f53821;
	// end inline asm
	// begin inline asm
	fma.rn.f32 %f53837, %f65534, %f65535, %f53833;
	// end inline asm
	// begin inline asm
	fma.rn.f32 %f53841, %f65530, %f65535, %f53829;
	// end inline asm
	// begin inline asm
	fma.rn.f32 %f53845, %f65526, %f65531, %f53841;
	// end inline asm
	// begin inline asm
	fma.rn.f32 %f53849, %f65530, %f65531, %f53837;
	// end inline asm
	// begin inline asm
	fma.rn.f32 %f53853, %f65534, %f65535, %f53849;
	// end inline asm
	// begin inline asm
	fma.rn.f32 %f53857, %f65530, %f65535, %f53845;
	// end inline asm
	// begin inline asm
	fma.rn.f32 %f53861, %f65526, %f65531, %f53857;
	// end inline asm
	// begin inline asm
	fma.rn.f32 %f53865, %f65530, %f65531, %f53853;
	// end inline asm
	// begin inline asm
	fma.rn.f32 %f53869, %f65534, %f65535, %f53865;
	// end inline asm
	// begin inline asm
	fma.rn.f32 %f53873, %f65530, %f65535, %f53861;
	// end inline asm
	// begin inline asm
	fma.rn.f32 %f53877, %f65526, %f65531, %f53873;
	// end inline asm
	// begin inline asm
	fma.rn.f32 %f53881, %f65530, %f65531, %f53869;
	// end inline asm
	// begin inline asm
	fma.rn.f32 %f53885, %f65534, %f65535, %f53881;
	// end inline asm
	// begin inline asm
	fma.rn.f32 %f53889, %f65530, %f65535, %f53877;
	// end inline asm
	// begin inline asm
	fma.rn.f32 %f53893, %f65526, %f65531, %f53889;
	// end inline asm
	// begin inline asm
	fma.rn.f32 %f53897, %f65530, %f65531, %f53885;
	// end inline asm
	// begin inline asm
	fma.rn.f32 %f53901, %f65534, %f65535, %f53897;
	// end inline asm
	// begin inline asm
	fma.rn.f32 %f53905, %f65530, %f65535, %f53893;
	// end inline asm
	// begin inline asm
	fma.rn.f32 %f53909, %f65526, %f65531, %f53905;
	// end inline asm
	// begin inline asm
	fma.rn.f32 %f53913, %f65530, %f65531, %f53901;
	// end inline asm
	// begin inline asm
	fma.rn.f32 %f53917, %f65534, %f65535, %f53913;
	// end inline asm
	// begin inline asm
	fma.rn.f32 %f53921, %f65530, %f65535, %f53909;
	// end inline asm
	// begin inline asm
	fma.rn.f32 %f53925, %f65526, %f65531, %f53921;
	// end inline asm
	// begin inline asm
	fma.rn.f32 %f53929, %f65530, %f65531, %f53917;
	// end inline asm
	// begin inline asm
	fma.rn.f32 %f53933, %f65534, %f65535, %f53929;
	// end inline asm
	// begin inline asm
	fma.rn.f32 %f53937, %f65530, %f65535, %f53925;
	// end inline asm
	// begin inline asm
	fma.rn.f32 %f53941, %f65526, %f65531, %f53937;
	// end inline asm
	// begin inline asm
	fma.rn.f32 %f53945, %f65530, %f65531, %f53933;
	// end inline asm
	// begin inline asm
	fma.rn.f32 %f53949, %f65534, %f65535, %f53945;
	// end inline asm
	// begin inline asm
	fma.rn.f32 %f53953, %f65530, %f65535, %f53941;
	// end inline asm
	// begin inline asm
	fma.rn.f32 %f53957, %f65526, %f65531, %f53953;
	// end inline asm
	// begin inline asm
	fma.rn.f32 %f53961, %f65530, %f65531, %f53949;
	// end inline asm
	// begin inline asm
	fma.rn.f32 %f53965, %f65534, %f65535, %f53961;
	// end inline asm
	// begin inline asm
	fma.rn.f32 %f53969, %f65530, %f65535, %f53957;
	// end inline asm
	// begin inline asm
	fma.rn.f32 %f53973, %f65526, %f65531, %f53969;
	// end inline asm
	// begin inline asm
	fma.rn.f32 %f53977, %f65530, %f65531, %f53965;
	// end inline asm
	// begin inline asm
	fma.rn.f32 %f53981, %f65534, %f65535, %f53977;
	// end inline asm
	// begin inline asm
	fma.rn.f32 %f53985, %f65530, %f65535, %f53973;
	// end inline asm
	// begin inline asm
	fma.rn.f32 %f53989, %f65526, %f65531, %f53985;
	// end inline asm
	// begin inline asm
	fma.rn.f32 %f53993, %f65530, %f65531, %f53981;
	// end inline asm
	// begin inline asm
	fma.rn.f32 %f53997, %f65534, %f65535, %f53993;
	// end inline asm
	// begin inline asm
	fma.rn.f32 %f54001, %f65530, %f65535, %f53989;
	// end inline asm
	// begin inline asm
	fma.rn.f32 %f54005, %f65526, %f65531, %f54001;
	// end inline asm
	// begin inline asm
	fma.rn.f32 %f54009, %f65530, %f65531, %f53997;
	// end inline asm
	// begin inline asm
	fma.rn.f32 %f54013, %f65534, %f65535, %f54009;
	// end inline asm
	// begin inline asm
	fma.rn.f32 %f54017, %f65530, %f65535, %f54005;
	// end inline asm
	// begin inline asm
	fma.rn.f32 %f54021, %f65526, %f65531, %f54017;
	// end inline asm
	// begin inline asm
	fma.rn.f32 %f54025, %f65530, %f65531, %f54013;
	// end inline asm
	// begin inline asm
	fma.rn.f32 %f54029, %f65534, %f65535, %f54025;
	// end inline asm
	// begin inline asm
	fma.rn.f32 %f54033, %f65530, %f65535, %f54021;
	// end inline asm
	// begin inline asm
	fma.rn.f32 %f54037, %f65526, %f65531, %f54033;
	// end inline asm
	// begin inline asm
	fma.rn.f32 %f54041, %f65530, %f65531, %f54029;
	// end inline asm
	// begin inline asm
	fma.rn.f32 %f54045, %f65534, %f65535, %f54041;
	// end inline asm
	// begin inline asm
	fma.rn.f32 %f54049, %f65530, %f65535, %f54037;
	// end inline asm
	// begin inline asm
	fma.rn.f32 %f54053, %f65526, %f65531, %f54049;
	// end inline asm
	// begin inline asm
	fma.rn.f32 %f54057, %f65530, %f65531, %f54045;
	// end inline asm
	// begin inline asm
	fma.rn.f32 %f54061, %f65534, %f65535, %f54057;
	// end inline asm
	// begin inline asm
	fma.rn.f32 %f54065, %f65530, %f65535, %f54053;
	// end inline asm
	// begin inline asm
	fma.rn.f32 %f54069, %f65526, %f65531, %f54065;
	// end inline asm
	// begin inline asm
	fma.rn.f32 %f54073, %f65530, %f65531, %f54061;
	// end inline asm
	// begin inline asm
	fma.rn.f32 %f54077, %f65534, %f65535, %f54073;
	// end inline asm
	// begin inline asm
	fma.rn.f32 %f54081, %f65530, %f65535, %f54069;
	// end inline asm
	// begin inline asm
	fma.rn.f32 %f54085, %f65526, %f65531, %f54081;
	// end inline asm
	// begin inline asm
	fma.rn.f32 %f54089, %f65530, %f65531, %f54077;
	// end inline asm
	// begin inline asm
	fma.rn.f32 %f54093, %f65534, %f65535, %f54089;
	// end inline asm
	// begin inline asm
	fma.rn.f32 %f54097, %f65530, %f65535, %f54085;
	// end inline asm
	// begin inline asm
	fma.rn.f32 %f54101, %f65526, %f65531, %f54097;
	// end inline asm
	// begin inline asm
	fma.rn.f32 %f54105, %f65530, %f65531, %f54093;
	// end inline asm
	// begin inline asm
	fma.rn.f32 %f54109, %f65534, %f65535, %f54105;
	// end inline asm
	// begin inline asm
	fma.rn.f32 %f54113, %f65530, %f65535, %f54101;
	// end inline asm
	// begin inline asm
	fma.rn.f32 %f54117, %f65526, %f65531, %f54113;
	// end inline asm
	// begin inline asm
	fma.rn.f32 %f54121, %f65530, %f65531, %f54109;
	// end inline asm
	// begin inline asm
	fma.rn.f32 %f54125, %f65534, %f65535, %f54121;
	// end inline asm
	// begin inline asm
	fma.rn.f32 %f54129, %f65530, %f65535, %f54117;
	// end inline asm
	// begin inline asm
	fma.rn.f32 %f54133, %f65526, %f65531, %f54129;
	// end inline asm
	// begin inline asm
	fma.rn.f32 %f54137, %f65530, %f65531, %f54125;
	// end inline asm
	// begin inline asm
	fma.rn.f32 %f54141, %f65534, %f65535, %f54137;
	// end inline asm
	// begin inline asm
	fma.rn.f32 %f54145, %f65530, %f65535, %f54133;
	// end inline asm
	// begin inline asm
	fma.rn.f32 %f54149, %f65526, %f65531, %f54145;
	// end inline asm
	// begin inline asm
	fma.rn.f32 %f54153, %f65530, %f65531, %f54141;
	// end inline asm
	// begin inline asm
	fma.rn.f32 %f54157, %f65534, %f65535, %f54153;
	// end inline asm
	// begin inline asm
	fma.rn.f32 %f54161, %f65530, %f65535, %f54149;
	// end inline asm
	// begin inline asm
	fma.rn.f32 %f54165, %f65526, %f65531, %f54161;
	// end inline asm
	// begin inline asm
	fma.rn.f32 %f54169, %f65530, %f65531, %f54157;
	// end inline asm
	// begin inline asm
	fma.rn.f32 %f54173, %f65534, %f65535, %f54169;
	// end inline asm
	// begin inline asm
	fma.rn.f32 %f54177, %f65530, %f65535, %f54165;
	// end inline asm
	// begin inline asm
	fma.rn.f32 %f54181, %f65526, %f65531, %f54177;
	// end inline asm
	// begin inline asm
	fma.rn.f32 %f54185, %f65530, %f65531, %f54173;
	// end inline asm
	// begin inline asm
	fma.rn.f32 %f54189, %f65534, %f65535, %f54185;
	// end inline asm
	// begin inline asm
	fma.rn.f32 %f54193, %f65530, %f65535, %f54181;
	// end inline asm
	// begin inline asm
	fma.rn.f32 %f54197, %f65526, %f65531, %f54193;
	// end inline asm
	// begin inline asm
	fma.rn.f32 %f54201, %f65530, %f65531, %f54189;
	// end inline asm
	// begin inline asm
	fma.rn.f32 %f54205, %f65534, %f65535, %f54201;
	// end inline asm
	// begin inline asm
	fma.rn.f32 %f54209, %f65530, %f65535, %f54197;
	// end inline asm
	// begin inline asm
	fma.rn.f32 %f54213, %f65526, %f65531, %f54209;
	// end inline asm
	// begin inline asm
	fma.rn.f32 %f54217, %f65530, %f65531, %f54205;
	// end inline asm
	// begin inline asm
	fma.rn.f32 %f54221, %f65534, %f65535, %f54217;
	// end inline asm
	// begin inline asm
	fma.rn.f32 %f54225, %f65530, %f65535, %f54213;
	// end inline asm
	// begin inline asm
	fma.rn.f32 %f54229, %f65526, %f65531, %f54225;
	// end inline asm
	// begin inline asm
	fma.rn.f32 %f54233, %f65530, %f65531, %f54221;
	// end inline asm
	// begin inline asm
	fma.rn.f32 %f54237, %f65534, %f65535, %f54233;
	// end inline asm
	// begin inline asm
	fma.rn.f32 %f54241, %f65530, %f65535, %f54229;
	// end inline asm
	// begin inline asm
	fma.rn.f32 %f54245, %f65526, %f65531, %f54241;
	// end inline asm
	// begin inline asm
	fma.rn.f32 %f54249, %f65530, %f65531, %f54237;
	// end inline asm
	// begin inline asm
	fma.rn.f32 %f54253, %f65534, %f65535, %f54249;
	// end inline asm
	// begin inline asm
	fma.rn.f32 %f54257, %f65530, %f65535, %f54245;
	// end inline asm
	// begin inline asm
	fma.rn.f32 %f54261, %f65526, %f65531, %f54257;
	// end inline asm
	// begin inline asm
	fma.rn.f32 %f54265, %f65530, %f65531, %f54253;
	// end inline asm
	// begin inline asm
	fma.rn.f32 %f54269, %f65534, %f65535, %f54265;
	// end inline asm
	// begin inline asm
	fma.rn.f32 %f54273, %f65530, %f65535, %f54261;
	// end inline asm
	// begin inline asm
	fma.rn.f32 %f54277, %f65526, %f65531, %f54273;
	// end inline asm
	// begin inline asm
	fma.rn.f32 %f54281, %f65530, %f65531, %f54269;
	// end inline asm
	// begin inline asm
	fma.rn.f32 %f54285, %f65534, %f65535, %f54281;
	// end inline asm
	// begin inline asm
	fma.rn.f32 %f54289, %f65530, %f65535, %f54277;
	// end inline asm
	// begin inline asm
	fma.rn.f32 %f54293, %f65526, %f65531, %f54289;
	// end inline asm
	// begin inline asm
	fma.rn.f32 %f54297, %f65530, %f65531, %f54285;
	// end inline asm
	// begin inline asm
	fma.rn.f32 %f54301, %f65534, %f65535, %f54297;
	// end inline asm
	// begin inline asm
	fma.rn.f32 %f54305, %f65530, %f65535, %f54293;
	// end inline asm
	// begin inline asm
	fma.rn.f32 %f54309, %f65526, %f65531, %f54305;
	// end inline asm
	// begin inline asm
	fma.rn.f32 %f54313, %f65530, %f65531, %f54301;
	// end inline asm
	// begin inline asm
	fma.rn.f32 %f54317, %f65534, %f65535, %f54313;
	// end inline asm
	// begin inline asm
	fma.rn.f32 %f54321, %f65530, %f65535, %f54309;
	// end inline asm
	// begin inline asm
	fma.rn.f32 %f54325, %f65526, %f65531, %f54321;
	// end inline asm
	// begin inline asm
	fma.rn.f32 %f54329, %f65530, %f65531, %f54317;
	// end inline asm
	// begin inline asm
	fma.rn.f32 %f54333, %f65534, %f65535, %f54329;
	// end inline asm
	// begin inline asm
	fma.rn.f32 %f54337, %f65530, %f65535, %f54325;
	// end inline asm
	// begin inline asm
	fma.rn.f32 %f54341, %f65526, %f65531, %f54337;
	// end inline asm
	// begin inline asm
	fma.rn.f32 %f54345, %f65530, %f65531, %f54333;
	// end inline asm
	// begin inline asm
	fma.rn.f32 %f54349, %f65534, %f65535, %f54345;
	// end inline asm
	// begin inline asm
	fma.rn.f32 %f54353, %f65530, %f65535, %f54341;
	// end inline asm
	// begin inline asm
	fma.rn.f32 %f54357, %f65526, %f65531, %f54353;
	// end inline asm
	// begin inline asm
	fma.rn.f32 %f54361, %f65530, %f65531, %f54349;
	// end inline asm
	// begin inline asm
	fma.rn.f32 %f54365, %f65534, %f65535, %f54361;
	// end inline asm
	// begin inline asm
	fma.rn.f32 %f54369, %f65530, %f65535, %f54357;
	// end inline asm
	// begin inline asm
	fma.rn.f32 %f54373, %f65526, %f65531, %f54369;
	// end inline asm
	// begin inline asm
	fma.rn.f32 %f54377, %f65530, %f65531, %f54365;
	// end inline asm
	// begin inline asm
	fma.rn.f32 %f54381, %f65534, %f65535, %f54377;
	// end inline asm
	// begin inline asm
	fma.rn.f32 %f54385, %f65530, %f65535, %f54373;
	// end inline asm
	// begin inline asm
	fma.rn.f32 %f54389, %f65526, %f65531, %f54385;
	// end inline asm
	// begin inline asm
	fma.rn.f32 %f54393, %f65530, %f65531, %f54381;
	// end inline asm
	// begin inline asm
	fma.rn.f32 %f54397, %f65534, %f65535, %f54393;
	// end inline asm
	// begin inline asm
	fma.rn.f32 %f54401, %f65530, %f65535, %f54389;
	// end inline asm
	// begin inline asm
	fma.rn.f32 %f54405, %f65526, %f65531, %f54401;
	// end inline asm
	// begin inline asm
	fma.rn.f32 %f54409, %f65530, %f65531, %f54397;
	// end inline asm
	// begin inline asm
	fma.rn.f32 %f54413, %f65534, %f65535, %f54409;
	// end inline asm
	// begin inline asm
	fma.rn.f32 %f54417, %f65530, %f65535, %f54405;
	// end inline asm
	// begin inline asm
	fma.rn.f32 %f54421, %f65526, %f65531, %f54417;
	// end inline asm
	// begin inline asm
	fma.rn.f32 %f54425, %f65530, %f65531, %f54413;
	// end inline asm
	// begin inline asm
	fma.rn.f32 %f54429, %f65534, %f65535, %f54425;
	// end inline asm
	// begin inline asm
	fma.rn.f32 %f54433, %f65530, %f65535, %f54421;
	// end inline asm
	// begin inline asm
	fma.rn.f32 %f54437, %f65526, %f65531, %f54433;
	// end inline asm
	// begin inline asm
	fma.rn.f32 %f54441, %f65530, %f65531, %f54429;
	// end inline asm
	// begin inline asm
	fma.rn.f32 %f54445, %f65534, %f65535, %f54441;
	// end inline asm
	// begin inline asm
	fma.rn.f32 %f54449, %f65530, %f65535, %f54437;
	// end inline asm
	// begin inline asm
	fma.rn.f32 %f54453, %f65526, %f65531, %f54449;
	// end inline asm
	// begin inline asm
	fma.rn.f32 %f54457, %f65530, %f65531, %f54445;
	// end inline asm
	// begin inline asm
	fma.rn.f32 %f54461, %f65534, %f65535, %f54457;
	// end inline asm
	// begin inline asm
	fma.rn.f32 %f54465, %f65530, %f65535, %f54453;
	// end inline asm
	// begin inline asm
	fma.rn.f32 %f54469, %f65526, %f65531, %f54465;
	// end inline asm
	// begin inline asm
	fma.rn.f32 %f54473, %f65530, %f65531, %f54461;
	// end inline asm
	// begin inline asm
	fma.rn.f32 %f54477, %f65534, %f65535, %f54473;
	// end inline asm
	// begin inline asm
	fma.rn.f32 %f54481, %f65530, %f65535, %f54469;
	// end inline asm
	// begin inline asm
	fma.rn.f32 %f54485, %f65526, %f65531, %f54481;
	// end inline asm
	// begin inline asm
	fma.rn.f32 %f54489, %f65530, %f65531, %f54477;
	// end inline asm
	// begin inline asm
	fma.rn.f32 %f54493, %f65534, %f65535, %f54489;
	// end inline asm
	// begin inline asm
	fma.rn.f32 %f54497, %f65530, %f65535, %f54485;
	// end inline asm
	// begin inline asm
	fma.rn.f32 %f54501, %f65526, %f65531, %f54497;
	// end inline asm
	// begin inline asm
	fma.rn.f32 %f54505, %f65530, %f65531, %f54493;
	// end inline asm
	// begin inline asm
	fma.rn.f32 %f54509, %f65534, %f65535, %f54505;
	// end inline asm
	// begin inline asm
	fma.rn.f32 %f54513, %f65530, %f65535, %f54501;
	// end inline asm
	// begin inline asm
	fma.rn.f32 %f54517, %f65526, %f65531, %f54513;
	// end inline asm
	// begin inline asm
	fma.rn.f32 %f54521, %f65530, %f65531, %f54509;
	// end inline asm
	// begin inline asm
	fma.rn.f32 %f54525, %f65534, %f65535, %f54521;
	// end inline asm
	// begin inline asm
	fma.rn.f32 %f54529, %f65530, %f65535, %f54517;
	// end inline asm
	// begin inline asm
	fma.rn.f32 %f54533, %f65526, %f65531, %f54529;
	// end inline asm
	// begin inline asm
	fma.rn.f32 %f54537, %f65530, %f65531, %f54525;
	// end inline asm
	// begin inline asm
	fma.rn.f32 %f54541, %f65534, %f65535, %f54537;
	// end inline asm
	// begin inline asm
	fma.rn.f32 %f54545, %f65530, %f65535, %f54533;
	// end inline asm
	// begin inline asm
	fma.rn.f32 %f54549, %f65526, %f65531, %f54545;
	// end inline asm
	// begin inline asm
	fma.rn.f32 %f54553, %f65530, %f65531, %f54541;
	// end inline asm
	// begin inline asm
	fma.rn.f32 %f54557, %f65534, %f65535, %f54553;
	// end inline asm
	// begin inline asm
	fma.rn.f32 %f54561, %f65530, %f65535, %f54549;
	// end inline asm
	// begin inline asm
	fma.rn.f32 %f54565, %f65526, %f65531, %f54561;
	// end inline asm
	// begin inline asm
	fma.rn.f32 %f54569, %f65530, %f65531, %f54557;
	// end inline asm
	// begin inline asm
	fma.rn.f32 %f54573, %f65534, %f65535, %f54569;
	// end inline asm
	// begin inline asm
	fma.rn.f32 %f54577, %f65530, %f65535, %f54565;
	// end inline asm
	// begin inline asm
	fma.rn.f32 %f54581, %f65526, %f65531, %f54577;
	// end inline asm
	// begin inline asm
	fma.rn.f32 %f54585, %f65530, %f65531, %f54573;
	// end inline asm
	// begin inline asm
	fma.rn.f32 %f54589, %f65534, %f65535, %f54585;
	// end inline asm
	// begin inline asm
	fma.rn.f32 %f54593, %f65530, %f65535, %f54581;
	// end inline asm
	// begin inline asm
	fma.rn.f32 %f54597, %f65526, %f65531, %f54593;
	// end inline asm
	// begin inline asm
	fma.rn.f32 %f54601, %f65530, %f65531, %f54589;
	// end inline asm
	// begin inline asm
	fma.rn.f32 %f54605, %f65534, %f65535, %f54601;
	// end inline asm
	// begin inline asm
	fma.rn.f32 %f54609, %f65530, %f65535, %f54597;
	// end inline asm
	// begin inline asm
	fma.rn.f32 %f54613, %f65526, %f65531, %f54609;
	// end inline asm
	// begin inline asm
	fma.rn.f32 %f54617, %f65530, %f65531, %f54605;
	// end inline asm
	// begin inline asm
	fma.rn.f32 %f54621, %f65534, %f65535, %f54617;
	// end inline asm
	// begin inline asm
	fma.rn.f32 %f54625, %f65530, %f65535, %f54613;
	// end inline asm
	// begin inline asm
	fma.rn.f32 %f54629, %f65526, %f65531, %f54625;
	// end inline asm
	// begin inline asm
	fma.rn.f32 %f54633, %f65530, %f65531, %f54621;
	// end inline asm
	// begin inline asm
	fma.rn.f32 %f54637, %f65534, %f65535, %f54633;
	// end inline asm
	// begin inline asm
	fma.rn.f32 %f54641, %f65530, %f65535, %f54629;
	// end inline asm
	// begin inline asm
	fma.rn.f32 %f54645, %f65526, %f65531, %f54641;
	// end inline asm
	// begin inline asm
	fma.rn.f32 %f54649, %f65530, %f65531, %f54637;
	// end inline asm
	// begin inline asm
	fma.rn.f32 %f54653, %f65534, %f65535, %f54649;
	// end inline asm
	// begin inline asm
	fma.rn.f32 %f54657, %f65530, %f65535, %f54645;
	// end inline asm
	// begin inline asm
	fma.rn.f32 %f54661, %f65526, %f65531, %f54657;
	// end inline asm
	// begin inline asm
	fma.rn.f32 %f54665, %f65530, %f65531, %f54653;
	// end inline asm
	// begin inline asm
	fma.rn.f32 %f54669, %f65534, %f65535, %f54665;
	// end inline asm
	// begin inline asm
	fma.rn.f32 %f54673, %f65530, %f65535, %f54661;
	// end inline asm
	// begin inline asm
	fma.rn.f32 %f54677, %f65526, %f65531, %f54673;
	// end inline asm
	// begin inline asm
	fma.rn.f32 %f54681, %f65530, %f65531, %f54669;
	// end inline asm
	// begin inline asm
	fma.rn.f32 %f54685, %f65534, %f65535, %f54681;
	// end inline asm
	// begin inline asm
	fma.rn.f32 %f54689, %f65530, %f65535, %f54677;
	// end inline asm
	// begin inline asm
	fma.rn.f32 %f54693, %f65526, %f65531, %f54689;
	// end inline asm
	// begin inline asm
	fma.rn.f32 %f54697, %f65530, %f65531, %f54685;
	// end inline asm
	// begin inline asm
	fma.rn.f32 %f54701, %f65534, %f65535, %f54697;
	// end inline asm
	// begin inline asm
	fma.rn.f32 %f54705, %f65530, %f65535, %f54693;
	// end inline asm
	// begin inline asm
	fma.rn.f32 %f54709, %f65526, %f65531, %f54705;
	// end inline asm
	// begin inline asm
	fma.rn.f32 %f54713, %f65530, %f65531, %f54701;
	// end inline asm
	// begin inline asm
	fma.rn.f32 %f54717, %f65534, %f65535, %f54713;
	// end inline asm
	// begin inline asm
	fma.rn.f32 %f54721, %f65530, %f65535, %f54709;
	// end inline asm
	// begin inline asm
	fma.rn.f32 %f54725, %f65526, %f65531, %f54721;
	// end inline asm
	// begin inline asm
	fma.rn.f32 %f54729, %f65530, %f65531, %f54717;
	// end inline asm
	// begin inline asm
	fma.rn.f32 %f54733, %f65534, %f65535, %f54729;
	// end inline asm
	// begin inline asm
	fma.rn.f32 %f54737, %f65530, %f65535, %f54725;
	// end inline asm
	// begin inline asm
	fma.rn.f32 %f54741, %f65526, %f65531, %f54737;
	// end inline asm
	// begin inline asm
	fma.rn.f32 %f54745, %f65530, %f65531, %f54733;
	// end inline asm
	// begin inline asm
	fma.rn.f32 %f54749, %f65534, %f65535, %f54745;
	// end inline asm
	// begin inline asm
	fma.rn.f32 %f54753, %f65530, %f65535, %f54741;
	// end inline asm
	// begin inline asm
	fma.rn.f32 %f54757, %f65526, %f65531, %f54753;
	// end inline asm
	// begin inline asm
	fma.rn.f32 %f54761, %f65530, %f65531, %f54749;
	// end inline asm
	// begin inline asm
	fma.rn.f32 %f54765, %f65534, %f65535, %f54761;
	// end inline asm
	// begin inline asm
	fma.rn.f32 %f54769, %f65530, %f65535, %f54757;
	// end inline asm
	// begin inline asm
	fma.rn.f32 %f54773, %f65526, %f65531, %f54769;
	// end inline asm
	// begin inline asm
	fma.rn.f32 %f54777, %f65530, %f65531, %f54765;
	// end inline asm
	// begin inline asm
	fma.rn.f32 %f54781, %f65534, %f65535, %f54777;
	// end inline asm
	// begin inline asm
	fma.rn.f32 %f54785, %f65530, %f65535, %f54773;
	// end inline asm
	// begin inline asm
	fma.rn.f32 %f54789, %f65526, %f65531, %f54785;
	// end inline asm
	// begin inline asm
	fma.rn.f32 %f54793, %f65530, %f65531, %f54781;
	// end inline asm
	// begin inline asm
	fma.rn.f32 %f54797, %f65534, %f65535, %f54793;
	// end inline asm
	// begin inline asm
	fma.rn.f32 %f54801, %f65530, %f65535, %f54789;
	// end inline asm
	// begin inline asm
	fma.rn.f32 %f54805, %f65526, %f65531, %f54801;
	// end inline asm
	// begin inline asm
	fma.rn.f32 %f54809, %f65530, %f65531, %f54797;
	// end inline asm
	// begin inline asm
	fma.rn.f32 %f54813, %f65534, %f65535, %f54809;
	// end inline asm
	// begin inline asm
	fma.rn.f32 %f54817, %f65530, %f65535, %f54805;
	// end inline asm
	// begin inline asm
	fma.rn.f32 %f54821, %f65526, %f65531, %f54817;
	// end inline asm
	// begin inline asm
	fma.rn.f32 %f54825, %f65530, %f65531, %f54813;
	// end inline asm
	// begin inline asm
	fma.rn.f32 %f54829, %f65534, %f65535, %f54825;
	// end inline asm
	// begin inline asm
	fma.rn.f32 %f54833, %f65530, %f65535, %f54821;
	// end inline asm
	// begin inline asm
	fma.rn.f32 %f54837, %f65526, %f65531, %f54833;
	// end inline asm
	// begin inline asm
	fma.rn.f32 %f54841, %f65530, %f65531, %f54829;
	// end inline asm
	// begin inline asm
	fma.rn.f32 %f54845, %f65534, %f65535, %f54841;
	// end inline asm
	// begin inline asm
	fma.rn.f32 %f54849, %f65530, %f65535, %f54837;
	// end inline asm
	// begin inline asm
	fma.rn.f32 %f54853, %f65526, %f65531, %f54849;
	// end inline asm
	// begin inline asm
	fma.rn.f32 %f54857, %f65530, %f65531, %f54845;
	// end inline asm
	// begin inline asm
	fma.rn.f32 %f54861, %f65534, %f65535, %f54857;
	// end inline asm
	// begin inline asm
	fma.rn.f32 %f54865, %f65530, %f65535, %f54853;
	// end inline asm
	// begin inline asm
	fma.rn.f32 %f54869, %f65526, %f65531, %f54865;
	// end inline asm
	// begin inline asm
	fma.rn.f32 %f54873, %f65530, %f65531, %f54861;
	// end inline asm
	// begin inline asm
	fma.rn.f32 %f54877, %f65534, %f65535, %f54873;
	// end inline asm
	// begin inline asm
	fma.rn.f32 %f54881, %f65530, %f65535, %f54869;
	// end inline asm
	// begin inline asm
	fma.rn.f32 %f54885, %f65526, %f65531, %f54881;
	// end inline asm
	// begin inline asm
	fma.rn.f32 %f54889, %f65530, %f65531, %f54877;
	// end inline asm
	// begin inline asm
	fma.rn.f32 %f54893, %f65534, %f65535, %f54889;
	// end inline asm
	// begin inline asm
	fma.rn.f32 %f54897, %f65530, %f65535, %f54885;
	// end inline asm
	// begin inline asm
	fma.rn.f32 %f54901, %f65526, %f65531, %f54897;
	// end inline asm
	// begin inline asm
	fma.rn.f32 %f54905, %f65530, %f65531, %f54893;
	// end inline asm
	// begin inline asm
	fma.rn.f32 %f54909, %f65534, %f65535, %f54905;
	// end inline asm
	// begin inline asm
	fma.rn.f32 %f54913, %f65530, %f65535, %f54901;
	// end inline asm
	// begin inline asm
	fma.rn.f32 %f54917, %f65526, %f65531, %f54913;
	// end inline asm
	// begin inline asm
	fma.rn.f32 %f54921, %f65530, %f65531, %f54909;
	// end inline asm
	// begin inline asm
	fma.rn.f32 %f54925, %f65534, %f65535, %f54921;
	// end inline asm
	// begin inline asm
	fma.rn.f32 %f54929, %f65530, %f65535, %f54917;
	// end inline asm
	// begin inline asm
	fma.rn.f32 %f54933, %f65526, %f65531, %f54929;
	// end inline asm
	// begin inline asm
	fma.rn.f32 %f54937, %f65530, %f65531, %f54925;
	// end inline asm
	// begin inline asm
	fma.rn.f32 %f54941, %f65534, %f65535, %f54937;
	// end inline asm
	// begin inline asm
	fma.rn.f32 %f54945, %f65530, %f65535, %f54933;
	// end inline asm
	// begin inline asm
	fma.rn.f32 %f54949, %f65526, %f65531, %f54945;
	// end inline asm
	// begin inline asm
	fma.rn.f32 %f54953, %f65530, %f65531, %f54941;
	// end inline asm
	// begin inline asm
	fma.rn.f32 %f54957, %f65534, %f65535, %f54953;
	// end inline asm
	// begin inline asm
	fma.rn.f32 %f54961, %f65530, %f65535, %f54949;
	// end inline asm
	// begin inline asm
	fma.rn.f32 %f54965, %f65526, %f65531, %f54961;
	// end inline asm
	// begin inline asm
	fma.rn.f32 %f54969, %f65530, %f65531, %f54957;
	// end inline asm
	// begin inline asm
	fma.rn.f32 %f54973, %f65534, %f65535, %f54969;
	// end inline asm
	// begin inline asm
	fma.rn.f32 %f54977, %f65530, %f65535, %f54965;
	// end inline asm
	// begin inline asm
	fma.rn.f32 %f54981, %f65526, %f65531, %f54977;
	// end inline asm
	// begin inline asm
	fma.rn.f32 %f54985, %f65530, %f65531, %f54973;
	// end inline asm
	// begin inline asm
	fma.rn.f32 %f54989, %f65534, %f65535, %f54985;
	// end inline asm
	// begin inline asm
	fma.rn.f32 %f54993, %f65530, %f65535, %f54981;
	// end inline asm
	// begin inline asm
	fma.rn.f32 %f54997, %f65526, %f65531, %f54993;
	// end inline asm
	// begin inline asm
	fma.rn.f32 %f55001, %f65530, %f65531, %f54989;
	// end inline asm
	// begin inline asm
	fma.rn.f32 %f55005, %f65534, %f65535, %f55001;
	// end inline asm
	// begin inline asm
	fma.rn.f32 %f55009, %f65530, %f65535, %f54997;
	// end inline asm
	// begin inline asm
	fma.rn.f32 %f55013, %f65526, %f65531, %f55009;
	// end inline asm
	// begin inline asm
	fma.rn.f32 %f55017, %f65530, %f65531, %f55005;
	// end inline asm
	// begin inline asm
	fma.rn.f32 %f55021, %f65534, %f65535, %f55017;
	// end inline asm
	// begin inline asm
	fma.rn.f32 %f55025, %f65530, %f65535, %f55013;
	// end inline asm
	// begin inline asm
	fma.rn.f32 %f55029, %f65526, %f65531, %f55025;
	// end inline asm
	// begin inline asm
	fma.rn.f32 %f55033, %f65530, %f65531, %f55021;
	// end inline asm
	// begin inline asm
	fma.rn.f32 %f55037, %f65534, %f65535, %f55033;
	// end inline asm
	// begin inline asm
	fma.rn.f32 %f55041, %f65530, %f65535, %f55029;
	// end inline asm
	// begin inline asm
	fma.rn.f32 %f55045, %f65526, %f65531, %f55041;
	// end inline asm
	// begin inline asm
	fma.rn.f32 %f55049, %f65530, %f65531, %f55037;
	// end inline asm
	// begin inline asm
	fma.rn.f32 %f55053, %f65534, %f65535, %f55049;
	// end inline asm
	// begin inline asm
	fma.rn.f32 %f55057, %f65530, %f65535, %f55045;
	// end inline asm
	// begin inline asm
	fma.rn.f32 %f55061, %f65526, %f65531, %f55057;
	// end inline asm
	// begin inline asm
	fma.rn.f32 %f55065, %f65530, %f65531, %f55053;
	// end inline asm
	// begin inline asm
	fma.rn.f32 %f55069, %f65534, %f65535, %f55065;
	// end inline asm
	// begin inline asm
	fma.rn.f32 %f55073, %f65530, %f65535, %f55061;
	// end inline asm
	// begin inline asm
	fma.rn.f32 %f55077, %f65526, %f65531, %f55073;
	// end inline asm
	// begin inline asm
	fma.rn.f32 %f55081, %f65530, %f65531, %f55069;
	// end inline asm
	// begin inline asm
	fma.rn.f32 %f55085, %f65534, %f65535, %f55081;
	// end inline asm
	// begin inline asm
	fma.rn.f32 %f55089, %f65530, %f65535, %f55077;
	// end inline asm
	// begin inline asm
	fma.rn.f32 %f55093, %f65526, %f65531, %f55089;
	// end inline asm
	// begin inline asm
	fma.rn.f32 %f55097, %f65530, %f65531, %f55085;
	// end inline asm
	// begin inline asm
	fma.rn.f32 %f55101, %f65534, %f65535, %f55097;
	// end inline asm
	// begin inline asm
	fma.rn.f32 %f55105, %f65530, %f65535, %f55093;
	// end inline asm
	// begin inline asm
	fma.rn.f32 %f55109, %f65526, %f65531, %f55105;
	// end inline asm
	// begin inline asm
	fma.rn.f32 %f55113, %f65530, %f65531, %f55101;
	// end inline asm
	// begin inline asm
	fma.rn.f32 %f55117, %f65534, %f65535, %f55113;
	// end inline asm
	// begin inline asm
	fma.rn.f32 %f55121, %f65530, %f65535, %f55109;
	// end inline asm
	// begin inline asm
	fma.rn.f32 %f55125, %f65526, %f65531, %f55121;
	// end inline asm
	// begin inline asm
	fma.rn.f32 %f55129, %f65530, %f65531, %f55117;
	// end inline asm
	// begin inline asm
	fma.rn.f32 %f55133, %f65534, %f65535, %f55129;
	// end inline asm
	// begin inline asm
	fma.rn.f32 %f55137, %f65530, %f65535, %f55125;
	// end inline asm
	// begin inline asm
	fma.rn.f32 %f55141, %f65526, %f65531, %f55137;
	// end inline asm
	// begin inline asm
	fma.rn.f32 %f55145, %f65530, %f65531, %f55133;
	// end inline asm
	// begin inline asm
	fma.rn.f32 %f55149, %f65534, %f65535, %f55145;
	// end inline asm
	// begin inline asm
	fma.rn.f32 %f55153, %f65530, %f65535, %f55141;
	// end inline asm
	// begin inline asm
	fma.rn.f32 %f55157, %f65526, %f65531, %f55153;
	// end inline asm
	// begin inline asm
	fma.rn.f32 %f55161, %f65530, %f65531, %f55149;
	// end inline asm
	// begin inline asm
	fma.rn.f32 %f55165, %f65534, %f65535, %f55161;
	// end inline asm
	// begin inline asm
	fma.rn.f32 %f55169, %f65530, %f65535, %f55157;
	// end inline asm
	// begin inline asm
	fma.rn.f32 %f55173, %f65526, %f65531, %f55169;
	// end inline asm
	// begin inline asm
	fma.rn.f32 %f55177, %f65530, %f65531, %f55165;
	// end inline asm
	// begin inline asm
	fma.rn.f32 %f55181, %f65534, %f65535, %f55177;
	// end inline asm
	// begin inline asm
	fma.rn.f32 %f55185, %f65530, %f65535, %f55173;
	// end inline asm
	// begin inline asm
	fma.rn.f32 %f55189, %f65526, %f65531, %f55185;
	// end inline asm
	// begin inline asm
	fma.rn.f32 %f55193, %f65530, %f65531, %f55181;
	// end inline asm
	// begin inline asm
	fma.rn.f32 %f55197, %f65534, %f65535, %f55193;
	// end inline asm
	// begin inline asm
	fma.rn.f32 %f55201, %f65530, %f65535, %f55189;
	// end inline asm
	// begin inline asm
	fma.rn.f32 %f55205, %f65526, %f65531, %f55201;
	// end inline asm
	// begin inline asm
	fma.rn.f32 %f55209, %f65530, %f65531, %f55197;
	// end inline asm
	// begin inline asm
	fma.rn.f32 %f55213, %f65534, %f65535, %f55209;
	// end inline asm
	// begin inline asm
	fma.rn.f32 %f55217, %f65530, %f65535, %f55205;
	// end inline asm
	// begin inline asm
	fma.rn.f32 %f55221, %f65526, %f65531, %f55217;
	// end inline asm
	// begin inline asm
	fma.rn.f32 %f55225, %f65530, %f65531, %f55213;
	// end inline asm
	// begin inline asm
	fma.rn.f32 %f55229, %f65534, %f65535, %f55225;
	// end inline asm
	// begin inline asm
	fma.rn.f32 %f55233, %f65530, %f65535, %f55221;
	// end inline asm
	// begin inline asm
	fma.rn.f32 %f55237, %f65526, %f65531, %f55233;
	// end inline asm
	// begin inline asm
	fma.rn.f32 %f55241, %f65530, %f65531, %f55229;
	// end inline asm
	// begin inline asm
	fma.rn.f32 %f55245, %f65534, %f65535, %f55241;
	// end inline asm
	// begin inline asm
	fma.rn.f32 %f55249, %f65530, %f65535, %f55237;
	// end inline asm
	// begin inline asm
	fma.rn.f32 %f55253, %f65526, %f65531, %f55249;
	// end inline asm
	// begin inline asm
	fma.rn.f32 %f55257, %f65530, %f65531, %f55245;
	// end inline asm
	// begin inline asm
	fma.rn.f32 %f55261, %f65534, %f65535, %f55257;
	// end inline asm
	// begin inline asm
	fma.rn.f32 %f55265, %f65530, %f65535, %f55253;
	// end inline asm
	// begin inline asm
	fma.rn.f32 %f55269, %f65526, %f65531, %f55265;
	// end inline asm
	// begin inline asm
	fma.rn.f32 %f55273, %f65530, %f65531, %f55261;
	// end inline asm
	// begin inline asm
	fma.rn.f32 %f55277, %f65534, %f65535, %f55273;
	// end inline asm
	// begin inline asm
	fma.rn.f32 %f55281, %f65530, %f65535, %f55269;
	// end inline asm
	// begin inline asm
	fma.rn.f32 %f55285, %f65526, %f65531, %f55281;
	// end inline asm
	// begin inline asm
	fma.rn.f32 %f55289, %f65530, %f65531, %f55277;
	// end inline asm
	// begin inline asm
	fma.rn.f32 %f55293, %f65534, %f65535, %f55289;
	// end inline asm
	// begin inline asm
	fma.rn.f32 %f55297, %f65530, %f65535, %f55285;
	// end inline asm
	// begin inline asm
	fma.rn.f32 %f55301, %f65526, %f65531, %f55297;
	// end inline asm
	// begin inline asm
	fma.rn.f32 %f55305, %f65530, %f65531, %f55293;
	// end inline asm
	// begin inline asm
	fma.rn.f32 %f55309, %f65534, %f65535, %f55305;
	// end inline asm
	// begin inline asm
	fma.rn.f32 %f55313, %f65530, %f65535, %f55301;
	// end inline asm
	// begin inline asm
	fma.rn.f32 %f55317, %f65526, %f65531, %f55313;
	// end inline asm
	// begin inline asm
	fma.rn.f32 %f55321, %f65530, %f65531, %f55309;
	// end inline asm
	// begin inline asm
	fma.rn.f32 %f55325, %f65534, %f65535, %f55321;
	// end inline asm
	// begin inline asm
	fma.rn.f32 %f55329, %f65530, %f65535, %f55317;
	// end inline asm
	// begin inline asm
	fma.rn.f32 %f55333, %f65526, %f65531, %f55329;
	// end inline asm
	// begin inline asm
	fma.rn.f32 %f55337, %f65530, %f65531, %f55325;
	// end inline asm
	// begin inline asm
	fma.rn.f32 %f55341, %f65534, %f65535, %f55337;
	// end inline asm
	// begin inline asm
	fma.rn.f32 %f55345, %f65530, %f65535, %f55333;
	// end inline asm
	// begin inline asm
	fma.rn.f32 %f55349, %f65526, %f65531, %f55345;
	// end inline asm
	// begin inline asm
	fma.rn.f32 %f55353, %f65530, %f65531, %f55341;
	// end inline asm
	// begin inline asm
	fma.rn.f32 %f55357, %f65534, %f65535, %f55353;
	// end inline asm
	// begin inline asm
	fma.rn.f32 %f55361, %f65530, %f65535, %f55349;
	// end inline asm
	// begin inline asm
	fma.rn.f32 %f55365, %f65526, %f65531, %f55361;
	// end inline asm
	// begin inline asm
	fma.rn.f32 %f55369, %f65530, %f65531, %f55357;
	// end inline asm
	// begin inline asm
	fma.rn.f32 %f55373, %f65534, %f65535, %f55369;
	// end inline asm
	// begin inline asm
	fma.rn.f32 %f55377, %f65530, %f65535, %f55365;
	// end inline asm
	// begin inline asm
	fma.rn.f32 %f55381, %f65526, %f65531, %f55377;
	// end inline asm
	// begin inline asm
	fma.rn.f32 %f55385, %f65530, %f65531, %f55373;
	// end inline asm
	// begin inline asm
	fma.rn.f32 %f55389, %f65534, %f65535, %f55385;
	// end inline asm
	// begin inline asm
	fma.rn.f32 %f55393, %f65530, %f65535, %f55381;
	// end inline asm
	// begin inline asm
	fma.rn.f32 %f55397, %f65526, %f65531, %f55393;
	// end inline asm
	// begin inline asm
	fma.rn.f32 %f55401, %f65530, %f65531, %f55389;
	// end inline asm
	// begin inline asm
	fma.rn.f32 %f55405, %f65534, %f65535, %f55401;
	// end inline asm
	// begin inline asm
	fma.rn.f32 %f55409, %f65530, %f65535, %f55397;
	// end inline asm
	// begin inline asm
	fma.rn.f32 %f55413, %f65526, %f65531, %f55409;
	// end inline asm
	// begin inline asm
	fma.rn.f32 %f55417, %f65530, %f65531, %f55405;
	// end inline asm
	// begin inline asm
	fma.rn.f32 %f55421, %f65534, %f65535, %f55417;
	// end inline asm
	// begin inline asm
	fma.rn.f32 %f55425, %f65530, %f65535, %f55413;
	// end inline asm
	// begin inline asm
	fma.rn.f32 %f55429, %f65526, %f65531, %f55425;
	// end inline asm
	// begin inline asm
	fma.rn.f32 %f55433, %f65530, %f65531, %f55421;
	// end inline asm
	// begin inline asm
	fma.rn.f32 %f55437, %f65534, %f65535, %f55433;
	// end inline asm
	// begin inline asm
	fma.rn.f32 %f55441, %f65530, %f65535, %f55429;
	// end inline asm
	// begin inline asm
	fma.rn.f32 %f55445, %f65526, %f65531, %f55441;
	// end inline asm
	// begin inline asm
	fma.rn.f32 %f55449, %f65530, %f65531, %f55437;
	// end inline asm
	// begin inline asm
	fma.rn.f32 %f55453, %f65534, %f65535, %f55449;
	// end inline asm
	// begin inline asm
	fma.rn.f32 %f55457, %f65530, %f65535, %f55445;
	// end inline asm
	// begin inline asm
	fma.rn.f32 %f55461, %f65526, %f65531, %f55457;
	// end inline asm
	// begin inline asm
	fma.rn.f32 %f55465, %f65530, %f65531, %f55453;
	// end inline asm
	// begin inline asm
	fma.rn.f32 %f55469, %f65534, %f65535, %f55465;
	// end inline asm
	// begin inline asm
	fma.rn.f32 %f55473, %f65530, %f65535, %f55461;
	// end inline asm
	// begin inline asm
	fma.rn.f32 %f55477, %f65526, %f65531, %f55473;
	// end inline asm
	// begin inline asm
	fma.rn.f32 %f55481, %f65530, %f65531, %f55469;
	// end inline asm
	// begin inline asm
	fma.rn.f32 %f55485, %f65534, %f65535, %f55481;
	// end inline asm
	// begin inline asm
	fma.rn.f32 %f55489, %f65530, %f65535, %f55477;
	// end inline asm
	// begin inline asm
	fma.rn.f32 %f55493, %f65526, %f65531, %f55489;
	// end inline asm
	// begin inline asm
	fma.rn.f32 %f55497, %f65530, %f65531, %f55485;
	// end inline asm
	// begin inline asm
	fma.rn.f32 %f55501, %f65534, %f65535, %f55497;
	// end inline asm
	// begin inline asm
	fma.rn.f32 %f55505, %f65530, %f65535, %f55493;
	// end inline asm
	// begin inline asm
	fma.rn.f32 %f55509, %f65526, %f65531, %f55505;
	// end inline asm
	// begin inline asm
	fma.rn.f32 %f55513, %f65530, %f65531, %f55501;
	// end inline asm
	// begin inline asm
	fma.rn.f32 %f55517, %f65534, %f65535, %f55513;
	// end inline asm
	// begin inline asm
	fma.rn.f32 %f55521, %f65530, %f65535, %f55509;
	// end inline asm
	// begin inline asm
	fma.rn.f32 %f55525, %f65526, %f65531, %f55521;
	// end inline asm
	// begin inline asm
	fma.rn.f32 %f55529, %f65530, %f65531, %f55517;
	// end inline asm
	// begin inline asm
	fma.rn.f32 %f55533, %f65534, %f65535, %f55529;
	// end inline asm
	// begin inline asm
	fma.rn.f32 %f55537, %f65530, %f65535, %f55525;
	// end inline asm
	// begin inline asm
	fma.rn.f32 %f55541, %f65526, %f65531, %f55537;
	// end inline asm
	// begin inline asm
	fma.rn.f32 %f55545, %f65530, %f65531, %f55533;
	// end inline asm
	// begin inline asm
	fma.rn.f32 %f55549, %f65534, %f65535, %f55545;
	// end inline asm
	// begin inline asm
	fma.rn.f32 %f55553, %f65530, %f65535, %f55541;
	// end inline asm
	// begin inline asm
	fma.rn.f32 %f55557, %f65526, %f65531, %f55553;
	// end inline asm
	// begin inline asm
	fma.rn.f32 %f55561, %f65530, %f65531, %f55549;
	// end inline asm
	// begin inline asm
	fma.rn.f32 %f55565, %f65534, %f65535, %f55561;
	// end inline asm
	// begin inline asm
	fma.rn.f32 %f55569, %f65530, %f65535, %f55557;
	// end inline asm
	// begin inline asm
	fma.rn.f32 %f55573, %f65526, %f65531, %f55569;
	// end inline asm
	// begin inline asm
	fma.rn.f32 %f55577, %f65530, %f65531, %f55565;
	// end inline asm
	// begin inline asm
	fma.rn.f32 %f55581, %f65534, %f65535, %f55577;
	// end inline asm
	// begin inline asm
	fma.rn.f32 %f55585, %f65530, %f65535, %f55573;
	// end inline asm
	// begin inline asm
	fma.rn.f32 %f55589, %f65526, %f65531, %f55585;
	// end inline asm
	// begin inline asm
	fma.rn.f32 %f55593, %f65530, %f65531, %f55581;
	// end inline asm
	// begin inline asm
	fma.rn.f32 %f55597, %f65534, %f65535, %f55593;
	// end inline asm
	// begin inline asm
	fma.rn.f32 %f55601, %f65530, %f65535, %f55589;
	// end inline asm
	// begin inline asm
	fma.rn.f32 %f55605, %f65526, %f65531, %f55601;
	// end inline asm
	// begin inline asm
	fma.rn.f32 %f55609, %f65530, %f65531, %f55597;
	// end inline asm
	// begin inline asm
	fma.rn.f32 %f55613, %f65534, %f65535, %f55609;
	// end inline asm
	// begin inline asm
	fma.rn.f32 %f55617, %f65530, %f65535, %f55605;
	// end inline asm
	// begin inline asm
	fma.rn.f32 %f55621, %f65526, %f65531, %f55617;
	// end inline asm
	// begin inline asm
	fma.rn.f32 %f55625, %f65530, %f65531, %f55613;
	// end inline asm
	// begin inline asm
	fma.rn.f32 %f55629, %f65534, %f65535, %f55625;
	// end inline asm
	// begin inline asm
	fma.rn.f32 %f55633, %f65530, %f65535, %f55621;
	// end inline asm
	// begin inline asm
	fma.rn.f32 %f55637, %f65526, %f65531, %f55633;
	// end inline asm
	// begin inline asm
	fma.rn.f32 %f55641, %f65530, %f65531, %f55629;
	// end inline asm
	// begin inline asm
	fma.rn.f32 %f55645, %f65534, %f65535, %f55641;
	// end inline asm
	// begin inline asm
	fma.rn.f32 %f55649, %f65530, %f65535, %f55637;
	// end inline asm
	// begin inline asm
	fma.rn.f32 %f55653, %f65526, %f65531, %f55649;
	// end inline asm
	// begin inline asm
	fma.rn.f32 %f55657, %f65530, %f65531, %f55645;
	// end inline asm
	// begin inline asm
	fma.rn.f32 %f55661, %f65534, %f65535, %f55657;
	// end inline asm
	// begin inline asm
	fma.rn.f32 %f55665, %f65530, %f65535, %f55653;
	// end inline asm
	// begin inline asm
	fma.rn.f32 %f55669, %f65526, %f65531, %f55665;
	// end inline asm
	// begin inline asm
	fma.rn.f32 %f55673, %f65530, %f65531, %f55661;
	// end inline asm
	// begin inline asm
	fma.rn.f32 %f55677, %f65534, %f65535, %f55673;
	// end inline asm
	// begin inline asm
	fma.rn.f32 %f55681, %f65530, %f65535, %f55669;
	// end inline asm
	// begin inline asm
	fma.rn.f32 %f55685, %f65526, %f65531, %f55681;
	// end inline asm
	// begin inline asm
	fma.rn.f32 %f55689, %f65530, %f65531, %f55677;
	// end inline asm
	// begin inline asm
	fma.rn.f32 %f55693, %f65534, %f65535, %f55689;
	// end inline asm
	// begin inline asm
	fma.rn.f32 %f55697, %f65530, %f65535, %f55685;
	// end inline asm
	// begin inline asm
	fma.rn.f32 %f55701, %f65526, %f65531, %f55697;
	// end inline asm
	// begin inline asm
	fma.rn.f32 %f55705, %f65530, %f65531, %f55693;
	// end inline asm
	// begin inline asm
	fma.rn.f32 %f55709, %f65534, %f65535, %f55705;
	// end inline asm
	// begin inline asm
	fma.rn.f32 %f55713, %f65530, %f65535, %f55701;
	// end inline asm
	// begin inline asm
	fma.rn.f32 %f55717, %f65526, %f65531, %f55713;
	// end inline asm
	// begin inline asm
	fma.rn.f32 %f55721, %f65530, %f65531, %f55709;
	// end inline asm
	// begin inline asm
	fma.rn.f32 %f55725, %f65534, %f65535, %f55721;
	// end inline asm
	// begin inline asm
	fma.rn.f32 %f55729, %f65530, %f65535, %f55717;
	// end inline asm
	// begin inline asm
	fma.rn.f32 %f55733, %f65526, %f65531, %f55729;
	// end inline asm
	// begin inline asm
	fma.rn.f32 %f55737, %f65530, %f65531, %f55725;
	// end inline asm
	// begin inline asm
	fma.rn.f32 %f55741, %f65534, %f65535, %f55737;
	// end inline asm
	// begin inline asm
	fma.rn.f32 %f55745, %f65530, %f65535, %f55733;
	// end inline asm
	// begin inline asm
	fma.rn.f32 %f55749, %f65526, %f65531, %f55745;
	// end inline asm
	// begin inline asm
	fma.rn.f32 %f55753, %f65530, %f65531, %f55741;
	// end inline asm
	// begin inline asm
	fma.rn.f32 %f55757, %f65534, %f65535, %f55753;
	// end inline asm
	// begin inline asm
	fma.rn.f32 %f55761, %f65530, %f65535, %f55749;
	// end inline asm
	// begin inline asm
	fma.rn.f32 %f55765, %f65526, %f65531, %f55761;
	// end inline asm
	// begin inline asm
	fma.rn.f32 %f55769, %f65530, %f65531, %f55757;
	// end inline asm
	// begin inline asm
	fma.rn.f32 %f55773, %f65534, %f65535, %f55769;
	// end inline asm
	// begin inline asm
	fma.rn.f32 %f55777, %f65530, %f65535, %f55765;
	// end inline asm
	// begin inline asm
	fma.rn.f32 %f55781, %f65526, %f65531, %f55777;
	// end inline asm
	// begin inline asm
	fma.rn.f32 %f55785, %f65530, %f65531, %f55773;
	// end inline asm
	// begin inline asm
	fma.rn.f32 %f55789, %f65534, %f65535, %f55785;
	// end inline asm
	// begin inline asm
	fma.rn.f32 %f55793, %f65530, %f65535, %f55781;
	// end inline asm
	// begin inline asm
	fma.rn.f32 %f55797, %f65526, %f65531, %f55793;
	// end inline asm
	// begin inline asm
	fma.rn.f32 %f55801, %f65530, %f65531, %f55789;
	// end inline asm
	// begin inline asm
	fma.rn.f32 %f55805, %f65534, %f65535, %f55801;
	// end inline asm
	// begin inline asm
	fma.rn.f32 %f55809, %f65530, %f65535, %f55797;
	// end inline asm
	// begin inline asm
	fma.rn.f32 %f55813, %f65526, %f65531, %f55809;
	// end inline asm
	// begin inline asm
	fma.rn.f32 %f55817, %f65530, %f65531, %f55805;
	// end inline asm
	// begin inline asm
	fma.rn.f32 %f55821, %f65534, %f65535, %f55817;
	// end inline asm
	// begin inline asm
	fma.rn.f32 %f55825, %f65530, %f65535, %f55813;
	// end inline asm
	// begin inline asm
	fma.rn.f32 %f55829, %f65526, %f65531, %f55825;
	// end inline asm
	// begin inline asm
	fma.rn.f32 %f55833, %f65530, %f65531, %f55821;
	// end inline asm
	// begin inline asm
	fma.rn.f32 %f55837, %f65534, %f65535, %f55833;
	// end inline asm
	// begin inline asm
	fma.rn.f32 %f55841, %f65530, %f65535, %f55829;
	// end inline asm
	// begin inline asm
	fma.rn.f32 %f55845, %f65526, %f65531, %f55841;
	// end inline asm
	// begin inline asm
	fma.rn.f32 %f55849, %f65530, %f65531, %f55837;
	// end inline asm
	// begin inline asm
	fma.rn.f32 %f55853, %f65534, %f65535, %f55849;
	// end inline asm
	// begin inline asm
	fma.rn.f32 %f55857, %f65530, %f65535, %f55845;
	// end inline asm
	// begin inline asm
	fma.rn.f32 %f55861, %f65526, %f65531, %f55857;
	// end inline asm
	// begin inline asm
	fma.rn.f32 %f55865, %f65530, %f65531, %f55853;
	// end inline asm
	// begin inline asm
	fma.rn.f32 %f55869, %f65534, %f65535, %f55865;
	// end inline asm
	// begin inline asm
	fma.rn.f32 %f55873, %f65530, %f65535, %f55861;
	// end inline asm
	// begin inline asm
	fma.rn.f32 %f55877, %f65526, %f65531, %f55873;
	// end inline asm
	// begin inline asm
	fma.rn.f32 %f55881, %f65530, %f65531, %f55869;
	// end inline asm
	// begin inline asm
	fma.rn.f32 %f55885, %f65534, %f65535, %f55881;
	// end inline asm
	// begin inline asm
	fma.rn.f32 %f55889, %f65530, %f65535, %f55877;
	// end inline asm
	// begin inline asm
	fma.rn.f32 %f55893, %f65526, %f65531, %f55889;
	// end inline asm
	// begin inline asm
	fma.rn.f32 %f55897, %f65530, %f65531, %f55885;
	// end inline asm
	// begin inline asm
	fma.rn.f32 %f55901, %f65534, %f65535, %f55897;
	// end inline asm
	// begin inline asm
	fma.rn.f32 %f55905, %f65530, %f65535, %f55893;
	// end inline asm
	// begin inline asm
	fma.rn.f32 %f55909, %f65526, %f65531, %f55905;
	// end inline asm
	// begin inline asm
	fma.rn.f32 %f55913, %f65530, %f65531, %f55901;
	// end inline asm
	// begin inline asm
	fma.rn.f32 %f55917, %f65534, %f65535, %f55913;
	// end inline asm
	// begin inline asm
	fma.rn.f32 %f55921, %f65530, %f65535, %f55909;
	// end inline asm
	// begin inline asm
	fma.rn.f32 %f55925, %f65526, %f65531, %f55921;
	// end inline asm
	// begin inline asm
	fma.rn.f32 %f55929, %f65530, %f65531, %f55917;
	// end inline asm
	// begin inline asm
	fma.rn.f32 %f55933, %f65534, %f65535, %f55929;
	// end inline asm
	// begin inline asm
	fma.rn.f32 %f55937, %f65530, %f65535, %f55925;
	// end inline asm
	// begin inline asm
	fma.rn.f32 %f55941, %f65526, %f65531, %f55937;
	// end inline asm
	// begin inline asm
	fma.rn.f32 %f55945, %f65530, %f65531, %f55933;
	// end inline asm
	// begin inline asm
	fma.rn.f32 %f55949, %f65534, %f65535, %f55945;
	// end inline asm
	// begin inline asm
	fma.rn.f32 %f55953, %f65530, %f65535, %f55941;
	// end inline asm
	// begin inline asm
	fma.rn.f32 %f55957, %f65526, %f65531, %f55953;
	// end inline asm
	// begin inline asm
	fma.rn.f32 %f55961, %f65530, %f65531, %f55949;
	// end inline asm
	// begin inline asm
	fma.rn.f32 %f55965, %f65534, %f65535, %f55961;
	// end inline asm
	// begin inline asm
	fma.rn.f32 %f55969, %f65530, %f65535, %f55957;
	// end inline asm
	// begin inline asm
	fma.rn.f32 %f55973, %f65526, %f65531, %f55969;
	// end inline asm
	// begin inline asm
	fma.rn.f32 %f55977, %f65530, %f65531, %f55965;
	// end inline asm
	// begin inline asm
	fma.rn.f32 %f55981, %f65534, %f65535, %f55977;
	// end inline asm
	// begin inline asm
	fma.rn.f32 %f55985, %f65530, %f65535, %f55973;
	// end inline asm
	// begin inline asm
	fma.rn.f32 %f55989, %f65526, %f65531, %f55985;
	// end inline asm
	// begin inline asm
	fma.rn.f32 %f55993, %f65530, %f65531, %f55981;
	// end inline asm
	// begin inline asm
	fma.rn.f32 %f55997, %f65534, %f65535, %f55993;
	// end inline asm
	// begin inline asm
	fma.rn.f32 %f56001, %f65530, %f65535, %f55989;
	// end inline asm
	// begin inline asm
	fma.rn.f32 %f56005, %f65526, %f65531, %f56001;
	// end inline asm
	// begin inline asm
	fma.rn.f32 %f56009, %f65530, %f65531, %f55997;
	// end inline asm
	// begin inline asm
	fma.rn.f32 %f56013, %f65534, %f65535, %f56009;
	// end inline asm
	// begin inline asm
	fma.rn.f32 %f56017, %f65530, %f65535, %f56005;
	// end inline asm
	// begin inline asm
	fma.rn.f32 %f56021, %f65526, %f65531, %f56017;
	// end inline asm
	// begin inline asm
	fma.rn.f32 %f56025, %f65530, %f65531, %f56013;
	// end inline asm
	// begin inline asm
	fma.rn.f32 %f56029, %f65534, %f65535, %f56025;
	// end inline asm
	// begin inline asm
	fma.rn.f32 %f56033, %f65530, %f65535, %f56021;
	// end inline asm
	// begin inline asm
	fma.rn.f32 %f56037, %f65526, %f65531, %f56033;
	// end inline asm
	// begin inline asm
	fma.rn.f32 %f56041, %f65530, %f65531, %f56029;
	// end inline asm
	// begin inline asm
	fma.rn.f32 %f56045, %f65534, %f65535, %f56041;
	// end inline asm
	// begin inline asm
	fma.rn.f32 %f56049, %f65530, %f65535, %f56037;
	// end inline asm
	// begin inline asm
	fma.rn.f32 %f56053, %f65526, %f65531, %f56049;
	// end inline asm
	// begin inline asm
	fma.rn.f32 %f56057, %f65530, %f65531, %f56045;
	// end inline asm
	// begin inline asm
	fma.rn.f32 %f56061, %f65534, %f65535, %f56057;
	// end inline asm
	// begin inline asm
	fma.rn.f32 %f56065, %f65530, %f65535, %f56053;
	// end inline asm
	// begin inline asm
	fma.rn.f32 %f56069, %f65526, %f65531, %f56065;
	// end inline asm
	// begin inline asm
	fma.rn.f32 %f56073, %f65530, %f65531, %f56061;
	// end inline asm
	// begin inline asm
	fma.rn.f32 %f56077, %f65534, %f65535, %f56073;
	// end inline asm
	// begin inline asm
	fma.rn.f32 %f56081, %f65530, %f65535, %f56069;
	// end inline asm
	// begin inline asm
	fma.rn.f32 %f56085, %f65526, %f65531, %f56081;
	// end inline asm
	// begin inline asm
	fma.rn.f32 %f56089, %f65530, %f65531, %f56077;
	// end inline asm
	// begin inline asm
	fma.rn.f32 %f56093, %f65534, %f65535, %f56089;
	// end inline asm
	// begin inline asm
	fma.rn.f32 %f56097, %f65530, %f65535, %f56085;
	// end inline asm
	// begin inline asm
	fma.rn.f32 %f56101, %f65526, %f65531, %f56097;
	// end inline asm
	// begin inline asm
	fma.rn.f32 %f56105, %f65530, %f65531, %f56093;
	// end inline asm
	// begin inline asm
	fma.rn.f32 %f56109, %f65534, %f65535, %f56105;
	// end inline asm
	// begin inline asm
	fma.rn.f32 %f56113, %f65530, %f65535, %f56101;
	// end inline asm
	// begin inline asm
	fma.rn.f32 %f56117, %f65526, %f65531, %f56113;
	// end inline asm
	// begin inline asm
	fma.rn.f32 %f56121, %f65530, %f65531, %f56109;
	// end inline asm
	// begin inline asm
	fma.rn.f32 %f56125, %f65534, %f65535, %f56121;
	// end inline asm
	// begin inline asm
	fma.rn.f32 %f56129, %f65530, %f65535, %f56117;
	// end inline asm
	// begin inline asm
	fma.rn.f32 %f56133, %f65526, %f65531, %f56129;
	// end inline asm
	// begin inline asm
	fma.rn.f32 %f56137, %f65530, %f65531, %f56125;
	// end inline asm
	// begin inline asm
	fma.rn.f32 %f56141, %f65534, %f65535, %f56137;
	// end inline asm
	// begin inline asm
	fma.rn.f32 %f56145, %f65530, %f65535, %f56133;
	// end inline asm
	// begin inline asm
	fma.rn.f32 %f56149, %f65526, %f65531, %f56145;
	// end inline asm
	// begin inline asm
	fma.rn.f32 %f56153, %f65530, %f65531, %f56141;
	// end inline asm
	// begin inline asm
	fma.rn.f32 %f56157, %f65534, %f65535, %f56153;
	// end inline asm
	// begin inline asm
	fma.rn.f32 %f56161, %f65530, %f65535, %f56149;
	// end inline asm
	// begin inline asm
	fma.rn.f32 %f56165, %f65526, %f65531, %f56161;
	// end inline asm
	// begin inline asm
	fma.rn.f32 %f56169, %f65530, %f65531, %f56157;
	// end inline asm
	// begin inline asm
	fma.rn.f32 %f56173, %f65534, %f65535, %f56169;
	// end inline asm
	// begin inline asm
	fma.rn.f32 %f56177, %f65530, %f65535, %f56165;
	// end inline asm
	// begin inline asm
	fma.rn.f32 %f56181, %f65526, %f65531, %f56177;
	// end inline asm
	// begin inline asm
	fma.rn.f32 %f56185, %f65530, %f65531, %f56173;
	// end inline asm
	// begin inline asm
	fma.rn.f32 %f56189, %f65534, %f65535, %f56185;
	// end inline asm
	// begin inline asm
	fma.rn.f32 %f56193, %f65530, %f65535, %f56181;
	// end inline asm
	// begin inline asm
	fma.rn.f32 %f56197, %f65526, %f65531, %f56193;
	// end inline asm
	// begin inline asm
	fma.rn.f32 %f56201, %f65530, %f65531, %f56189;
	// end inline asm
	// begin inline asm
	fma.rn.f32 %f56205, %f65534, %f65535, %f56201;
	// end inline asm
	// begin inline asm
	fma.rn.f32 %f56209, %f65530, %f65535, %f56197;
	// end inline asm
	// begin inline asm
	fma.rn.f32 %f56213, %f65526, %f65531, %f56209;
	// end inline asm
	// begin inline asm
	fma.rn.f32 %f56217, %f65530, %f65531, %f56205;
	// end inline asm
	// begin inline asm
	fma.rn.f32 %f56221, %f65534, %f65535, %f56217;
	// end inline asm
	// begin inline asm
	fma.rn.f32 %f56225, %f65530, %f65535, %f56213;
	// end inline asm
	// begin inline asm
	fma.rn.f32 %f56229, %f65526, %f65531, %f56225;
	// end inline asm
	// begin inline asm
	fma.rn.f32 %f56233, %f65530, %f65531, %f56221;
	// end inline asm
	// begin inline asm
	fma.rn.f32 %f56237, %f65534, %f65535, %f56233;
	// end inline asm
	// begin inline asm
	fma.rn.f32 %f56241, %f65530, %f65535, %f56229;
	// end inline asm
	// begin inline asm
	fma.rn.f32 %f56245, %f65526, %f65531, %f56241;
	// end inline asm
	// begin inline asm
	fma.rn.f32 %f56249, %f65530, %f65531, %f56237;
	// end inline asm
	// begin inline asm
	fma.rn.f32 %f56253, %f65534, %f65535, %f56249;
	// end inline asm
	// begin inline asm
	fma.rn.f32 %f56257, %f65530, %f65535, %f56245;
	// end inline asm
	// begin inline asm
	fma.rn.f32 %f56261, %f65526, %f65531, %f56257;
	// end inline asm
	// begin inline asm
	fma.rn.f32 %f56265, %f65530, %f65531, %f56253;
	// end inline asm
	// begin inline asm
	fma.rn.f32 %f56269, %f65534, %f65535, %f56265;
	// end inline asm
	// begin inline asm
	fma.rn.f32 %f56273, %f65530, %f65535, %f56261;
	// end inline asm
	// begin inline asm
	fma.rn.f32 %f56277, %f65526, %f65531, %f56273;
	// end inline asm
	// begin inline asm
	fma.rn.f32 %f56281, %f65530, %f65531, %f56269;
	// end inline asm
	// begin inline asm
	fma.rn.f32 %f56285, %f65534, %f65535, %f56281;
	// end inline asm
	// begin inline asm
	fma.rn.f32 %f56289, %f65530, %f65535, %f56277;
	// end inline asm
	// begin inline asm
	fma.rn.f32 %f56293, %f65526, %f65531, %f56289;
	// end inline asm
	// begin inline asm
	fma.rn.f32 %f56297, %f65530, %f65531, %f56285;
	// end inline asm
	// begin inline asm
	fma.rn.f32 %f56301, %f65534, %f65535, %f56297;
	// end inline asm
	// begin inline asm
	fma.rn.f32 %f56305, %f65530, %f65535, %f56293;
	// end inline asm
	// begin inline asm
	fma.rn.f32 %f56309, %f65526, %f65531, %f56305;
	// end inline asm
	// begin inline asm
	fma.rn.f32 %f56313, %f65530, %f65531, %f56301;
	// end inline asm
	// begin inline asm
	fma.rn.f32 %f56317, %f65534, %f65535, %f56313;
	// end inline asm
	// begin inline asm
	fma.rn.f32 %f56321, %f65530, %f65535, %f56309;
	// end inline asm
	// begin inline asm
	fma.rn.f32 %f56325, %f65526, %f65531, %f56321;
	// end inline asm
	// begin inline asm
	fma.rn.f32 %f56329, %f65530, %f65531, %f56317;
	// end inline asm
	// begin inline asm
	fma.rn.f32 %f56333, %f65534, %f65535, %f56329;
	// end inline asm
	// begin inline asm
	fma.rn.f32 %f56337, %f65530, %f65535, %f56325;
	// end inline asm
	// begin inline asm
	fma.rn.f32 %f56341, %f65526, %f65531, %f56337;
	// end inline asm
	// begin inline asm
	fma.rn.f32 %f56345, %f65530, %f65531, %f56333;
	// end inline asm
	// begin inline asm
	fma.rn.f32 %f56349, %f65534, %f65535, %f56345;
	// end inline asm
	// begin inline asm
	fma.rn.f32 %f56353, %f65530, %f65535, %f56341;
	// end inline asm
	// begin inline asm
	fma.rn.f32 %f56357, %f65526, %f65531, %f56353;
	// end inline asm
	// begin inline asm
	fma.rn.f32 %f56361, %f65530, %f65531, %f56349;
	// end inline asm
	// begin inline asm
	fma.rn.f32 %f56365, %f65534, %f65535, %f56361;
	// end inline asm
	// begin inline asm
	fma.rn.f32 %f56369, %f65530, %f65535, %f56357;
	// end inline asm
	// begin inline asm
	fma.rn.f32 %f56373, %f65526, %f65531, %f56369;
	// end inline asm
	// begin inline asm
	fma.rn.f32 %f56377, %f65530, %f65531, %f56365;
	// end inline asm
	// begin inline asm
	fma.rn.f32 %f56381, %f65534, %f65535, %f56377;
	// end inline asm
	// begin inline asm
	fma.rn.f32 %f56385, %f65530, %f65535, %f56373;
	// end inline asm
	// begin inline asm
	fma.rn.f32 %f56389, %f65526, %f65531, %f56385;
	// end inline asm
	// begin inline asm
	fma.rn.f32 %f56393, %f65530, %f65531, %f56381;
	// end inline asm
	// begin inline asm
	fma.rn.f32 %f56397, %f65534, %f65535, %f56393;
	// end inline asm
	// begin inline asm
	fma.rn.f32 %f56401, %f65530, %f65535, %f56389;
	// end inline asm
	// begin inline asm
	fma.rn.f32 %f56405, %f65526, %f65531, %f56401;
	// end inline asm
	// begin inline asm
	fma.rn.f32 %f56409, %f65530, %f65531, %f56397;
	// end inline asm
	// begin inline asm
	fma.rn.f32 %f56413, %f65534, %f65535, %f56409;
	// end inline asm
	// begin inline asm
	fma.rn.f32 %f56417, %f65530, %f65535, %f56405;
	// end inline asm
	// begin inline asm
	fma.rn.f32 %f56421, %f65526, %f65531, %f56417;
	// end inline asm
	// begin inline asm
	fma.rn.f32 %f56425, %f65530, %f65531, %f56413;
	// end inline asm
	// begin inline asm
	fma.rn.f32 %f56429, %f65534, %f65535, %f56425;
	// end inline asm
	// begin inline asm
	fma.rn.f32 %f56433, %f65530, %f65535, %f56421;
	// end inline asm
	// begin inline asm
	fma.rn.f32 %f56437, %f65526, %f65531, %f56433;
	// end inline asm
	// begin inline asm
	fma.rn.f32 %f56441, %f65530, %f65531, %f56429;
	// end inline asm
	// begin inline asm
	fma.rn.f32 %f56445, %f65534, %f65535, %f56441;
	// end inline asm
	// begin inline asm
	fma.rn.f32 %f56449, %f65530, %f65535, %f56437;
	// end inline asm
	// begin inline asm
	fma.rn.f32 %f56453, %f65526, %f65531, %f56449;
	// end inline asm
	// begin inline asm
	fma.rn.f32 %f56457, %f65530, %f65531, %f56445;
	// end inline asm
	// begin inline asm
	fma.rn.f32 %f56461, %f65534, %f65535, %f56457;
	// end inline asm
	// begin inline asm
	fma.rn.f32 %f56465, %f65530, %f65535, %f56453;
	// end inline asm
	// begin inline asm
	fma.rn.f32 %f56469, %f65526, %f65531, %f56465;
	// end inline asm
	// begin inline asm
	fma.rn.f32 %f56473, %f65530, %f65531, %f56461;
	// end inline asm
	// begin inline asm
	fma.rn.f32 %f56477, %f65534, %f65535, %f56473;
	// end inline asm
	// begin inline asm
	fma.rn.f32 %f56481, %f65530, %f65535, %f56469;
	// end inline asm
	// begin inline asm
	fma.rn.f32 %f56485, %f65526, %f65531, %f56481;
	// end inline asm
	// begin inline asm
	fma.rn.f32 %f56489, %f65530, %f65531, %f56477;
	// end inline asm
	// begin inline asm
	fma.rn.f32 %f56493, %f65534, %f65535, %f56489;
	// end inline asm
	// begin inline asm
	fma.rn.f32 %f56497, %f65530, %f65535, %f56485;
	// end inline asm
	// begin inline asm
	fma.rn.f32 %f56501, %f65526, %f65531, %f56497;
	// end inline asm
	// begin inline asm
	fma.rn.f32 %f56505, %f65530, %f65531, %f56493;
	// end inline asm
	// begin inline asm
	fma.rn.f32 %f56509, %f65534, %f65535, %f56505;
	// end inline asm
	// begin inline asm
	fma.rn.f32 %f56513, %f65530, %f65535, %f56501;
	// end inline asm
	// begin inline asm
	fma.rn.f32 %f56517, %f65526, %f65531, %f56513;
	// end inline asm
	// begin inline asm
	fma.rn.f32 %f56521, %f65530, %f65531, %f56509;
	// end inline asm
	// begin inline asm
	fma.rn.f32 %f56525, %f65534, %f65535, %f56521;
	// end inline asm
	// begin inline asm
	fma.rn.f32 %f56529, %f65530, %f65535, %f56517;
	// end inline asm
	// begin inline asm
	fma.rn.f32 %f56533, %f65526, %f65531, %f56529;
	// end inline asm
	// begin inline asm
	fma.rn.f32 %f56537, %f65530, %f65531, %f56525;
	// end inline asm
	// begin inline asm
	fma.rn.f32 %f56541, %f65534, %f65535, %f56537;
	// end inline asm
	// begin inline asm
	fma.rn.f32 %f56545, %f65530, %f65535, %f56533;
	// end inline asm
	// begin inline asm
	fma.rn.f32 %f56549, %f65526, %f65531, %f56545;
	// end inline asm
	// begin inline asm
	fma.rn.f32 %f56553, %f65530, %f65531, %f56541;
	// end inline asm
	// begin inline asm
	fma.rn.f32 %f56557, %f65534, %f65535, %f56553;
	// end inline asm
	// begin inline asm
	fma.rn.f32 %f56561, %f65530, %f65535, %f56549;
	// end inline asm
	// begin inline asm
	fma.rn.f32 %f56565, %f65526, %f65531, %f56561;
	// end inline asm
	// begin inline asm
	fma.rn.f32 %f56569, %f65530, %f65531, %f56557;
	// end inline asm
	// begin inline asm
	fma.rn.f32 %f56573, %f65534, %f65535, %f56569;
	// end inline asm
	// begin inline asm
	fma.rn.f32 %f56577, %f65530, %f65535, %f56565;
	// end inline asm
	// begin inline asm
	fma.rn.f32 %f56581, %f65526, %f65531, %f56577;
	// end inline asm
	// begin inline asm
	fma.rn.f32 %f56585, %f65530, %f65531, %f56573;
	// end inline asm
	// begin inline asm
	fma.rn.f32 %f56589, %f65534, %f65535, %f56585;
	// end inline asm
	// begin inline asm
	fma.rn.f32 %f56593, %f65530, %f65535, %f56581;
	// end inline asm
	// begin inline asm
	fma.rn.f32 %f56597, %f65526, %f65531, %f56593;
	// end inline asm
	// begin inline asm
	fma.rn.f32 %f56601, %f65530, %f65531, %f56589;
	// end inline asm
	// begin inline asm
	fma.rn.f32 %f56605, %f65534, %f65535, %f56601;
	// end inline asm
	// begin inline asm
	fma.rn.f32 %f56609, %f65530, %f65535, %f56597;
	// end inline asm
	// begin inline asm
	fma.rn.f32 %f56613, %f65526, %f65531, %f56609;
	// end inline asm
	// begin inline asm
	fma.rn.f32 %f56617, %f65530, %f65531, %f56605;
	// end inline asm
	// begin inline asm
	fma.rn.f32 %f56621, %f65534, %f65535, %f56617;
	// end inline asm
	// begin inline asm
	fma.rn.f32 %f56625, %f65530, %f65535, %f56613;
	// end inline asm
	// begin inline asm
	fma.rn.f32 %f56629, %f65526, %f65531, %f56625;
	// end inline asm
	// begin inline asm
	fma.rn.f32 %f56633, %f65530, %f65531, %f56621;
	// end inline asm
	// begin inline asm
	fma.rn.f32 %f56637, %f65534, %f65535, %f56633;
	// end inline asm
	// begin inline asm
	fma.rn.f32 %f56641, %f65530, %f65535, %f56629;
	// end inline asm
	// begin inline asm
	fma.rn.f32 %f56645, %f65526, %f65531, %f56641;
	// end inline asm
	// begin inline asm
	fma.rn.f32 %f56649, %f65530, %f65531, %f56637;
	// end inline asm
	// begin inline asm
	fma.rn.f32 %f56653, %f65534, %f65535, %f56649;
	// end inline asm
	// begin inline asm
	fma.rn.f32 %f56657, %f65530, %f65535, %f56645;
	// end inline asm
	// begin inline asm
	fma.rn.f32 %f56661, %f65526, %f65531, %f56657;
	// end inline asm
	// begin inline asm
	fma.rn.f32 %f56665, %f65530, %f65531, %f56653;
	// end inline asm
	// begin inline asm
	fma.rn.f32 %f56669, %f65534, %f65535, %f56665;
	// end inline asm
	// begin inline asm
	fma.rn.f32 %f56673, %f65530, %f65535, %f56661;
	// end inline asm
	// begin inline asm
	fma.rn.f32 %f56677, %f65526, %f65531, %f56673;
	// end inline asm
	// begin inline asm
	fma.rn.f32 %f56681, %f65530, %f65531, %f56669;
	// end inline asm
	// begin inline asm
	fma.rn.f32 %f56685, %f65534, %f65535, %f56681;
	// end inline asm
	// begin inline asm
	fma.rn.f32 %f56689, %f65530, %f65535, %f56677;
	// end inline asm
	// begin inline asm
	fma.rn.f32 %f56693, %f65526, %f65531, %f56689;
	// end inline asm
	// begin inline asm
	fma.rn.f32 %f56697, %f65530, %f65531, %f56685;
	// end inline asm
	// begin inline asm
	fma.rn.f32 %f56701, %f65534, %f65535, %f56697;
	// end inline asm
	// begin inline asm
	fma.rn.f32 %f56705, %f65530, %f65535, %f56693;
	// end inline asm
	// begin inline asm
	fma.rn.f32 %f56709, %f65526, %f65531, %f56705;
	// end inline asm
	// begin inline asm
	fma.rn.f32 %f56713, %f65530, %f65531, %f56701;
	// end inline asm
	// begin inline asm
	fma.rn.f32 %f56717, %f65534, %f65535, %f56713;
	// end inline asm
	// begin inline asm
	fma.rn.f32 %f56721, %f65530, %f65535, %f56709;
	// end inline asm
	// begin inline asm
	fma.rn.f32 %f56725, %f65526, %f65531, %f56721;
	// end inline asm
	// begin inline asm
	fma.rn.f32 %f56729, %f65530, %f65531, %f56717;
	// end inline asm
	// begin inline asm
	fma.rn.f32 %f56733, %f65534, %f65535, %f56729;
	// end inline asm
	// begin inline asm
	fma.rn.f32 %f56737, %f65530, %f65535, %f56725;
	// end inline asm
	// begin inline asm
	fma.rn.f32 %f56741, %f65526, %f65531, %f56737;
	// end inline asm
	// begin inline asm
	fma.rn.f32 %f56745, %f65530, %f65531, %f56733;
	// end inline asm
	// begin inline asm
	fma.rn.f32 %f56749, %f65534, %f65535, %f56745;
	// end inline asm
	// begin inline asm
	fma.rn.f32 %f56753, %f65530, %f65535, %f56741;
	// end inline asm
	// begin inline asm
	fma.rn.f32 %f56757, %f65526, %f65531, %f56753;
	// end inline asm
	// begin inline asm
	fma.rn.f32 %f56761, %f65530, %f65531, %f56749;
	// end inline asm
	// begin inline asm
	fma.rn.f32 %f56765, %f65534, %f65535, %f56761;
	// end inline asm
	// begin inline asm
	fma.rn.f32 %f56769, %f65530, %f65535, %f56757;
	// end inline asm
	// begin inline asm
	fma.rn.f32 %f56773, %f65526, %f65531, %f56769;
	// end inline asm
	// begin inline asm
	fma.rn.f32 %f56777, %f65530, %f65531, %f56765;
	// end inline asm
	// begin inline asm
	fma.rn.f32 %f56781, %f65534, %f65535, %f56777;
	// end inline asm
	// begin inline asm
	fma.rn.f32 %f56785, %f65530, %f65535, %f56773;
	// end inline asm
	// begin inline asm
	fma.rn.f32 %f56789, %f65526, %f65531, %f56785;
	// end inline asm
	// begin inline asm
	fma.rn.f32 %f56793, %f65530, %f65531, %f56781;
	// end inline asm
	// begin inline asm
	fma.rn.f32 %f56797, %f65534, %f65535, %f56793;
	// end inline asm
	// begin inline asm
	fma.rn.f32 %f56801, %f65530, %f65535, %f56789;
	// end inline asm
	// begin inline asm
	fma.rn.f32 %f56805, %f65526, %f65531, %f56801;
	// end inline asm
	// begin inline asm
	fma.rn.f32 %f56809, %f65530, %f65531, %f56797;
	// end inline asm
	// begin inline asm
	fma.rn.f32 %f56813, %f65534, %f65535, %f56809;
	// end inline asm
	// begin inline asm
	fma.rn.f32 %f56817, %f65530, %f65535, %f56805;
	// end inline asm
	// begin inline asm
	fma.rn.f32 %f56821, %f65526, %f65531, %f56817;
	// end inline asm
	// begin inline asm
	fma.rn.f32 %f56825, %f65530, %f65531, %f56813;
	// end inline asm
	// begin inline asm
	fma.rn.f32 %f56829, %f65534, %f65535, %f56825;
	// end inline asm
	// begin inline asm
	fma.rn.f32 %f56833, %f65530, %f65535, %f56821;
	// end inline asm
	// begin inline asm
	fma.rn.f32 %f56837, %f65526, %f65531, %f56833;
	// end inline asm
	// begin inline asm
	fma.rn.f32 %f56841, %f65530, %f65531, %f56829;
	// end inline asm
	// begin inline asm
	fma.rn.f32 %f56845, %f65534, %f65535, %f56841;
	// end inline asm
	// begin inline asm
	fma.rn.f32 %f56849, %f65530, %f65535, %f56837;
	// end inline asm
	// begin inline asm
	fma.rn.f32 %f56853, %f65526, %f65531, %f56849;
	// end inline asm
	// begin inline asm
	fma.rn.f32 %f56857, %f65530, %f65531, %f56845;
	// end inline asm
	// begin inline asm
	fma.rn.f32 %f56861, %f65534, %f65535, %f56857;
	// end inline asm
	// begin inline asm
	fma.rn.f32 %f56865, %f65530, %f65535, %f56853;
	// end inline asm
	// begin inline asm
	fma.rn.f32 %f56869, %f65526, %f65531, %f56865;
	// end inline asm
	// begin inline asm
	fma.rn.f32 %f56873, %f65530, %f65531, %f56861;
	// end inline asm
	// begin inline asm
	fma.rn.f32 %f56877, %f65534, %f65535, %f56873;
	// end inline asm
	// begin inline asm
	fma.rn.f32 %f56881, %f65530, %f65535, %f56869;
	// end inline asm
	// begin inline asm
	fma.rn.f32 %f56885, %f65526, %f65531, %f56881;
	// end inline asm
	// begin inline asm
	fma.rn.f32 %f56889, %f65530, %f65531, %f56877;
	// end inline asm
	// begin inline asm
	fma.rn.f32 %f56893, %f65534, %f65535, %f56889;
	// end inline asm
	// begin inline asm
	fma.rn.f32 %f56897, %f65530, %f65535, %f56885;
	// end inline asm
	// begin inline asm
	fma.rn.f32 %f56901, %f65526, %f65531, %f56897;
	// end inline asm
	// begin inline asm
	fma.rn.f32 %f56905, %f65530, %f65531, %f56893;
	// end inline asm
	// begin inline asm
	fma.rn.f32 %f56909, %f65534, %f65535, %f56905;
	// end inline asm
	// begin inline asm
	fma.rn.f32 %f56913, %f65530, %f65535, %f56901;
	// end inline asm
	// begin inline asm
	fma.rn.f32 %f56917, %f65526, %f65531, %f56913;
	// end inline asm
	// begin inline asm
	fma.rn.f32 %f56921, %f65530, %f65531, %f56909;
	// end inline asm
	// begin inline asm
	fma.rn.f32 %f56925, %f65534, %f65535, %f56921;
	// end inline asm
	// begin inline asm
	fma.rn.f32 %f56929, %f65530, %f65535, %f56917;
	// end inline asm
	// begin inline asm
	fma.rn.f32 %f56933, %f65526, %f65531, %f56929;
	// end inline asm
	// begin inline asm
	fma.rn.f32 %f56937, %f65530, %f65531, %f56925;
	// end inline asm
	// begin inline asm
	fma.rn.f32 %f56941, %f65534, %f65535, %f56937;
	// end inline asm
	// begin inline asm
	fma.rn.f32 %f56945, %f65530, %f65535, %f56933;
	// end inline asm
	// begin inline asm
	fma.rn.f32 %f56949, %f65526, %f65531, %f56945;
	// end inline asm
	// begin inline asm
	fma.rn.f32 %f56953, %f65530, %f65531, %f56941;
	// end inline asm
	// begin inline asm
	fma.rn.f32 %f56957, %f65534, %f65535, %f56953;
	// end inline asm
	// begin inline asm
	fma.rn.f32 %f56961, %f65530, %f65535, %f56949;
	// end inline asm
	// begin inline asm
	fma.rn.f32 %f56965, %f65526, %f65531, %f56961;
	// end inline asm
	// begin inline asm
	fma.rn.f32 %f56969, %f65530, %f65531, %f56957;
	// end inline asm
	// begin inline asm
	fma.rn.f32 %f56973, %f65534, %f65535, %f56969;
	// end inline asm
	// begin inline asm
	fma.rn.f32 %f56977, %f65530, %f65535, %f56965;
	// end inline asm
	// begin inline asm
	fma.rn.f32 %f56981, %f65526, %f65531, %f56977;
	// end inline asm
	// begin inline asm
	fma.rn.f32 %f56985, %f65530, %f65531, %f56973;
	// end inline asm
	// begin inline asm
	fma.rn.f32 %f56989, %f65534, %f65535, %f56985;
	// end inline asm
	// begin inline asm
	fma.rn.f32 %f56993, %f65530, %f65535, %f56981;
	// end inline asm
	// begin inline asm
	fma.rn.f32 %f56997, %f65526, %f65531, %f56993;
	// end inline asm
	// begin inline asm
	fma.rn.f32 %f57001, %f65530, %f65531, %f56989;
	// end inline asm
	// begin inline asm
	fma.rn.f32 %f57005, %f65534, %f65535, %f57001;
	// end inline asm
	// begin inline asm
	fma.rn.f32 %f57009, %f65530, %f65535, %f56997;
	// end inline asm
	// begin inline asm
	fma.rn.f32 %f57013, %f65526, %f65531, %f57009;
	// end inline asm
	// begin inline asm
	fma.rn.f32 %f57017, %f65530, %f65531, %f57005;
	// end inline asm
	// begin inline asm
	fma.rn.f32 %f57021, %f65534, %f65535, %f57017;
	// end inline asm
	// begin inline asm
	fma.rn.f32 %f57025, %f65530, %f65535, %f57013;
	// end inline asm
	// begin inline asm
	fma.rn.f32 %f57029, %f65526, %f65531, %f57025;
	// end inline asm
	// begin inline asm
	fma.rn.f32 %f57033, %f65530, %f65531, %f57021;
	// end inline asm
	// begin inline asm
	fma.rn.f32 %f57037, %f65534, %f65535, %f57033;
	// end inline asm
	// begin inline asm
	fma.rn.f32 %f57041, %f65530, %f65535, %f57029;
	// end inline asm
	// begin inline asm
	fma.rn.f32 %f57045, %f65526, %f65531, %f57041;
	// end inline asm
	// begin inline asm
	fma.rn.f32 %f57049, %f65530, %f65531, %f57037;
	// end inline asm
	// begin inline asm
	fma.rn.f32 %f57053, %f65534, %f65535, %f57049;
	// end inline asm
	// begin inline asm
	fma.rn.f32 %f57057, %f65530, %f65535, %f57045;
	// end inline asm
	// begin inline asm
	fma.rn.f32 %f57061, %f65526, %f65531, %f57057;
	// end inline asm
	// begin inline asm
	fma.rn.f32 %f57065, %f65530, %f65531, %f57053;
	// end inline asm
	// begin inline asm
	fma.rn.f32 %f57069, %f65534, %f65535, %f57065;
	// end inline asm
	// begin inline asm
	fma.rn.f32 %f57073, %f65530, %f65535, %f57061;
	// end inline asm
	// begin inline asm
	fma.rn.f32 %f57077, %f65526, %f65531, %f57073;
	// end inline asm
	// begin inline asm
	fma.rn.f32 %f57081, %f65530, %f65531, %f57069;
	// end inline asm
	// begin inline asm
	fma.rn.f32 %f57085, %f65534, %f65535, %f57081;
	// end inline asm
	// begin inline asm
	fma.rn.f32 %f57089, %f65530, %f65535, %f57077;
	// end inline asm
	// begin inline asm
	fma.rn.f32 %f57093, %f65526, %f65531, %f57089;
	// end inline asm
	// begin inline asm
	fma.rn.f32 %f57097, %f65530, %f65531, %f57085;
	// end inline asm
	// begin inline asm
	fma.rn.f32 %f57101, %f65534, %f65535, %f57097;
	// end inline asm
	// begin inline asm
	fma.rn.f32 %f57105, %f65530, %f65535, %f57093;
	// end inline asm
	// begin inline asm
	fma.rn.f32 %f57109, %f65526, %f65531, %f57105;
	// end inline asm
	// begin inline asm
	fma.rn.f32 %f57113, %f65530, %f65531, %f57101;
	// end inline asm
	// begin inline asm
	fma.rn.f32 %f57117, %f65534, %f65535, %f57113;
	// end inline asm
	// begin inline asm
	fma.rn.f32 %f57121, %f65530, %f65535, %f57109;
	// end inline asm
	// begin inline asm
	fma.rn.f32 %f57125, %f65526, %f65531, %f57121;
	// end inline asm
	// begin inline asm
	fma.rn.f32 %f57129, %f65530, %f65531, %f57117;
	// end inline asm
	// begin inline asm
	fma.rn.f32 %f57133, %f65534, %f65535, %f57129;
	// end inline asm
	// begin inline asm
	fma.rn.f32 %f57137, %f65530, %f65535, %f57125;
	// end inline asm
	// begin inline asm
	fma.rn.f32 %f57141, %f65526, %f65531, %f57137;
	// end inline asm
	// begin inline asm
	fma.rn.f32 %f57145, %f65530, %f65531, %f57133;
	// end inline asm
	// begin inline asm
	fma.rn.f32 %f57149, %f65534, %f65535, %f57145;
	// end inline asm
	// begin inline asm
	fma.rn.f32 %f57153, %f65530, %f65535, %f57141;
	// end inline asm
	// begin inline asm
	fma.rn.f32 %f57157, %f65526, %f65531, %f57153;
	// end inline asm
	// begin inline asm
	fma.rn.f32 %f57161, %f65530, %f65531, %f57149;
	// end inline asm
	// begin inline asm
	fma.rn.f32 %f57165, %f65534, %f65535, %f57161;
	// end inline asm
	// begin inline asm
	fma.rn.f32 %f57169, %f65530, %f65535, %f57157;
	// end inline asm
	// begin inline asm
	fma.rn.f32 %f57173, %f65526, %f65531, %f57169;
	// end inline asm
	// begin inline asm
	fma.rn.f32 %f57177, %f65530, %f65531, %f57165;
	// end inline asm
	// begin inline asm
	fma.rn.f32 %f57181, %f65534, %f65535, %f57177;
	// end inline asm
	// begin inline asm
	fma.rn.f32 %f57185, %f65530, %f65535, %f57173;
	// end inline asm
	// begin inline asm
	fma.rn.f32 %f57189, %f65526, %f65531, %f57185;
	// end inline asm
	// begin inline asm
	fma.rn.f32 %f57193, %f65530, %f65531, %f57181;
	// end inline asm
	// begin inline asm
	fma.rn.f32 %f57197, %f65534, %f65535, %f57193;
	// end inline asm
	// begin inline asm
	fma.rn.f32 %f57201, %f65530, %f65535, %f57189;
	// end inline asm
	// begin inline asm
	fma.rn.f32 %f57205, %f65526, %f65531, %f57201;
	// end inline asm
	// begin inline asm
	fma.rn.f32 %f57209, %f65530, %f65531, %f57197;
	// end inline asm
	// begin inline asm
	fma.rn.f32 %f57213, %f65534, %f65535, %f57209;
	// end inline asm
	// begin inline asm
	fma.rn.f32 %f57217, %f65530, %f65535, %f57205;
	// end inline asm
	// begin inline asm
	fma.rn.f32 %f57221, %f65526, %f65531, %f57217;
	// end inline asm
	// begin inline asm
	fma.rn.f32 %f57225, %f65530, %f65531, %f57213;
	// end inline asm
	// begin inline asm
	fma.rn.f32 %f57229, %f65534, %f65535, %f57225;
	// end inline asm
	// begin inline asm
	fma.rn.f32 %f57233, %f65530, %f65535, %f57221;
	// end inline asm
	// begin inline asm
	fma.rn.f32 %f57237, %f65526, %f65531, %f57233;
	// end inline asm
	// begin inline asm
	fma.rn.f32 %f57241, %f65530, %f65531, %f57229;
	// end inline asm
	// begin inline asm
	fma.rn.f32 %f57245, %f65534, %f65535, %f57241;
	// end inline asm
	// begin inline asm
	fma.rn.f32 %f57249, %f65530, %f65535, %f57237;
	// end inline asm
	// begin inline asm
	fma.rn.f32 %f57253, %f65526, %f65531, %f57249;
	// end inline asm
	// begin inline asm
	fma.rn.f32 %f57257, %f65530, %f65531, %f57245;
	// end inline asm
	// begin inline asm
	fma.rn.f32 %f57261, %f65534, %f65535, %f57257;
	// end inline asm
	// begin inline asm
	fma.rn.f32 %f57265, %f65530, %f65535, %f57253;
	// end inline asm
	// begin inline asm
	fma.rn.f32 %f57269, %f65526, %f65531, %f57265;
	// end inline asm
	// begin inline asm
	fma.rn.f32 %f57273, %f65530, %f65531, %f57261;
	// end inline asm
	// begin inline asm
	fma.rn.f32 %f57277, %f65534, %f65535, %f57273;
	// end inline asm
	// begin inline asm
	fma.rn.f32 %f57281, %f65530, %f65535, %f57269;
	// end inline asm
	// begin inline asm
	fma.rn.f32 %f57285, %f65526, %f65531, %f57281;
	// end inline asm
	// begin inline asm
	fma.rn.f32 %f57289, %f65530, %f65531, %f57277;
	// end inline asm
	// begin inline asm
	fma.rn.f32 %f57293, %f65534, %f65535, %f57289;
	// end inline asm
	// begin inline asm
	fma.rn.f32 %f57297, %f65530, %f65535, %f57285;
	// end inline asm
	// begin inline asm
	fma.rn.f32 %f57301, %f65526, %f65531, %f57297;
	// end inline asm
	// begin inline asm
	fma.rn.f32 %f57305, %f65530, %f65531, %f57293;
	// end inline asm
	// begin inline asm
	fma.rn.f32 %f57309, %f65534, %f65535, %f57305;
	// end inline asm
	// begin inline asm
	fma.rn.f32 %f57313, %f65530, %f65535, %f57301;
	// end inline asm
	// begin inline asm
	fma.rn.f32 %f57317, %f65526, %f65531, %f57313;
	// end inline asm
	// begin inline asm
	fma.rn.f32 %f57321, %f65530, %f65531, %f57309;
	// end inline asm
	// begin inline asm
	fma.rn.f32 %f57325, %f65534, %f65535, %f57321;
	// end inline asm
	// begin inline asm
	fma.rn.f32 %f57329, %f65530, %f65535, %f57317;
	// end inline asm
	// begin inline asm
	fma.rn.f32 %f57333, %f65526, %f65531, %f57329;
	// end inline asm
	// begin inline asm
	fma.rn.f32 %f57337, %f65530, %f65531, %f57325;
	// end inline asm
	// begin inline asm
	fma.rn.f32 %f57341, %f65534, %f65535, %f57337;
	// end inline asm
	// begin inline asm
	fma.rn.f32 %f57345, %f65530, %f65535, %f57333;
	// end inline asm
	// begin inline asm
	fma.rn.f32 %f57349, %f65526, %f65531, %f57345;
	// end inline asm
	// begin inline asm
	fma.rn.f32 %f57353, %f65530, %f65531, %f57341;
	// end inline asm
	// begin inline asm
	fma.rn.f32 %f57357, %f65534, %f65535, %f57353;
	// end inline asm
	// begin inline asm
	fma.rn.f32 %f57361, %f65530, %f65535, %f57349;
	// end inline asm
	// begin inline asm
	fma.rn.f32 %f57365, %f65526, %f65531, %f57361;
	// end inline asm
	// begin inline asm
	fma.rn.f32 %f57369, %f65530, %f65531, %f57357;
	// end inline asm
	// begin inline asm
	fma.rn.f32 %f57373, %f65534, %f65535, %f57369;
	// end inline asm
	// begin inline asm
	fma.rn.f32 %f57377, %f65530, %f65535, %f57365;
	// end inline asm
	// begin inline asm
	fma.rn.f32 %f57381, %f65526, %f65531, %f57377;
	// end inline asm
	// begin inline asm
	fma.rn.f32 %f57385, %f65530, %f65531, %f57373;
	// end inline asm
	// begin inline asm
	fma.rn.f32 %f57389, %f65534, %f65535, %f57385;
	// end inline asm
	// begin inline asm
	fma.rn.f32 %f57393, %f65530, %f65535, %f57381;
	// end inline asm
	// begin inline asm
	fma.rn.f32 %f57397, %f65526, %f65531, %f57393;
	// end inline asm
	// begin inline asm
	fma.rn.f32 %f57401, %f65530, %f65531, %f57389;
	// end inline asm
	// begin inline asm
	fma.rn.f32 %f57405, %f65534, %f65535, %f57401;
	// end inline asm
	// begin inline asm
	fma.rn.f32 %f57409, %f65530, %f65535, %f57397;
	// end inline asm
	// begin inline asm
	fma.rn.f32 %f57413, %f65526, %f65531, %f57409;
	// end inline asm
	// begin inline asm
	fma.rn.f32 %f57417, %f65530, %f65531, %f57405;
	// end inline asm
	// begin inline asm
	fma.rn.f32 %f57421, %f65534, %f65535, %f57417;
	// end inline asm
	// begin inline asm
	fma.rn.f32 %f57425, %f65530, %f65535, %f57413;
	// end inline asm
	// begin inline asm
	fma.rn.f32 %f57429, %f65526, %f65531, %f57425;
	// end inline asm
	// begin inline asm
	fma.rn.f32 %f57433, %f65530, %f65531, %f57421;
	// end inline asm
	// begin inline asm
	fma.rn.f32 %f57437, %f65534, %f65535, %f57433;
	// end inline asm
	// begin inline asm
	fma.rn.f32 %f57441, %f65530, %f65535, %f57429;
	// end inline asm
	// begin inline asm
	fma.rn.f32 %f57445, %f65526, %f65531, %f57441;
	// end inline asm
	// begin inline asm
	fma.rn.f32 %f57449, %f65530, %f65531, %f57437;
	// end inline asm
	// begin inline asm
	fma.rn.f32 %f57453, %f65534, %f65535, %f57449;
	// end inline asm
	// begin inline asm
	fma.rn.f32 %f57457, %f65530, %f65535, %f57445;
	// end inline asm
	// begin inline asm
	fma.rn.f32 %f57461, %f65526, %f65531, %f57457;
	// end inline asm
	// begin inline asm
	fma.rn.f32 %f57465, %f65530, %f65531, %f57453;
	// end inline asm
	// begin inline asm
	fma.rn.f32 %f57469, %f65534, %f65535, %f57465;
	// end inline asm
	// begin inline asm
	fma.rn.f32 %f57473, %f65530, %f65535, %f57461;
	// end inline asm
	// begin inline asm
	fma.rn.f32 %f57477, %f65526, %f65531, %f57473;
	// end inline asm
	// begin inline asm
	fma.rn.f32 %f57481, %f65530, %f65531, %f57469;
	// end inline asm
	// begin inline asm
	fma.rn.f32 %f57485, %f65534, %f65535, %f57481;
	// end inline asm
	// begin inline asm
	fma.rn.f32 %f57489, %f65530, %f65535, %f57477;
	// end inline asm
	// begin inline asm
	fma.rn.f32 %f57493, %f65526, %f65531, %f57489;
	// end inline asm
	// begin inline asm
	fma.rn.f32 %f57497, %f65530, %f65531, %f57485;
	// end inline asm
	// begin inline asm
	fma.rn.f32 %f57501, %f65534, %f65535, %f57497;
	// end inline asm
	// begin inline asm
	fma.rn.f32 %f57505, %f65530, %f65535, %f57493;
	// end inline asm
	// begin inline asm
	fma.rn.f32 %f57509, %f65526, %f65531, %f57505;
	// end inline asm
	// begin inline asm
	fma.rn.f32 %f57513, %f65530, %f65531, %f57501;
	// end inline asm
	// begin inline asm
	fma.rn.f32 %f57517, %f65534, %f65535, %f57513;
	// end inline asm
	// begin inline asm
	fma.rn.f32 %f57521, %f65530, %f65535, %f57509;
	// end inline asm
	// begin inline asm
	fma.rn.f32 %f57525, %f65526, %f65531, %f57521;
	// end inline asm
	// begin inline asm
	fma.rn.f32 %f57529, %f65530, %f65531, %f57517;
	// end inline asm
	// begin inline asm
	fma.rn.f32 %f57533, %f65534, %f65535, %f57529;
	// end inline asm
	// begin inline asm
	fma.rn.f32 %f57537, %f65530, %f65535, %f57525;
	// end inline asm
	// begin inline asm
	fma.rn.f32 %f57541, %f65526, %f65531, %f57537;
	// end inline asm
	// begin inline asm
	fma.rn.f32 %f57545, %f65530, %f65531, %f57533;
	// end inline asm
	// begin inline asm
	fma.rn.f32 %f57549, %f65534, %f65535, %f57545;
	// end inline asm
	// begin inline asm
	fma.rn.f32 %f57553, %f65530, %f65535, %f57541;
	// end inline asm
	// begin inline asm
	fma.rn.f32 %f57557, %f65526, %f65531, %f57553;
	// end inline asm
	// begin inline asm
	fma.rn.f32 %f57561, %f65530, %f65531, %f57549;
	// end inline asm
	// begin inline asm
	fma.rn.f32 %f57565, %f65534, %f65535, %f57561;
	// end inline asm
	// begin inline asm
	fma.rn.f32 %f57569, %f65530, %f65535, %f57557;
	// end inline asm
	// begin inline asm
	fma.rn.f32 %f57573, %f65526, %f65531, %f57569;
	// end inline asm
	// begin inline asm
	fma.rn.f32 %f57577, %f65530, %f65531, %f57565;
	// end inline asm
	// begin inline asm
	fma.rn.f32 %f57581, %f65534, %f65535, %f57577;
	// end inline asm
	// begin inline asm
	fma.rn.f32 %f57585, %f65530, %f65535, %f57573;
	// end inline asm
	// begin inline asm
	fma.rn.f32 %f57589, %f65526, %f65531, %f57585;
	// end inline asm
	// begin inline asm
	fma.rn.f32 %f57593, %f65530, %f65531, %f57581;
	// end inline asm
	// begin inline asm
	fma.rn.f32 %f57597, %f65534, %f65535, %f57593;
	// end inline asm
	// begin inline asm
	fma.rn.f32 %f57601, %f65530, %f65535, %f57589;
	// end inline asm
	// begin inline asm
	fma.rn.f32 %f57605, %f65526, %f65531, %f57601;
	// end inline asm
	// begin inline asm
	fma.rn.f32 %f57609, %f65530, %f65531, %f57597;
	// end inline asm
	// begin inline asm
	fma.rn.f32 %f57613, %f65534, %f65535, %f57609;
	// end inline asm
	// begin inline asm
	fma.rn.f32 %f57617, %f65530, %f65535, %f57605;
	// end inline asm
	// begin inline asm
	fma.rn.f32 %f57621, %f65526, %f65531, %f57617;
	// end inline asm
	// begin inline asm
	fma.rn.f32 %f57625, %f65530, %f65531, %f57613;
	// end inline asm
	// begin inline asm
	fma.rn.f32 %f57629, %f65534, %f65535, %f57625;
	// end inline asm
	// begin inline asm
	fma.rn.f32 %f57633, %f65530, %f65535, %f57621;
	// end inline asm
	// begin inline asm
	fma.rn.f32 %f57637, %f65526, %f65531, %f57633;
	// end inline asm
	// begin inline asm
	fma.rn.f32 %f57641, %f65530, %f65531, %f57629;
	// end inline asm
	// begin inline asm
	fma.rn.f32 %f57645, %f65534, %f65535, %f57641;
	// end inline asm
	// begin inline asm
	fma.rn.f32 %f57649, %f65530, %f65535, %f57637;
	// end inline asm
	// begin inline asm
	fma.rn.f32 %f57653, %f65526, %f65531, %f57649;
	// end inline asm
	// begin inline asm
	fma.rn.f32 %f57657, %f65530, %f65531, %f57645;
	// end inline asm
	// begin inline asm
	fma.rn.f32 %f57661, %f65534, %f65535, %f57657;
	// end inline asm
	// begin inline asm
	fma.rn.f32 %f57665, %f65530, %f65535, %f57653;
	// end inline asm
	// begin inline asm
	fma.rn.f32 %f57669, %f65526, %f65531, %f57665;
	// end inline asm
	// begin inline asm
	fma.rn.f32 %f57673, %f65530, %f65531, %f57661;
	// end inline asm
	// begin inline asm
	fma.rn.f32 %f57677, %f65534, %f65535, %f57673;
	// end inline asm
	// begin inline asm
	fma.rn.f32 %f57681, %f65530, %f65535, %f57669;
	// end inline asm
	// begin inline asm
	fma.rn.f32 %f57685, %f65526, %f65531, %f57681;
	// end inline asm
	// begin inline asm
	fma.rn.f32 %f57689, %f65530, %f65531, %f57677;
	// end inline asm
	// begin inline asm
	fma.rn.f32 %f57693, %f65534, %f65535, %f57689;
	// end inline asm
	// begin inline asm
	fma.rn.f32 %f57697, %f65530, %f65535, %f57685;
	// end inline asm
	// begin inline asm
	fma.rn.f32 %f57701, %f65526, %f65531, %f57697;
	// end inline asm
	// begin inline asm
	fma.rn.f32 %f57705, %f65530, %f65531, %f57693;
	// end inline asm
	// begin inline asm
	fma.rn.f32 %f57709, %f65534, %f65535, %f57705;
	// end inline asm
	// begin inline asm
	fma.rn.f32 %f57713, %f65530, %f65535, %f57701;
	// end inline asm
	// begin inline asm
	fma.rn.f32 %f57717, %f65526, %f65531, %f57713;
	// end inline asm
	// begin inline asm
	fma.rn.f32 %f57721, %f65530, %f65531, %f57709;
	// end inline asm
	// begin inline asm
	fma.rn.f32 %f57725, %f65534, %f65535, %f57721;
	// end inline asm
	// begin inline asm
	fma.rn.f32 %f57729, %f65530, %f65535, %f57717;
	// end inline asm
	// begin inline asm
	fma.rn.f32 %f57733, %f65526, %f65531, %f57729;
	// end inline asm
	// begin inline asm
	fma.rn.f32 %f57737, %f65530, %f65531, %f57725;
	// end inline asm
	// begin inline asm
	fma.rn.f32 %f57741, %f65534, %f65535, %f57737;
	// end inline asm
	// begin inline asm
	fma.rn.f32 %f57745, %f65530, %f65535, %f57733;
	// end inline asm
	// begin inline asm
	fma.rn.f32 %f57749, %f65526, %f65531, %f57745;
	// end inline asm
	// begin inline asm
	fma.rn.f32 %f57753, %f65530, %f65531, %f57741;
	// end inline asm
	// begin inline asm
	fma.rn.f32 %f57757, %f65534, %f65535, %f57753;
	// end inline asm
	// begin inline asm
	fma.rn.f32 %f57761, %f65530, %f65535, %f57749;
	// end inline asm
	// begin inline asm
	fma.rn.f32 %f57765, %f65526, %f65531, %f57761;
	// end inline asm
	// begin inline asm
	fma.rn.f32 %f57769, %f65530, %f65531, %f57757;
	// end inline asm
	// begin inline asm
	fma.rn.f32 %f57773, %f65534, %f65535, %f57769;
	// end inline asm
	// begin inline asm
	fma.rn.f32 %f57777, %f65530, %f65535, %f57765;
	// end inline asm
	// begin inline asm
	fma.rn.f32 %f57781, %f65526, %f65531, %f57777;
	// end inline asm
	// begin inline asm
	fma.rn.f32 %f57785, %f65530, %f65531, %f57773;
	// end inline asm
	// begin inline asm
	fma.rn.f32 %f57789, %f65534, %f65535, %f57785;
	// end inline asm
	// begin inline asm
	fma.rn.f32 %f57793, %f65530, %f65535, %f57781;
	// end inline asm
	// begin inline asm
	fma.rn.f32 %f57797, %f65526, %f65531, %f57793;
	// end inline asm
	// begin inline asm
	fma.rn.f32 %f57801, %f65530, %f65531, %f57789;
	// end inline asm
	// begin inline asm
	fma.rn.f32 %f57805, %f65534, %f65535, %f57801;
	// end inline asm
	// begin inline asm
	fma.rn.f32 %f57809, %f65530, %f65535, %f57797;
	// end inline asm
	// begin inline asm
	fma.rn.f32 %f57813, %f65526, %f65531, %f57809;
	// end inline asm
	// begin inline asm
	fma.rn.f32 %f57817, %f65530, %f65531, %f57805;
	// end inline asm
	// begin inline asm
	fma.rn.f32 %f57821, %f65534, %f65535, %f57817;
	// end inline asm
	// begin inline asm
	fma.rn.f32 %f57825, %f65530, %f65535, %f57813;
	// end inline asm
	// begin inline asm
	fma.rn.f32 %f57829, %f65526, %f65531, %f57825;
	// end inline asm
	// begin inline asm
	fma.rn.f32 %f57833, %f65530, %f65531, %f57821;
	// end inline asm
	// begin inline asm
	fma.rn.f32 %f57837, %f65534, %f65535, %f57833;
	// end inline asm
	// begin inline asm
	fma.rn.f32 %f57841, %f65530, %f65535, %f57829;
	// end inline asm
	// begin inline asm
	fma.rn.f32 %f57845, %f65526, %f65531, %f57841;
	// end inline asm
	// begin inline asm
	fma.rn.f32 %f57849, %f65530, %f65531, %f57837;
	// end inline asm
	// begin inline asm
	fma.rn.f32 %f57853, %f65534, %f65535, %f57849;
	// end inline asm
	// begin inline asm
	fma.rn.f32 %f57857, %f65530, %f65535, %f57845;
	// end inline asm
	// begin inline asm
	fma.rn.f32 %f57861, %f65526, %f65531, %f57857;
	// end inline asm
	// begin inline asm
	fma.rn.f32 %f57865, %f65530, %f65531, %f57853;
	// end inline asm
	// begin inline asm
	fma.rn.f32 %f57869, %f65534, %f65535, %f57865;
	// end inline asm
	// begin inline asm
	fma.rn.f32 %f57873, %f65530, %f65535, %f57861;
	// end inline asm
	// begin inline asm
	fma.rn.f32 %f57877, %f65526, %f65531, %f57873;
	// end inline asm
	// begin inline asm
	fma.rn.f32 %f57881, %f65530, %f65531, %f57869;
	// end inline asm
	// begin inline asm
	fma.rn.f32 %f57885, %f65534, %f65535, %f57881;
	// end inline asm
	// begin inline asm
	fma.rn.f32 %f57889, %f65530, %f65535, %f57877;
	// end inline asm
	// begin inline asm
	fma.rn.f32 %f57893, %f65526, %f65531, %f57889;
	// end inline asm
	// begin inline asm
	fma.rn.f32 %f57897, %f65530, %f65531, %f57885;
	// end inline asm
	// begin inline asm
	fma.rn.f32 %f57901, %f65534, %f65535, %f57897;
	// end inline asm
	// begin inline asm
	fma.rn.f32 %f57905, %f65530, %f65535, %f57893;
	// end inline asm
	// begin inline asm
	fma.rn.f32 %f57909, %f65526, %f65531, %f57905;
	// end inline asm
	// begin inline asm
	fma.rn.f32 %f57913, %f65530, %f65531, %f57901;
	// end inline asm
	// begin inline asm
	fma.rn.f32 %f57917, %f65534, %f65535, %f57913;
	// end inline asm
	// begin inline asm
	fma.rn.f32 %f57921, %f65530, %f65535, %f57909;
	// end inline asm
	// begin inline asm
	fma.rn.f32 %f57925, %f65526, %f65531, %f57921;
	// end inline asm
	// begin inline asm
	fma.rn.f32 %f57929, %f65530, %f65531, %f57917;
	// end inline asm
	// begin inline asm
	fma.rn.f32 %f57933, %f65534, %f65535, %f57929;
	// end inline asm
	// begin inline asm
	fma.rn.f32 %f57937, %f65530, %f65535, %f57925;
	// end inline asm
	// begin inline asm
	fma.rn.f32 %f57941, %f65526, %f65531, %f57937;
	// end inline asm
	// begin inline asm
	fma.rn.f32 %f57945, %f65530, %f65531, %f57933;
	// end inline asm
	// begin inline asm
	fma.rn.f32 %f57949, %f65534, %f65535, %f57945;
	// end inline asm
	// begin inline asm
	fma.rn.f32 %f57953, %f65530, %f65535, %f57941;
	// end inline asm
	// begin inline asm
	fma.rn.f32 %f57957, %f65526, %f65531, %f57953;
	// end inline asm
	// begin inline asm
	fma.rn.f32 %f57961, %f65530, %f65531, %f57949;
	// end inline asm
	// begin inline asm
	fma.rn.f32 %f57965, %f65534, %f65535, %f57961;
	// end inline asm
	// begin inline asm
	fma.rn.f32 %f57969, %f65530, %f65535, %f57957;
	// end inline asm
	// begin inline asm
	fma.rn.f32 %f57973, %f65526, %f65531, %f57969;
	// end inline asm
	// begin inline asm
	fma.rn.f32 %f57977, %f65530, %f65531, %f57965;
	// end inline asm
	// begin inline asm
	fma.rn.f32 %f57981, %f65534, %f65535, %f57977;
	// end inline asm
	// begin inline asm
	fma.rn.f32 %f57985, %f65530, %f65535, %f57973;
	// end inline asm
	// begin inline asm
	fma.rn.f32 %f57989, %f65526, %f65531, %f57985;
	// end inline asm
	// begin inline asm
	fma.rn.f32 %f57993, %f65530, %f65531, %f57981;
	// end inline asm
	// begin inline asm
	fma.rn.f32 %f57997, %f65534, %f65535, %f57993;
	// end inline asm
	// begin inline asm
	fma.rn.f32 %f58001, %f65530, %f65535, %f57989;
	// end inline asm
	// begin inline asm
	fma.rn.f32 %f58005, %f65526, %f65531, %f58001;
	// end inline asm
	// begin inline asm
	fma.rn.f32 %f58009, %f65530, %f65531, %f57997;
	// end inline asm
	// begin inline asm
	fma.rn.f32 %f58013, %f65534, %f65535, %f58009;
	// end inline asm
	// begin inline asm
	fma.rn.f32 %f58017, %f65530, %f65535, %f58005;
	// end inline asm
	// begin inline asm
	fma.rn.f32 %f58021, %f65526, %f65531, %f58017;
	// end inline asm
	// begin inline asm
	fma.rn.f32 %f58025, %f65530, %f65531, %f58013;
	// end inline asm
	// begin inline asm
	fma.rn.f32 %f58029, %f65534, %f65535, %f58025;
	// end inline asm
	// begin inline asm
	fma.rn.f32 %f58033, %f65530, %f65535, %f58021;
	// end inline asm
	// begin inline asm
	fma.rn.f32 %f58037, %f65526, %f65531, %f58033;
	// end inline asm
	// begin inline asm
	fma.rn.f32 %f58041, %f65530, %f65531, %f58029;
	// end inline asm
	// begin inline asm
	fma.rn.f32 %f58045, %f65534, %f65535, %f58041;
	// end inline asm
	// begin inline asm
	fma.rn.f32 %f58049, %f65530, %f65535, %f58037;
	// end inline asm
	// begin inline asm
	fma.rn.f32 %f58053, %f65526, %f65531, %f58049;
	// end inline asm
	// begin inline asm
	fma.rn.f32 %f58057, %f65530, %f65531, %f58045;
	// end inline asm
	// begin inline asm
	fma.rn.f32 %f58061, %f65534, %f65535, %f58057;
	// end inline asm
	// begin inline asm
	fma.rn.f32 %f58065, %f65530, %f65535, %f58053;
	// end inline asm
	// begin inline asm
	fma.rn.f32 %f58069, %f65526, %f65531, %f58065;
	// end inline asm
	// begin inline asm
	fma.rn.f32 %f58073, %f65530, %f65531, %f58061;
	// end inline asm
	// begin inline asm
	fma.rn.f32 %f58077, %f65534, %f65535, %f58073;
	// end inline asm
	// begin inline asm
	fma.rn.f32 %f58081, %f65530, %f65535, %f58069;
	// end inline asm
	// begin inline asm
	fma.rn.f32 %f58085, %f65526, %f65531, %f58081;
	// end inline asm
	// begin inline asm
	fma.rn.f32 %f58089, %f65530, %f65531, %f58077;
	// end inline asm
	// begin inline asm
	fma.rn.f32 %f58093, %f65534, %f65535, %f58089;
	// end inline asm
	// begin inline asm
	fma.rn.f32 %f58097, %f65530, %f65535, %f58085;
	// end inline asm
	// begin inline asm
	fma.rn.f32 %f58101, %f65526, %f65531, %f58097;
	// end inline asm
	// begin inline asm
	fma.rn.f32 %f58105, %f65530, %f65531, %f58093;
	// end inline asm
	// begin inline asm
	fma.rn.f32 %f58109, %f65534, %f65535, %f58105;
	// end inline asm
	// begin inline asm
	fma.rn.f32 %f58113, %f65530, %f65535, %f58101;
	// end inline asm
	// begin inline asm
	fma.rn.f32 %f58117, %f65526, %f65531, %f58113;
	// end inline asm
	// begin inline asm
	fma.rn.f32 %f58121, %f65530, %f65531, %f58109;
	// end inline asm
	// begin inline asm
	fma.rn.f32 %f58125, %f65534, %f65535, %f58121;
	// end inline asm
	// begin inline asm
	fma.rn.f32 %f58129, %f65530, %f65535, %f58117;
	// end inline asm
	// begin inline asm
	fma.rn.f32 %f58133, %f65526, %f65531, %f58129;
	// end inline asm
	// begin inline asm
	fma.rn.f32 %f58137, %f65530, %f65531, %f58125;
	// end inline asm
	// begin inline asm
	fma.rn.f32 %f58141, %f65534, %f65535, %f58137;
	// end inline asm
	// begin inline asm
	fma.rn.f32 %f58145, %f65530, %f65535, %f58133;
	// end inline asm
	// begin inline asm
	fma.rn.f32 %f58149, %f65526, %f65531, %f58145;
	// end inline asm
	// begin inline asm
	fma.rn.f32 %f58153, %f65530, %f65531, %f58141;
	// end inline asm
	// begin inline asm
	fma.rn.f32 %f58157, %f65534, %f65535, %f58153;
	// end inline asm
	// begin inline asm
	fma.rn.f32 %f58161, %f65530, %f65535, %f58149;
	// end inline asm
	// begin inline asm
	fma.rn.f32 %f58165, %f65526, %f65531, %f58161;
	// end inline asm
	// begin inline asm
	fma.rn.f32 %f58169, %f65530, %f65531, %f58157;
	// end inline asm
	// begin inline asm
	fma.rn.f32 %f58173, %f65534, %f65535, %f58169;
	// end inline asm
	// begin inline asm
	fma.rn.f32 %f58177, %f65530, %f65535, %f58165;
	// end inline asm
	// begin inline asm
	fma.rn.f32 %f58181, %f65526, %f65531, %f58177;
	// end inline asm
	// begin inline asm
	fma.rn.f32 %f58185, %f65530, %f65531, %f58173;
	// end inline asm
	// begin inline asm
	fma.rn.f32 %f58189, %f65534, %f65535, %f58185;
	// end inline asm
	// begin inline asm
	fma.rn.f32 %f58193, %f65530, %f65535, %f58181;
	// end inline asm
	// begin inline asm
	fma.rn.f32 %f58197, %f65526, %f65531, %f58193;
	// end inline asm
	// begin inline asm
	fma.rn.f32 %f58201, %f65530, %f65531, %f58189;
	// end inline asm
	// begin inline asm
	fma.rn.f32 %f58205, %f65534, %f65535, %f58201;
	// end inline asm
	// begin inline asm
	fma.rn.f32 %f58209, %f65530, %f65535, %f58197;
	// end inline asm
	// begin inline asm
	fma.rn.f32 %f58213, %f65526, %f65531, %f58209;
	// end inline asm
	// begin inline asm
	fma.rn.f32 %f58217, %f65530, %f65531, %f58205;
	// end inline asm
	// begin inline asm
	fma.rn.f32 %f58221, %f65534, %f65535, %f58217;
	// end inline asm
	// begin inline asm
	fma.rn.f32 %f58225, %f65530, %f65535, %f58213;
	// end inline asm
	// begin inline asm
	fma.rn.f32 %f58229, %f65526, %f65531, %f58225;
	// end inline asm
	// begin inline asm
	fma.rn.f32 %f58233, %f65530, %f65531, %f58221;
	// end inline asm
	// begin inline asm
	fma.rn.f32 %f58237, %f65534, %f65535, %f58233;
	// end inline asm
	// begin inline asm
	fma.rn.f32 %f58241, %f65530, %f65535, %f58229;
	// end inline asm
	// begin inline asm
	fma.rn.f32 %f58245, %f65526, %f65531, %f58241;
	// end inline asm
	// begin inline asm
	fma.rn.f32 %f58249, %f65530, %f65531, %f58237;
	// end inline asm
	// begin inline asm
	fma.rn.f32 %f58253, %f65534, %f65535, %f58249;
	// end inline asm
	// begin inline asm
	fma.rn.f32 %f58257, %f65530, %f65535, %f58245;
	// end inline asm
	// begin inline asm
	fma.rn.f32 %f58261, %f65526, %f65531, %f58257;
	// end inline asm
	// begin inline asm
	fma.rn.f32 %f58265, %f65530, %f65531, %f58253;
	// end inline asm
	// begin inline asm
	fma.rn.f32 %f58269, %f65534, %f65535, %f58265;
	// end inline asm
	// begin inline asm
	fma.rn.f32 %f58273, %f65530, %f65535, %f58261;
	// end inline asm
	// begin inline asm
	fma.rn.f32 %f58277, %f65526, %f65531, %f58273;
	// end inline asm
	// begin inline asm
	fma.rn.f32 %f58281, %f65530, %f65531, %f58269;
	// end inline asm
	// begin inline asm
	fma.rn.f32 %f58285, %f65534, %f65535, %f58281;
	// end inline asm
	// begin inline asm
	fma.rn.f32 %f58289, %f65530, %f65535, %f58277;
	// end inline asm
	// begin inline asm
	fma.rn.f32 %f58293, %f65526, %f65531, %f58289;
	// end inline asm
	// begin inline asm
	fma.rn.f32 %f58297, %f65530, %f65531, %f58285;
	// end inline asm
	// begin inline asm
	fma.rn.f32 %f58301, %f65534, %f65535, %f58297;
	// end inline asm
	// begin inline asm
	fma.rn.f32 %f58305, %f65530, %f65535, %f58293;
	// end inline asm
	// begin inline asm
	fma.rn.f32 %f58309, %f65526, %f65531, %f58305;
	// end inline asm
	// begin inline asm
	fma.rn.f32 %f58313, %f65530, %f65531, %f58301;
	// end inline asm
	// begin inline asm
	fma.rn.f32 %f58317, %f65534, %f65535, %f58313;
	// end inline asm
	// begin inline asm
	fma.rn.f32 %f58321, %f65530, %f65535, %f58309;
	// end inline asm
	// begin inline asm
	fma.rn.f32 %f58325, %f65526, %f65531, %f58321;
	// end inline asm
	// begin inline asm
	fma.rn.f32 %f58329, %f65530, %f65531, %f58317;
	// end inline asm
	// begin inline asm
	fma.rn.f32 %f58333, %f65534, %f65535, %f58329;
	// end inline asm
	// begin inline asm
	fma.rn.f32 %f58337, %f65530, %f65535, %f58325;
	// end inline asm
	// begin inline asm
	fma.rn.f32 %f58341, %f65526, %f65531, %f58337;
	// end inline asm
	// begin inline asm
	fma.rn.f32 %f58345, %f65530, %f65531, %f58333;
	// end inline asm
	// begin inline asm
	fma.rn.f32 %f58349, %f65534, %f65535, %f58345;
	// end inline asm
	// begin inline asm
	fma.rn.f32 %f58353, %f65530, %f65535, %f58341;
	// end inline asm
	// begin inline asm
	fma.rn.f32 %f58357, %f65526, %f65531, %f58353;
	// end inline asm
	// begin inline asm
	fma.rn.f32 %f58361, %f65530, %f65531, %f58349;
	// end inline asm
	// begin inline asm
	fma.rn.f32 %f58365, %f65534, %f65535, %f58361;
	// end inline asm
	// begin inline asm
	fma.rn.f32 %f58369, %f65530, %f65535, %f58357;
	// end inline asm
	// begin inline asm
	fma.rn.f32 %f58373, %f65526, %f65531, %f58369;
	// end inline asm
	// begin inline asm
	fma.rn.f32 %f58377, %f65530, %f65531, %f58365;
	// end inline asm
	// begin inline asm
	fma.rn.f32 %f58381, %f65534, %f65535, %f58377;
	// end inline asm
	// begin inline asm
	fma.rn.f32 %f58385, %f65530, %f65535, %f58373;
	// end inline asm
	// begin inline asm
	fma.rn.f32 %f58389, %f65526, %f65531, %f58385;
	// end inline asm
	// begin inline asm
	fma.rn.f32 %f58393, %f65530, %f65531, %f58381;
	// end inline asm
	// begin inline asm
	fma.rn.f32 %f58397, %f65534, %f65535, %f58393;
	// end inline asm
	// begin inline asm
	fma.rn.f32 %f58401, %f65530, %f65535, %f58389;
	// end inline asm
	// begin inline asm
	fma.rn.f32 %f58405, %f65526, %f65531, %f58401;
	// end inline asm
	// begin inline asm
	fma.rn.f32 %f58409, %f65530, %f65531, %f58397;
	// end inline asm
	// begin inline asm
	fma.rn.f32 %f58413, %f65534, %f65535, %f58409;
	// end inline asm
	// begin inline asm
	fma.rn.f32 %f58417, %f65530, %f65535, %f58405;
	// end inline asm
	// begin inline asm
	fma.rn.f32 %f58421, %f65526, %f65531, %f58417;
	// end inline asm
	// begin inline asm
	fma.rn.f32 %f58425, %f65530, %f65531, %f58413;
	// end inline asm
	// begin inline asm
	fma.rn.f32 %f58429, %f65534, %f65535, %f58425;
	// end inline asm
	// begin inline asm
	fma.rn.f32 %f58433, %f65530, %f65535, %f58421;
	// end inline asm
	// begin inline asm
	fma.rn.f32 %f58437, %f65526, %f65531, %f58433;
	// end inline asm
	// begin inline asm
	fma.rn.f32 %f58441, %f65530, %f65531, %f58429;
	// end inline asm
	// begin inline asm
	fma.rn.f32 %f58445, %f65534, %f65535, %f58441;
	// end inline asm
	// begin inline asm
	fma.rn.f32 %f58449, %f65530, %f65535, %f58437;
	// end inline asm
	// begin inline asm
	fma.rn.f32 %f58453, %f65526, %f65531, %f58449;
	// end inline asm
	// begin inline asm
	fma.rn.f32 %f58457, %f65530, %f65531, %f58445;
	// end inline asm
	// begin inline asm
	fma.rn.f32 %f58461, %f65534, %f65535, %f58457;
	// end inline asm
	// begin inline asm
	fma.rn.f32 %f58465, %f65530, %f65535, %f58453;
	// end inline asm
	// begin inline asm
	fma.rn.f32 %f58469, %f65526, %f65531, %f58465;
	// end inline asm
	// begin inline asm
	fma.rn.f32 %f58473, %f65530, %f65531, %f58461;
	// end inline asm
	// begin inline asm
	fma.rn.f32 %f58477, %f65534, %f65535, %f58473;
	// end inline asm
	// begin inline asm
	fma.rn.f32 %f58481, %f65530, %f65535, %f58469;
	// end inline asm
	// begin inline asm
	fma.rn.f32 %f58485, %f65526, %f65531, %f58481;
	// end inline asm
	// begin inline asm
	fma.rn.f32 %f58489, %f65530, %f65531, %f58477;
	// end inline asm
	// begin inline asm
	fma.rn.f32 %f58493, %f65534, %f65535, %f58489;
	// end inline asm
	// begin inline asm
	fma.rn.f32 %f58497, %f65530, %f65535, %f58485;
	// end inline asm
	// begin inline asm
	fma.rn.f32 %f58501, %f65526, %f65531, %f58497;
	// end inline asm
	// begin inline asm
	fma.rn.f32 %f58505, %f65530, %f65531, %f58493;
	// end inline asm
	// begin inline asm
	fma.rn.f32 %f58509, %f65534, %f65535, %f58505;
	// end inline asm
	// begin inline asm
	fma.rn.f32 %f58513, %f65530, %f65535, %f58501;
	// end inline asm
	// begin inline asm
	fma.rn.f32 %f58517, %f65526, %f65531, %f58513;
	// end inline asm
	// begin inline asm
	fma.rn.f32 %f58521, %f65530, %f65531, %f58509;
	// end inline asm
	// begin inline asm
	fma.rn.f32 %f58525, %f65534, %f65535, %f58521;
	// end inline asm
	// begin inline asm
	fma.rn.f32 %f58529, %f65530, %f65535, %f58517;
	// end inline asm
	// begin inline asm
	fma.rn.f32 %f58533, %f65526, %f65531, %f58529;
	// end inline asm
	// begin inline asm
	fma.rn.f32 %f58537, %f65530, %f65531, %f58525;
	// end inline asm
	// begin inline asm
	fma.rn.f32 %f58541, %f65534, %f65535, %f58537;
	// end inline asm
	// begin inline asm
	fma.rn.f32 %f58545, %f65530, %f65535, %f58533;
	// end inline asm
	// begin inline asm
	fma.rn.f32 %f58549, %f65526, %f65531, %f58545;
	// end inline asm
	// begin inline asm
	fma.rn.f32 %f58553, %f65530, %f65531, %f58541;
	// end inline asm
	// begin inline asm
	fma.rn.f32 %f58557, %f65534, %f65535, %f58553;
	// end inline asm
	// begin inline asm
	fma.rn.f32 %f58561, %f65530, %f65535, %f58549;
	// end inline asm
	// begin inline asm
	fma.rn.f32 %f58565, %f65526, %f65531, %f58561;
	// end inline asm
	// begin inline asm
	fma.rn.f32 %f58569, %f65530, %f65531, %f58557;
	// end inline asm
	// begin inline asm
	fma.rn.f32 %f58573, %f65534, %f65535, %f58569;
	// end inline asm
	// begin inline asm
	fma.rn.f32 %f58577, %f65530, %f65535, %f58565;
	// end inline asm
	// begin inline asm
	fma.rn.f32 %f58581, %f65526, %f65531, %f58577;
	// end inline asm
	// begin inline asm
	fma.rn.f32 %f58585, %f65530, %f65531, %f58573;
	// end inline asm
	// begin inline asm
	fma.rn.f32 %f58589, %f65534, %f65535, %f58585;
	// end inline asm
	// begin inline asm
	fma.rn.f32 %f58593, %f65530, %f65535, %f58581;
	// end inline asm
	// begin inline asm
	fma.rn.f32 %f58597, %f65526, %f65531, %f58593;
	// end inline asm
	// begin inline asm
	fma.rn.f32 %f58601, %f65530, %f65531, %f58589;
	// end inline asm
	// begin inline asm
	fma.rn.f32 %f58605, %f65534, %f65535, %f58601;
	// end inline asm
	// begin inline asm
	fma.rn.f32 %f58609, %f65530, %f65535, %f58597;
	// end inline asm
	// begin inline asm
	fma.rn.f32 %f58613, %f65526, %f65531, %f58609;
	// end inline asm
	// begin inline asm
	fma.rn.f32 %f58617, %f65530, %f65531, %f58605;
	// end inline asm
	// begin inline asm
	fma.rn.f32 %f58621, %f65534, %f65535, %f58617;
	// end inline asm
	// begin inline asm
	fma.rn.f32 %f58625, %f65530, %f65535, %f58613;
	// end inline asm
	// begin inline asm
	fma.rn.f32 %f58629, %f65526, %f65531, %f58625;
	// end inline asm
	// begin inline asm
	fma.rn.f32 %f58633, %f65530, %f65531, %f58621;
	// end inline asm
	// begin inline asm
	fma.rn.f32 %f58637, %f65534, %f65535, %f58633;
	// end inline asm
	// begin inline asm
	fma.rn.f32 %f58641, %f65530, %f65535, %f58629;
	// end inline asm
	// begin inline asm
	fma.rn.f32 %f58645, %f65526, %f65531, %f58641;
	// end inline asm
	// begin inline asm
	fma.rn.f32 %f58649, %f65530, %f65531, %f58637;
	// end inline asm
	// begin inline asm
	fma.rn.f32 %f58653, %f65534, %f65535, %f58649;
	// end inline asm
	// begin inline asm
	fma.rn.f32 %f58657, %f65530, %f65535, %f58645;
	// end inline asm
	// begin inline asm
	fma.rn.f32 %f58661, %f65526, %f65531, %f58657;
	// end inline asm
	// begin inline asm
	fma.rn.f32 %f58665, %f65530, %f65531, %f58653;
	// end inline asm
	// begin inline asm
	fma.rn.f32 %f58669, %f65534, %f65535, %f58665;
	// end inline asm
	// begin inline asm
	fma.rn.f32 %f58673, %f65530, %f65535, %f58661;
	// end inline asm
	// begin inline asm
	fma.rn.f32 %f58677, %f65526, %f65531, %f58673;
	// end inline asm
	// begin inline asm
	fma.rn.f32 %f58681, %f65530, %f65531, %f58669;
	// end inline asm
	// begin inline asm
	fma.rn.f32 %f58685, %f65534, %f65535, %f58681;
	// end inline asm
	// begin inline asm
	fma.rn.f32 %f58689, %f65530, %f65535, %f58677;
	// end inline asm
	// begin inline asm
	fma.rn.f32 %f58693, %f65526, %f65531, %f58689;
	// end inline asm
	// begin inline asm
	fma.rn.f32 %f58697, %f65530, %f65531, %f58685;
	// end inline asm
	// begin inline asm
	fma.rn.f32 %f58701, %f65534, %f65535, %f58697;
	// end inline asm
	// begin inline asm
	fma.rn.f32 %f58705, %f65530, %f65535, %f58693;
	// end inline asm
	// begin inline asm
	fma.rn.f32 %f58709, %f65526, %f65531, %f58705;
	// end inline asm
	// begin inline asm
	fma.rn.f32 %f58713, %f65530, %f65531, %f58701;
	// end inline asm
	// begin inline asm
	fma.rn.f32 %f58717, %f65534, %f65535, %f58713;
	// end inline asm
	// begin inline asm
	fma.rn.f32 %f58721, %f65530, %f65535, %f58709;
	// end inline asm
	// begin inline asm
	fma.rn.f32 %f58725, %f65526, %f65531, %f58721;
	// end inline asm
	// begin inline asm
	fma.rn.f32 %f58729, %f65530, %f65531, %f58717;
	// end inline asm
	// begin inline asm
	fma.rn.f32 %f58733, %f65534, %f65535, %f58729;
	// end inline asm
	// begin inline asm
	fma.rn.f32 %f58737, %f65530, %f65535, %f58725;
	// end inline asm
	// begin inline asm
	fma.rn.f32 %f58741, %f65526, %f65531, %f58737;
	// end inline asm
	// begin inline asm
	fma.rn.f32 %f58745, %f65530, %f65531, %f58733;
	// end inline asm
	// begin inline asm
	fma.rn.f32 %f58749, %f65534, %f65535, %f58745;
	// end inline asm
	// begin inline asm
	fma.rn.f32 %f58753, %f65530, %f65535, %f58741;
	// end inline asm
	// begin inline asm
	fma.rn.f32 %f58757, %f65526, %f65531, %f58753;
	// end inline asm
	// begin inline asm
	fma.rn.f32 %f58761, %f65530, %f65531, %f58749;
	// end inline asm
	// begin inline asm
	fma.rn.f32 %f58765, %f65534, %f65535, %f58761;
	// end inline asm
	// begin inline asm
	fma.rn.f32 %f58769, %f65530, %f65535, %f58757;
	// end inline asm
	// begin inline asm
	fma.rn.f32 %f58773, %f65526, %f65531, %f58769;
	// end inline asm
	// begin inline asm
	fma.rn.f32 %f58777, %f65530, %f65531, %f58765;
	// end inline asm
	// begin inline asm
	fma.rn.f32 %f58781, %f65534, %f65535, %f58777;
	// end inline asm
	// begin inline asm
	fma.rn.f32 %f58785, %f65530, %f65535, %f58773;
	// end inline asm
	// begin inline asm
	fma.rn.f32 %f58789, %f65526, %f65531, %f58785;
	// end inline asm
	// begin inline asm
	fma.rn.f32 %f58793, %f65530, %f65531, %f58781;
	// end inline asm
	// begin inline asm
	fma.rn.f32 %f58797, %f65534, %f65535, %f58793;
	// end inline asm
	// begin inline asm
	fma.rn.f32 %f58801, %f65530, %f65535, %f58789;
	// end inline asm
	// begin inline asm
	fma.rn.f32 %f58805, %f65526, %f65531, %f58801;
	// end inline asm
	// begin inline asm
	fma.rn.f32 %f58809, %f65530, %f65531, %f58797;
	// end inline asm
	// begin inline asm
	fma.rn.f32 %f58813, %f65534, %f65535, %f58809;
	// end inline asm
	// begin inline asm
	fma.rn.f32 %f58817, %f65530, %f65535, %f58805;
	// end inline asm
	// begin inline asm
	fma.rn.f32 %f58821, %f65526, %f65531, %f58817;
	// end inline asm
	// begin inline asm
	fma.rn.f32 %f58825, %f65530, %f65531, %f58813;
	// end inline asm
	// begin inline asm
	fma.rn.f32 %f58829, %f65534, %f65535, %f58825;
	// end inline asm
	// begin inline asm
	fma.rn.f32 %f58833, %f65530, %f65535, %f58821;
	// end inline asm
	// begin inline asm
	fma.rn.f32 %f58837, %f65526, %f65531, %f58833;
	// end inline asm
	// begin inline asm
	fma.rn.f32 %f58841, %f65530, %f65531, %f58829;
	// end inline asm
	// begin inline asm
	fma.rn.f32 %f58845, %f65534, %f65535, %f58841;
	// end inline asm
	// begin inline asm
	fma.rn.f32 %f58849, %f65530, %f65535, %f58837;
	// end inline asm
	// begin inline asm
	fma.rn.f32 %f58853, %f65526, %f65531, %f58849;
	// end inline asm
	// begin inline asm
	fma.rn.f32 %f58857, %f65530, %f65531, %f58845;
	// end inline asm
	// begin inline asm
	fma.rn.f32 %f58861, %f65534, %f65535, %f58857;
	// end inline asm
	// begin inline asm
	fma.rn.f32 %f58865, %f65530, %f65535, %f58853;
	// end inline asm
	// begin inline asm
	fma.rn.f32 %f58869, %f65526, %f65531, %f58865;
	// end inline asm
	// begin inline asm
	fma.rn.f32 %f58873, %f65530, %f65531, %f58861;
	// end inline asm
	// begin inline asm
	fma.rn.f32 %f58877, %f65534, %f65535, %f58873;
	// end inline asm
	// begin inline asm
	fma.rn.f32 %f58881, %f65530, %f65535, %f58869;
	// end inline asm
	// begin inline asm
	fma.rn.f32 %f58885, %f65526, %f65531, %f58881;
	// end inline asm
	// begin inline asm
	fma.rn.f32 %f58889, %f65530, %f65531, %f58877;
	// end inline asm
	// begin inline asm
	fma.rn.f32 %f58893, %f65534, %f65535, %f58889;
	// end inline asm
	// begin inline asm
	fma.rn.f32 %f58897, %f65530, %f65535, %f58885;
	// end inline asm
	// begin inline asm
	fma.rn.f32 %f58901, %f65526, %f65531, %f58897;
	// end inline asm
	// begin inline asm
	fma.rn.f32 %f58905, %f65530, %f65531, %f58893;
	// end inline asm
	// begin inline asm
	fma.rn.f32 %f58909, %f65534, %f65535, %f58905;
	// end inline asm
	// begin inline asm
	fma.rn.f32 %f58913, %f65530, %f65535, %f58901;
	// end inline asm
	// begin inline asm
	fma.rn.f32 %f58917, %f65526, %f65531, %f58913;
	// end inline asm
	// begin inline asm
	fma.rn.f32 %f58921, %f65530, %f65531, %f58909;
	// end inline asm
	// begin inline asm
	fma.rn.f32 %f58925, %f65534, %f65535, %f58921;
	// end inline asm
	// begin inline asm
	fma.rn.f32 %f58929, %f65530, %f65535, %f58917;
	// end inline asm
	// begin inline asm
	fma.rn.f32 %f58933, %f65526, %f65531, %f58929;
	// end inline asm
	// begin inline asm
	fma.rn.f32 %f58937, %f65530, %f65531, %f58925;
	// end inline asm
	// begin inline asm
	fma.rn.f32 %f58941, %f65534, %f65535, %f58937;
	// end inline asm
	// begin inline asm
	fma.rn.f32 %f58945, %f65530, %f65535, %f58933;
	// end inline asm
	// begin inline asm
	fma.rn.f32 %f58949, %f65526, %f65531, %f58945;
	// end inline asm
	// begin inline asm
	fma.rn.f32 %f58953, %f65530, %f65531, %f58941;
	// end inline asm
	// begin inline asm
	fma.rn.f32 %f58957, %f65534, %f65535, %f58953;
	// end inline asm
	// begin inline asm
	fma.rn.f32 %f58961, %f65530, %f65535, %f58949;
	// end inline asm
	// begin inline asm
	fma.rn.f32 %f58965, %f65526, %f65531, %f58961;
	// end inline asm
	// begin inline asm
	fma.rn.f32 %f58969, %f65530, %f65531, %f58957;
	// end inline asm
	// begin inline asm
	fma.rn.f32 %f58973, %f65534, %f65535, %f58969;
	// end inline asm
	// begin inline asm
	fma.rn.f32 %f58977, %f65530, %f65535, %f58965;
	// end inline asm
	// begin inline asm
	fma.rn.f32 %f58981, %f65526, %f65531, %f58977;
	// end inline asm
	// begin inline asm
	fma.rn.f32 %f58985, %f65530, %f65531, %f58973;
	// end inline asm
	// begin inline asm
	fma.rn.f32 %f58989, %f65534, %f65535, %f58985;
	// end inline asm
	// begin inline asm
	fma.rn.f32 %f58993, %f65530, %f65535, %f58981;
	// end inline asm
	// begin inline asm
	fma.rn.f32 %f58997, %f65526, %f65531, %f58993;
	// end inline asm
	// begin inline asm
	fma.rn.f32 %f59001, %f65530, %f65531, %f58989;
	// end inline asm
	// begin inline asm
	fma.rn.f32 %f59005, %f65534, %f65535, %f59001;
	// end inline asm
	// begin inline asm
	fma.rn.f32 %f59009, %f65530, %f65535, %f58997;
	// end inline asm
	// begin inline asm
	fma.rn.f32 %f59013, %f65526, %f65531, %f59009;
	// end inline asm
	// begin inline asm
	fma.rn.f32 %f59017, %f65530, %f65531, %f59005;
	// end inline asm
	// begin inline asm
	fma.rn.f32 %f59021, %f65534, %f65535, %f59017;
	// end inline asm
	// begin inline asm
	fma.rn.f32 %f59025, %f65530, %f65535, %f59013;
	// end inline asm
	// begin inline asm
	fma.rn.f32 %f59029, %f65526, %f65531, %f59025;
	// end inline asm
	// begin inline asm
	fma.rn.f32 %f59033, %f65530, %f65531, %f59021;
	// end inline asm
	// begin inline asm
	fma.rn.f32 %f59037, %f65534, %f65535, %f59033;
	// end inline asm
	// begin inline asm
	fma.rn.f32 %f59041, %f65530, %f65535, %f59029;
	// end inline asm
	// begin inline asm
	fma.rn.f32 %f59045, %f65526, %f65531, %f59041;
	// end inline asm
	// begin inline asm
	fma.rn.f32 %f59049, %f65530, %f65531, %f59037;
	// end inline asm
	// begin inline asm
	fma.rn.f32 %f59053, %f65534, %f65535, %f59049;
	// end inline asm
	// begin inline asm
	fma.rn.f32 %f59057, %f65530, %f65535, %f59045;
	// end inline asm
	// begin inline asm
	fma.rn.f32 %f59061, %f65526, %f65531, %f59057;
	// end inline asm
	// begin inline asm
	fma.rn.f32 %f59065, %f65530, %f65531, %f59053;
	// end inline asm
	// begin inline asm
	fma.rn.f32 %f59069, %f65534, %f65535, %f59065;
	// end inline asm
	// begin inline asm
	fma.rn.f32 %f59073, %f65530, %f65535, %f59061;
	// end inline asm
	// begin inline asm
	fma.rn.f32 %f59077, %f65526, %f65531, %f59073;
	// end inline asm
	// begin inline asm
	fma.rn.f32 %f59081, %f65530, %f65531, %f59069;
	// end inline asm
	// begin inline asm
	fma.rn.f32 %f59085, %f65534, %f65535, %f59081;
	// end inline asm
	// begin inline asm
	fma.rn.f32 %f59089, %f65530, %f65535, %f59077;
	// end inline asm
	// begin inline asm
	fma.rn.f32 %f59093, %f65526, %f65531, %f59089;
	// end inline asm
	// begin inline asm
	fma.rn.f32 %f59097, %f65530, %f65531, %f59085;
	// end inline asm
	// begin inline asm
	fma.rn.f32 %f59101, %f65534, %f65535, %f59097;
	// end inline asm
	// begin inline asm
	fma.rn.f32 %f59105, %f65530, %f65535, %f59093;
	// end inline asm
	// begin inline asm
	fma.rn.f32 %f59109, %f65526, %f65531, %f59105;
	// end inline asm
	// begin inline asm
	fma.rn.f32 %f59113, %f65530, %f65531, %f59101;
	// end inline asm
	// begin inline asm
	fma.rn.f32 %f59117, %f65534, %f65535, %f59113;
	// end inline asm
	// begin inline asm
	fma.rn.f32 %f59121, %f65530, %f65535, %f59109;
	// end inline asm
	// begin inline asm
	fma.rn.f32 %f59125, %f65526, %f65531, %f59121;
	// end inline asm
	// begin inline asm
	fma.rn.f32 %f59129, %f65530, %f65531, %f59117;
	// end inline asm
	// begin inline asm
	fma.rn.f32 %f59133, %f65534, %f65535, %f59129;
	// end inline asm
	// begin inline asm
	fma.rn.f32 %f59137, %f65530, %f65535, %f59125;
	// end inline asm
	// begin inline asm
	fma.rn.f32 %f59141, %f65526, %f65531, %f59137;
	// end inline asm
	// begin inline asm
	fma.rn.f32 %f59145, %f65530, %f65531, %f59133;
	// end inline asm
	// begin inline asm
	fma.rn.f32 %f59149, %f65534, %f65535, %f59145;
	// end inline asm
	// begin inline asm
	fma.rn.f32 %f59153, %f65530, %f65535, %f59141;
	// end inline asm
	// begin inline asm
	fma.rn.f32 %f59157, %f65526, %f65531, %f59153;
	// end inline asm
	// begin inline asm
	fma.rn.f32 %f59161, %f65530, %f65531, %f59149;
	// end inline asm
	// begin inline asm
	fma.rn.f32 %f59165, %f65534, %f65535, %f59161;
	// end inline asm
	// begin inline asm
	fma.rn.f32 %f59169, %f65530, %f65535, %f59157;
	// end inline asm
	// begin inline asm
	fma.rn.f32 %f59173, %f65526, %f65531, %f59169;
	// end inline asm
	// begin inline asm
	fma.rn.f32 %f59177, %f65530, %f65531, %f59165;
	// end inline asm
	// begin inline asm
	fma.rn.f32 %f59181, %f65534, %f65535, %f59177;
	// end inline asm
	// begin inline asm
	fma.rn.f32 %f59185, %f65530, %f65535, %f59173;
	// end inline asm
	// begin inline asm
	fma.rn.f32 %f59189, %f65526, %f65531, %f59185;
	// end inline asm
	// begin inline asm
	fma.rn.f32 %f59193, %f65530, %f65531, %f59181;
	// end inline asm
	// begin inline asm
	fma.rn.f32 %f59197, %f65534, %f65535, %f59193;
	// end inline asm
	// begin inline asm
	fma.rn.f32 %f59201, %f65530, %f65535, %f59189;
	// end inline asm
	// begin inline asm
	fma.rn.f32 %f59205, %f65526, %f65531, %f59201;
	// end inline asm
	// begin inline asm
	fma.rn.f32 %f59209, %f65530, %f65531, %f59197;
	// end inline asm
	// begin inline asm
	fma.rn.f32 %f59213, %f65534, %f65535, %f59209;
	// end inline asm
	// begin inline asm
	fma.rn.f32 %f59217, %f65530, %f65535, %f59205;
	// end inline asm
	// begin inline asm
	fma.rn.f32 %f59221, %f65526, %f65531, %f59217;
	// end inline asm
	// begin inline asm
	fma.rn.f32 %f59225, %f65530, %f65531, %f59213;
	// end inline asm
	// begin inline asm
	fma.rn.f32 %f59229, %f65534, %f65535, %f59225;
	// end inline asm
	// begin inline asm
	fma.rn.f32 %f59233, %f65530, %f65535, %f59221;
	// end inline asm
	// begin inline asm
	fma.rn.f32 %f59237, %f65526, %f65531, %f59233;
	// end inline asm
	// begin inline asm
	fma.rn.f32 %f59241, %f65530, %f65531, %f59229;
	// end inline asm
	// begin inline asm
	fma.rn.f32 %f59245, %f65534, %f65535, %f59241;
	// end inline asm
	// begin inline asm
	fma.rn.f32 %f59249, %f65530, %f65535, %f59237;
	// end inline asm
	// begin inline asm
	fma.rn.f32 %f59253, %f65526, %f65531, %f59249;
	// end inline asm
	// begin inline asm
	fma.rn.f32 %f59257, %f65530, %f65531, %f59245;
	// end inline asm
	// begin inline asm
	fma.rn.f32 %f59261, %f65534, %f65535, %f59257;
	// end inline asm
	// begin inline asm
	fma.rn.f32 %f59265, %f65530, %f65535, %f59253;
	// end inline asm
	// begin inline asm
	fma.rn.f32 %f59269, %f65526, %f65531, %f59265;
	// end inline asm
	// begin inline asm
	fma.rn.f32 %f59273, %f65530, %f65531, %f59261;
	// end inline asm
	// begin inline asm
	fma.rn.f32 %f59277, %f65534, %f65535, %f59273;
	// end inline asm
	// begin inline asm
	fma.rn.f32 %f59281, %f65530, %f65535, %f59269;
	// end inline asm
	// begin inline asm
	fma.rn.f32 %f59285, %f65526, %f65531, %f59281;
	// end inline asm
	// begin inline asm
	fma.rn.f32 %f59289, %f65530, %f65531, %f59277;
	// end inline asm
	// begin inline asm
	fma.rn.f32 %f59293, %f65534, %f65535, %f59289;
	// end inline asm
	// begin inline asm
	fma.rn.f32 %f59297, %f65530, %f65535, %f59285;
	// end inline asm
	// begin inline asm
	fma.rn.f32 %f59301, %f65526, %f65531, %f59297;
	// end inline asm
	// begin inline asm
	fma.rn.f32 %f59305, %f65530, %f65531, %f59293;
	// end inline asm
	// begin inline asm
	fma.rn.f32 %f59309, %f65534, %f65535, %f59305;
	// end inline asm
	// begin inline asm
	fma.rn.f32 %f59313, %f65530, %f65535, %f59301;
	// end inline asm
	// begin inline asm
	fma.rn.f32 %f59317, %f65526, %f65531, %f59313;
	// end inline asm
	// begin inline asm
	fma.rn.f32 %f59321, %f65530, %f65531, %f59309;
	// end inline asm
	// begin inline asm
	fma.rn.f32 %f59325, %f65534, %f65535, %f59321;
	// end inline asm
	// begin inline asm
	fma.rn.f32 %f59329, %f65530, %f65535, %f59317;
	// end inline asm
	// begin inline asm
	fma.rn.f32 %f59333, %f65526, %f65531, %f59329;
	// end inline asm
	// begin inline asm
	fma.rn.f32 %f59337, %f65530, %f65531, %f59325;
	// end inline asm
	// begin inline asm
	fma.rn.f32 %f59341, %f65534, %f65535, %f59337;
	// end inline asm
	// begin inline asm
	fma.rn.f32 %f59345, %f65530, %f65535, %f59333;
	// end inline asm
	// begin inline asm
	fma.rn.f32 %f59349, %f65526, %f65531, %f59345;
	// end inline asm
	// begin inline asm
	fma.rn.f32 %f59353, %f65530, %f65531, %f59341;
	// end inline asm
	// begin inline asm
	fma.rn.f32 %f59357, %f65534, %f65535, %f59353;
	// end inline asm
	// begin inline asm
	fma.rn.f32 %f59361, %f65530, %f65535, %f59349;
	// end inline asm
	// begin inline asm
	fma.rn.f32 %f59365, %f65526, %f65531, %f59361;
	// end inline asm
	// begin inline asm
	fma.rn.f32 %f59369, %f65530, %f65531, %f59357;
	// end inline asm
	// begin inline asm
	fma.rn.f32 %f59373, %f65534, %f65535, %f59369;
	// end inline asm
	// begin inline asm
	fma.rn.f32 %f59377, %f65530, %f65535, %f59365;
	// end inline asm
	// begin inline asm
	fma.rn.f32 %f59381, %f65526, %f65531, %f59377;
	// end inline asm
	// begin inline asm
	fma.rn.f32 %f59385, %f65530, %f65531, %f59373;
	// end inline asm
	// begin inline asm
	fma.rn.f32 %f59389, %f65534, %f65535, %f59385;
	// end inline asm
	// begin inline asm
	fma.rn.f32 %f59393, %f65530, %f65535, %f59381;
	// end inline asm
	// begin inline asm
	fma.rn.f32 %f59397, %f65526, %f65531, %f59393;
	// end inline asm
	// begin inline asm
	fma.rn.f32 %f59401, %f65530, %f65531, %f59389;
	// end inline asm
	// begin inline asm
	fma.rn.f32 %f59405, %f65534, %f65535, %f59401;
	// end inline asm
	// begin inline asm
	fma.rn.f32 %f59409, %f65530, %f65535, %f59397;
	// end inline asm
	// begin inline asm
	fma.rn.f32 %f59413, %f65526, %f65531, %f59409;
	// end inline asm
	// begin inline asm
	fma.rn.f32 %f59417, %f65530, %f65531, %f59405;
	// end inline asm
	// begin inline asm
	fma.rn.f32 %f59421, %f65534, %f65535, %f59417;
	// end inline asm
	// begin inline asm
	fma.rn.f32 %f59425, %f65530, %f65535, %f59413;
	// end inline asm
	// begin inline asm
	fma.rn.f32 %f59429, %f65526, %f65531, %f59425;
	// end inline asm
	// begin inline asm
	fma.rn.f32 %f59433, %f65530, %f65531, %f59421;
	// end inline asm
	// begin inline asm
	fma.rn.f32 %f59437, %f65534, %f65535, %f59433;
	// end inline asm
	// begin inline asm
	fma.rn.f32 %f59441, %f65530, %f65535, %f59429;
	// end inline asm
	// begin inline asm
	fma.rn.f32 %f59445, %f65526, %f65531, %f59441;
	// end inline asm
	// begin inline asm
	fma.rn.f32 %f59449, %f65530, %f65531, %f59437;
	// end inline asm
	// begin inline asm
	fma.rn.f32 %f59453, %f65534, %f65535, %f59449;
	// end inline asm
	// begin inline asm
	fma.rn.f32 %f59457, %f65530, %f65535, %f59445;
	// end inline asm
	// begin inline asm
	fma.rn.f32 %f59461, %f65526, %f65531, %f59457;
	// end inline asm
	// begin inline asm
	fma.rn.f32 %f59465, %f65530, %f65531, %f59453;
	// end inline asm
	// begin inline asm
	fma.rn.f32 %f59469, %f65534, %f65535, %f59465;
	// end inline asm
	// begin inline asm
	fma.rn.f32 %f59473, %f65530, %f65535, %f59461;
	// end inline asm
	// begin inline asm
	fma.rn.f32 %f59477, %f65526, %f65531, %f59473;
	// end inline asm
	// begin inline asm
	fma.rn.f32 %f59481, %f65530, %f65531, %f59469;
	// end inline asm
	// begin inline asm
	fma.rn.f32 %f59485, %f65534, %f65535, %f59481;
	// end inline asm
	// begin inline asm
	fma.rn.f32 %f59489, %f65530, %f65535, %f59477;
	// end inline asm
	// begin inline asm
	fma.rn.f32 %f59493, %f65526, %f65531, %f59489;
	// end inline asm
	// begin inline asm
	fma.rn.f32 %f59497, %f65530, %f65531, %f59485;
	// end inline asm
	// begin inline asm
	fma.rn.f32 %f59501, %f65534, %f65535, %f59497;
	// end inline asm
	// begin inline asm
	fma.rn.f32 %f59505, %f65530, %f65535, %f59493;
	// end inline asm
	// begin inline asm
	fma.rn.f32 %f59509, %f65526, %f65531, %f59505;
	// end inline asm
	// begin inline asm
	fma.rn.f32 %f59513, %f65530, %f65531, %f59501;
	// end inline asm
	// begin inline asm
	fma.rn.f32 %f59517, %f65534, %f65535, %f59513;
	// end inline asm
	// begin inline asm
	fma.rn.f32 %f59521, %f65530, %f65535, %f59509;
	// end inline asm
	// begin inline asm
	fma.rn.f32 %f59525, %f65526, %f65531, %f59521;
	// end inline asm
	// begin inline asm
	fma.rn.f32 %f59529, %f65530, %f65531, %f59517;
	// end inline asm
	// begin inline asm
	fma.rn.f32 %f59533, %f65534, %f65535, %f59529;
	// end inline asm
	// begin inline asm
	fma.rn.f32 %f59537, %f65530, %f65535, %f59525;
	// end inline asm
	// begin inline asm
	fma.rn.f32 %f59541, %f65526, %f65531, %f59537;
	// end inline asm
	// begin inline asm
	fma.rn.f32 %f59545, %f65530, %f65531, %f59533;
	// end inline asm
	// begin inline asm
	fma.rn.f32 %f59549, %f65534, %f65535, %f59545;
	// end inline asm
	// begin inline asm
	fma.rn.f32 %f59553, %f65530, %f65535, %f59541;
	// end inline asm
	// begin inline asm
	fma.rn.f32 %f59557, %f65526, %f65531, %f59553;
	// end inline asm
	// begin inline asm
	fma.rn.f32 %f59561, %f65530, %f65531, %f59549;
	// end inline asm
	// begin inline asm
	fma.rn.f32 %f59565, %f65534, %f65535, %f59561;
	// end inline asm
	// begin inline asm
	fma.rn.f32 %f59569, %f65530, %f65535, %f59557;
	// end inline asm
	// begin inline asm
	fma.rn.f32 %f59573, %f65526, %f65531, %f59569;
	// end inline asm
	// begin inline asm
	fma.rn.f32 %f59577, %f65530, %f65531, %f59565;
	// end inline asm
	// begin inline asm
	fma.rn.f32 %f59581, %f65534, %f65535, %f59577;
	// end inline asm
	// begin inline asm
	fma.rn.f32 %f59585, %f65530, %f65535, %f59573;
	// end inline asm
	// begin inline asm
	fma.rn.f32 %f59589, %f65526, %f65531, %f59585;
	// end inline asm
	// begin inline asm
	fma.rn.f32 %f59593, %f65530, %f65531, %f59581;
	// end inline asm
	// begin inline asm
	fma.rn.f32 %f59597, %f65534, %f65535, %f59593;
	// end inline asm
	// begin inline asm
	fma.rn.f32 %f59601, %f65530, %f65535, %f59589;
	// end inline asm
	// begin inline asm
	fma.rn.f32 %f59605, %f65526, %f65531, %f59601;
	// end inline asm
	// begin inline asm
	fma.rn.f32 %f59609, %f65530, %f65531, %f59597;
	// end inline asm
	// begin inline asm
	fma.rn.f32 %f59613, %f65534, %f65535, %f59609;
	// end inline asm
	// begin inline asm
	fma.rn.f32 %f59617, %f65530, %f65535, %f59605;
	// end inline asm
	// begin inline asm
	fma.rn.f32 %f59621, %f65526, %f65531, %f59617;
	// end inline asm
	// begin inline asm
	fma.rn.f32 %f59625, %f65530, %f65531, %f59613;
	// end inline asm
	// begin inline asm
	fma.rn.f32 %f59629, %f65534, %f65535, %f59625;
	// end inline asm
	// begin inline asm
	fma.rn.f32 %f59633, %f65530, %f65535, %f59621;
	// end inline asm
	// begin inline asm
	fma.rn.f32 %f59637, %f65526, %f65531, %f59633;
	// end inline asm
	// begin inline asm
	fma.rn.f32 %f59641, %f65530, %f65531, %f59629;
	// end inline asm
	// begin inline asm
	fma.rn.f32 %f59645, %f65534, %f65535, %f59641;
	// end inline asm
	// begin inline asm
	fma.rn.f32 %f59649, %f65530, %f65535, %f59637;
	// end inline asm
	// begin inline asm
	fma.rn.f32 %f59653, %f65526, %f65531, %f59649;
	// end inline asm
	// begin inline asm
	fma.rn.f32 %f59657, %f65530, %f65531, %f59645;
	// end inline asm
	// begin inline asm
	fma.rn.f32 %f59661, %f65534, %f65535, %f59657;
	// end inline asm
	// begin inline asm
	fma.rn.f32 %f59665, %f65530, %f65535, %f59653;
	// end inline asm
	// begin inline asm
	fma.rn.f32 %f59669, %f65526, %f65531, %f59665;
	// end inline asm
	// begin inline asm
	fma.rn.f32 %f59673, %f65530, %f65531, %f59661;
	// end inline asm
	// begin inline asm
	fma.rn.f32 %f59677, %f65534, %f65535, %f59673;
	// end inline asm
	// begin inline asm
	fma.rn.f32 %f59681, %f65530, %f65535, %f59669;
	// end inline asm
	// begin inline asm
	fma.rn.f32 %f59685, %f65526, %f65531, %f59681;
	// end inline asm
	// begin inline asm
	fma.rn.f32 %f59689, %f65530, %f65531, %f59677;
	// end inline asm
	// begin inline asm
	fma.rn.f32 %f59693, %f65534, %f65535, %f59689;
	// end inline asm
	// begin inline asm
	fma.rn.f32 %f59697, %f65530, %f65535, %f59685;
	// end inline asm
	// begin inline asm
	fma.rn.f32 %f59701, %f65526, %f65531, %f59697;
	// end inline asm
	// begin inline asm
	fma.rn.f32 %f59705, %f65530, %f65531, %f59693;
	// end inline asm
	// begin inline asm
	fma.rn.f32 %f59709, %f65534, %f65535, %f59705;
	// end inline asm
	// begin inline asm
	fma.rn.f32 %f59713, %f65530, %f65535, %f59701;
	// end inline asm
	// begin inline asm
	fma.rn.f32 %f59717, %f65526, %f65531, %f59713;
	// end inline asm
	// begin inline asm
	fma.rn.f32 %f59721, %f65530, %f65531, %f59709;
	// end inline asm
	// begin inline asm
	fma.rn.f32 %f59725, %f65534, %f65535, %f59721;
	// end inline asm
	// begin inline asm
	fma.rn.f32 %f59729, %f65530, %f65535, %f59717;
	// end inline asm
	// begin inline asm
	fma.rn.f32 %f59733, %f65526, %f65531, %f59729;
	// end inline asm
	// begin inline asm
	fma.rn.f32 %f59737, %f65530, %f65531, %f59725;
	// end inline asm
	// begin inline asm
	fma.rn.f32 %f59741, %f65534, %f65535, %f59737;
	// end inline asm
	// begin inline asm
	fma.rn.f32 %f59745, %f65530, %f65535, %f59733;
	// end inline asm
	// begin inline asm
	fma.rn.f32 %f59749, %f65526, %f65531, %f59745;
	// end inline asm
	// begin inline asm
	fma.rn.f32 %f59753, %f65530, %f65531, %f59741;
	// end inline asm
	// begin inline asm
	fma.rn.f32 %f59757, %f65534, %f65535, %f59753;
	// end inline asm
	// begin inline asm
	fma.rn.f32 %f59761, %f65530, %f65535, %f59749;
	// end inline asm
	// begin inline asm
	fma.rn.f32 %f59765, %f65526, %f65531, %f59761;
	// end inline asm
	// begin inline asm
	fma.rn.f32 %f59769, %f65530, %f65531, %f59757;
	// end inline asm
	// begin inline asm
	fma.rn.f32 %f59773, %f65534, %f65535, %f59769;
	// end inline asm
	// begin inline asm
	fma.rn.f32 %f59777, %f65530, %f65535, %f59765;
	// end inline asm
	// begin inline asm
	fma.rn.f32 %f59781, %f65526, %f65531, %f59777;
	// end inline asm
	// begin inline asm
	fma.rn.f32 %f59785, %f65530, %f65531, %f59773;
	// end inline asm
	// begin inline asm
	fma.rn.f32 %f59789, %f65534, %f65535, %f59785;
	// end inline asm
	// begin inline asm
	fma.rn.f32 %f59793, %f65530, %f65535, %f59781;
	// end inline asm
	// begin inline asm
	fma.rn.f32 %f59797, %f65526, %f65531, %f59793;
	// end inline asm
	// begin inline asm
	fma.rn.f32 %f59801, %f65530, %f65531, %f59789;
	// end inline asm
	// begin inline asm
	fma.rn.f32 %f59805, %f65534, %f65535, %f59801;
	// end inline asm
	// begin inline asm
	fma.rn.f32 %f59809, %f65530, %f65535, %f59797;
	// end inline asm
	// begin inline asm
	fma.rn.f32 %f59813, %f65526, %f65531, %f59809;
	// end inline asm
	// begin inline asm
	fma.rn.f32 %f59817, %f65530, %f65531, %f59805;
	// end inline asm
	// begin inline asm
	fma.rn.f32 %f59821, %f65534, %f65535, %f59817;
	// end inline asm
	// begin inline asm
	fma.rn.f32 %f59825, %f65530, %f65535, %f59813;
	// end inline asm
	// begin inline asm
	fma.rn.f32 %f59829, %f65526, %f65531, %f59825;
	// end inline asm
	// begin inline asm
	fma.rn.f32 %f59833, %f65530, %f65531, %f59821;
	// end inline asm
	// begin inline asm
	fma.rn.f32 %f59837, %f65534, %f65535, %f59833;
	// end inline asm
	// begin inline asm
	fma.rn.f32 %f59841, %f65530, %f65535, %f59829;
	// end inline asm
	// begin inline asm
	fma.rn.f32 %f59845, %f65526, %f65531, %f59841;
	// end inline asm
	// begin inline asm
	fma.rn.f32 %f59849, %f65530, %f65531, %f59837;
	// end inline asm
	// begin inline asm
	fma.rn.f32 %f59853, %f65534, %f65535, %f59849;
	// end inline asm
	// begin inline asm
	fma.rn.f32 %f59857, %f65530, %f65535, %f59845;
	// end inline asm
	// begin inline asm
	fma.rn.f32 %f59861, %f65526, %f65531, %f59857;
	// end inline asm
	// begin inline asm
	fma.rn.f32 %f59865, %f65530, %f65531, %f59853;
	// end inline asm
	// begin inline asm
	fma.rn.f32 %f59869, %f65534, %f65535, %f59865;
	// end inline asm
	// begin inline asm
	fma.rn.f32 %f59873, %f65530, %f65535, %f59861;
	// end inline asm
	// begin inline asm
	fma.rn.f32 %f59877, %f65526, %f65531, %f59873;
	// end inline asm
	// begin inline asm
	fma.rn.f32 %f59881, %f65530, %f65531, %f59869;
	// end inline asm
	// begin inline asm
	fma.rn.f32 %f59885, %f65534, %f65535, %f59881;
	// end inline asm
	// begin inline asm
	fma.rn.f32 %f59889, %f65530, %f65535, %f59877;
	// end inline asm
	// begin inline asm
	fma.rn.f32 %f59893, %f65526, %f65531, %f59889;
	// end inline asm
	// begin inline asm
	fma.rn.f32 %f59897, %f65530, %f65531, %f59885;
	// end inline asm
	// begin inline asm
	fma.rn.f32 %f59901, %f65534, %f65535, %f59897;
	// end inline asm
	// begin inline asm
	fma.rn.f32 %f59905, %f65530, %f65535, %f59893;
	// end inline asm
	// begin inline asm
	fma.rn.f32 %f59909, %f65526, %f65531, %f59905;
	// end inline asm
	// begin inline asm
	fma.rn.f32 %f59913, %f65530, %f65531, %f59901;
	// end inline asm
	// begin inline asm
	fma.rn.f32 %f59917, %f65534, %f65535, %f59913;
	// end inline asm
	// begin inline asm
	fma.rn.f32 %f59921, %f65530, %f65535, %f59909;
	// end inline asm
	// begin inline asm
	fma.rn.f32 %f59925, %f65526, %f65531, %f59921;
	// end inline asm
	// begin inline asm
	fma.rn.f32 %f59929, %f65530, %f65531, %f59917;
	// end inline asm
	// begin inline asm
	fma.rn.f32 %f59933, %f65534, %f65535, %f59929;
	// end inline asm
	// begin inline asm
	fma.rn.f32 %f59937, %f65530, %f65535, %f59925;
	// end inline asm
	// begin inline asm
	fma.rn.f32 %f59941, %f65526, %f65531, %f59937;
	// end inline asm
	// begin inline asm
	fma.rn.f32 %f59945, %f65530, %f65531, %f59933;
	// end inline asm
	// begin inline asm
	fma.rn.f32 %f59949, %f65534, %f65535, %f59945;
	// end inline asm
	// begin inline asm
	fma.rn.f32 %f59953, %f65530, %f65535, %f59941;
	// end inline asm
	// begin inline asm
	fma.rn.f32 %f59957, %f65526, %f65531, %f59953;
	// end inline asm
	// begin inline asm
	fma.rn.f32 %f59961, %f65530, %f65531, %f59949;
	// end inline asm
	// begin inline asm
	fma.rn.f32 %f59965, %f65534, %f65535, %f59961;
	// end inline asm
	// begin inline asm
	fma.rn.f32 %f59969, %f65530, %f65535, %f59957;
	// end inline asm
	// begin inline asm
	fma.rn.f32 %f59973, %f65526, %f65531, %f59969;
	// end inline asm
	// begin inline asm
	fma.rn.f32 %f59977, %f65530, %f65531, %f59965;
	// end inline asm
	// begin inline asm
	fma.rn.f32 %f59981, %f65534, %f65535, %f59977;
	// end inline asm
	// begin inline asm
	fma.rn.f32 %f59985, %f65530, %f65535, %f59973;
	// end inline asm
	// begin inline asm
	fma.rn.f32 %f59989, %f65526, %f65531, %f59985;
	// end inline asm
	// begin inline asm
	fma.rn.f32 %f59993, %f65530, %f65531, %f59981;
	// end inline asm
	// begin inline asm
	fma.rn.f32 %f59997, %f65534, %f65535, %f59993;
	// end inline asm
	// begin inline asm
	fma.rn.f32 %f60001, %f65530, %f65535, %f59989;
	// end inline asm
	// begin inline asm
	fma.rn.f32 %f60005, %f65526, %f65531, %f60001;
	// end inline asm
	// begin inline asm
	fma.rn.f32 %f60009, %f65530, %f65531, %f59997;
	// end inline asm
	// begin inline asm
	fma.rn.f32 %f60013, %f65534, %f65535, %f60009;
	// end inline asm
	// begin inline asm
	fma.rn.f32 %f60017, %f65530, %f65535, %f60005;
	// end inline asm
	// begin inline asm
	fma.rn.f32 %f60021, %f65526, %f65531, %f60017;
	// end inline asm
	// begin inline asm
	fma.rn.f32 %f60025, %f65530, %f65531, %f60013;
	// end inline asm
	// begin inline asm
	fma.rn.f32 %f60029, %f65534, %f65535, %f60025;
	// end inline asm
	// begin inline asm
	fma.rn.f32 %f60033, %f65530, %f65535, %f60021;
	// end inline asm
	// begin inline asm
	fma.rn.f32 %f60037, %f65526, %f65531, %f60033;
	// end inline asm
	// begin inline asm
	fma.rn.f32 %f60041, %f65530, %f65531, %f60029;
	// end inline asm
	// begin inline asm
	fma.rn.f32 %f60045, %f65534, %f65535, %f60041;
	// end inline asm
	// begin inline asm
	fma.rn.f32 %f60049, %f65530, %f65535, %f60037;
	// end inline asm
	// begin inline asm
	fma.rn.f32 %f60053, %f65526, %f65531, %f60049;
	// end inline asm
	// begin inline asm
	fma.rn.f32 %f60057, %f65530, %f65531, %f60045;
	// end inline asm
	// begin inline asm
	fma.rn.f32 %f60061, %f65534, %f65535, %f60057;
	// end inline asm
	// begin inline asm
	fma.rn.f32 %f60065, %f65530, %f65535, %f60053;
	// end inline asm
	// begin inline asm
	fma.rn.f32 %f60069, %f65526, %f65531, %f60065;
	// end inline asm
	// begin inline asm
	fma.rn.f32 %f60073, %f65530, %f65531, %f60061;
	// end inline asm
	// begin inline asm
	fma.rn.f32 %f60077, %f65534, %f65535, %f60073;
	// end inline asm
	// begin inline asm
	fma.rn.f32 %f60081, %f65530, %f65535, %f60069;
	// end inline asm
	// begin inline asm
	fma.rn.f32 %f60085, %f65526, %f65531, %f60081;
	// end inline asm
	// begin inline asm
	fma.rn.f32 %f60089, %f65530, %f65531, %f60077;
	// end inline asm
	// begin inline asm
	fma.rn.f32 %f60093, %f65534, %f65535, %f60089;
	// end inline asm
	// begin inline asm
	fma.rn.f32 %f60097, %f65530, %f65535, %f60085;
	// end inline asm
	// begin inline asm
	fma.rn.f32 %f60101, %f65526, %f65531, %f60097;
	// end inline asm
	// begin inline asm
	fma.rn.f32 %f60105, %f65530, %f65531, %f60093;
	// end inline asm
	// begin inline asm
	fma.rn.f32 %f60109, %f65534, %f65535, %f60105;
	// end inline asm
	// begin inline asm
	fma.rn.f32 %f60113, %f65530, %f65535, %f60101;
	// end inline asm
	// begin inline asm
	fma.rn.f32 %f60117, %f65526, %f65531, %f60113;
	// end inline asm
	// begin inline asm
	fma.rn.f32 %f60121, %f65530, %f65531, %f60109;
	// end inline asm
	// begin inline asm
	fma.rn.f32 %f60125, %f65534, %f65535, %f60121;
	// end inline asm
	// begin inline asm
	fma.rn.f32 %f60129, %f65530, %f65535, %f60117;
	// end inline asm
	// begin inline asm
	fma.rn.f32 %f60133, %f65526, %f65531, %f60129;
	// end inline asm
	// begin inline asm
	fma.rn.f32 %f60137, %f65530, %f65531, %f60125;
	// end inline asm
	// begin inline asm
	fma.rn.f32 %f60141, %f65534, %f65535, %f60137;
	// end inline asm
	// begin inline asm
	fma.rn.f32 %f60145, %f65530, %f65535, %f60133;
	// end inline asm
	// begin inline asm
	fma.rn.f32 %f60149, %f65526, %f65531, %f60145;
	// end inline asm
	// begin inline asm
	fma.rn.f32 %f60153, %f65530, %f65531, %f60141;
	// end inline asm
	// begin inline asm
	fma.rn.f32 %f60157, %f65534, %f65535, %f60153;
	// end inline asm
	// begin inline asm
	fma.rn.f32 %f60161, %f65530, %f65535, %f60149;
	// end inline asm
	// begin inline asm
	fma.rn.f32 %f60165, %f65526, %f65531, %f60161;
	// end inline asm
	// begin inline asm
	fma.rn.f32 %f60169, %f65530, %f65531, %f60157;
	// end inline asm
	// begin inline asm
	fma.rn.f32 %f60173, %f65534, %f65535, %f60169;
	// end inline asm
	// begin inline asm
	fma.rn.f32 %f60177, %f65530, %f65535, %f60165;
	// end inline asm
	// begin inline asm
	fma.rn.f32 %f60181, %f65526, %f65531, %f60177;
	// end inline asm
	// begin inline asm
	fma.rn.f32 %f60185, %f65530, %f65531, %f60173;
	// end inline asm
	// begin inline asm
	fma.rn.f32 %f60189, %f65534, %f65535, %f60185;
	// end inline asm
	// begin inline asm
	fma.rn.f32 %f60193, %f65530, %f65535, %f60181;
	// end inline asm
	// begin inline asm
	fma.rn.f32 %f60197, %f65526, %f65531, %f60193;
	// end inline asm
	// begin inline asm
	fma.rn.f32 %f60201, %f65530, %f65531, %f60189;
	// end inline asm
	// begin inline asm
	fma.rn.f32 %f60205, %f65534, %f65535, %f60201;
	// end inline asm
	// begin inline asm
	fma.rn.f32 %f60209, %f65530, %f65535, %f60197;
	// end inline asm
	// begin inline asm
	fma.rn.f32 %f60213, %f65526, %f65531, %f60209;
	// end inline asm
	// begin inline asm
	fma.rn.f32 %f60217, %f65530, %f65531, %f60205;
	// end inline asm
	// begin inline asm
	fma.rn.f32 %f60221, %f65534, %f65535, %f60217;
	// end inline asm
	// begin inline asm
	fma.rn.f32 %f60225, %f65530, %f65535, %f60213;
	// end inline asm
	// begin inline asm
	fma.rn.f32 %f60229, %f65526, %f65531, %f60225;
	// end inline asm
	// begin inline asm
	fma.rn.f32 %f60233, %f65530, %f65531, %f60221;
	// end inline asm
	// begin inline asm
	fma.rn.f32 %f60237, %f65534, %f65535, %f60233;
	// end inline asm
	// begin inline asm
	fma.rn.f32 %f60241, %f65530, %f65535, %f60229;
	// end inline asm
	// begin inline asm
	fma.rn.f32 %f60245, %f65526, %f65531, %f60241;
	// end inline asm
	// begin inline asm
	fma.rn.f32 %f60249, %f65530, %f65531, %f60237;
	// end inline asm
	// begin inline asm
	fma.rn.f32 %f60253, %f65534, %f65535, %f60249;
	// end inline asm
	// begin inline asm
	fma.rn.f32 %f60257, %f65530, %f65535, %f60245;
	// end inline asm
	// begin inline asm
	fma.rn.f32 %f60261, %f65526, %f65531, %f60257;
	// end inline asm
	// begin inline asm
	fma.rn.f32 %f60265, %f65530, %f65531, %f60253;
	// end inline asm
	// begin inline asm
	fma.rn.f32 %f60269, %f65534, %f65535, %f60265;
	// end inline asm
	// begin inline asm
	fma.rn.f32 %f60273, %f65530, %f65535, %f60261;
	// end inline asm
	// begin inline asm
	fma.rn.f32 %f60277, %f65526, %f65531, %f60273;
	// end inline asm
	// begin inline asm
	fma.rn.f32 %f60281, %f65530, %f65531, %f60269;
	// end inline asm
	// begin inline asm
	fma.rn.f32 %f60285, %f65534, %f65535, %f60281;
	// end inline asm
	// begin inline asm
	fma.rn.f32 %f60289, %f65530, %f65535, %f60277;
	// end inline asm
	// begin inline asm
	fma.rn.f32 %f60293, %f65526, %f65531, %f60289;
	// end inline asm
	// begin inline asm
	fma.rn.f32 %f60297, %f65530, %f65531, %f60285;
	// end inline asm
	// begin inline asm
	fma.rn.f32 %f60301, %f65534, %f65535, %f60297;
	// end inline asm
	// begin inline asm
	fma.rn.f32 %f60305, %f65530, %f65535, %f60293;
	// end inline asm
	// begin inline asm
	fma.rn.f32 %f60309, %f65526, %f65531, %f60305;
	// end inline asm
	// begin inline asm
	fma.rn.f32 %f60313, %f65530, %f65531, %f60301;
	// end inline asm
	// begin inline asm
	fma.rn.f32 %f60317, %f65534, %f65535, %f60313;
	// end inline asm
	// begin inline asm
	fma.rn.f32 %f60321, %f65530, %f65535, %f60309;
	// end inline asm
	// begin inline asm
	fma.rn.f32 %f60325, %f65526, %f65531, %f60321;
	// end inline asm
	// begin inline asm
	fma.rn.f32 %f60329, %f65530, %f65531, %f60317;
	// end inline asm
	// begin inline asm
	fma.rn.f32 %f60333, %f65534, %f65535, %f60329;
	// end inline asm
	// begin inline asm
	fma.rn.f32 %f60337, %f65530, %f65535, %f60325;
	// end inline asm
	// begin inline asm
	fma.rn.f32 %f60341, %f65526, %f65531, %f60337;
	// end inline asm
	// begin inline asm
	fma.rn.f32 %f60345, %f65530, %f65531, %f60333;
	// end inline asm
	// begin inline asm
	fma.rn.f32 %f60349, %f65534, %f65535, %f60345;
	// end inline asm
	// begin inline asm
	fma.rn.f32 %f60353, %f65530, %f65535, %f60341;
	// end inline asm
	// begin inline asm
	fma.rn.f32 %f60357, %f65526, %f65531, %f60353;
	// end inline asm
	// begin inline asm
	fma.rn.f32 %f60361, %f65530, %f65531, %f60349;
	// end inline asm
	// begin inline asm
	fma.rn.f32 %f60365, %f65534, %f65535, %f60361;
	// end inline asm
	// begin inline asm
	fma.rn.f32 %f60369, %f65530, %f65535, %f60357;
	// end inline asm
	// begin inline asm
	fma.rn.f32 %f60373, %f65526, %f65531, %f60369;
	// end inline asm
	// begin inline asm
	fma.rn.f32 %f60377, %f65530, %f65531, %f60365;
	// end inline asm
	// begin inline asm
	fma.rn.f32 %f60381, %f65534, %f65535, %f60377;
	// end inline asm
	// begin inline asm
	fma.rn.f32 %f60385, %f65530, %f65535, %f60373;
	// end inline asm
	// begin inline asm
	fma.rn.f32 %f60389, %f65526, %f65531, %f60385;
	// end inline asm
	// begin inline asm
	fma.rn.f32 %f60393, %f65530, %f65531, %f60381;
	// end inline asm
	// begin inline asm
	fma.rn.f32 %f60397, %f65534, %f65535, %f60393;
	// end inline asm
	// begin inline asm
	fma.rn.f32 %f60401, %f65530, %f65535, %f60389;
	// end inline asm
	// begin inline asm
	fma.rn.f32 %f60405, %f65526, %f65531, %f60401;
	// end inline asm
	// begin inline asm
	fma.rn.f32 %f60409, %f65530, %f65531, %f60397;
	// end inline asm
	// begin inline asm
	fma.rn.f32 %f60413, %f65534, %f65535, %f60409;
	// end inline asm
	// begin inline asm
	fma.rn.f32 %f60417, %f65530, %f65535, %f60405;
	// end inline asm
	// begin inline asm
	fma.rn.f32 %f60421, %f65526, %f65531, %f60417;
	// end inline asm
	// begin inline asm
	fma.rn.f32 %f60425, %f65530, %f65531, %f60413;
	// end inline asm
	// begin inline asm
	fma.rn.f32 %f60429, %f65534, %f65535, %f60425;
	// end inline asm
	// begin inline asm
	fma.rn.f32 %f60433, %f65530, %f65535, %f60421;
	// end inline asm
	// begin inline asm
	fma.rn.f32 %f60437, %f65526, %f65531, %f60433;
	// end inline asm
	// begin inline asm
	fma.rn.f32 %f60441, %f65530, %f65531, %f60429;
	// end inline asm
	// begin inline asm
	fma.rn.f32 %f60445, %f65534, %f65535, %f60441;
	// end inline asm
	// begin inline asm
	fma.rn.f32 %f60449, %f65530, %f65535, %f60437;
	// end inline asm
	// begin inline asm
	fma.rn.f32 %f60453, %f65526, %f65531, %f60449;
	// end inline asm
	// begin inline asm
	fma.rn.f32 %f60457, %f65530, %f65531, %f60445;
	// end inline asm
	// begin inline asm
	fma.rn.f32 %f60461, %f65534, %f65535, %f60457;
	// end inline asm
	// begin inline asm
	fma.rn.f32 %f60465, %f65530, %f65535, %f60453;
	// end inline asm
	// begin inline asm
	fma.rn.f32 %f60469, %f65526, %f65531, %f60465;
	// end inline asm
	// begin inline asm
	fma.rn.f32 %f60473, %f65530, %f65531, %f60461;
	// end inline asm
	// begin inline asm
	fma.rn.f32 %f60477, %f65534, %f65535, %f60473;
	// end inline asm
	// begin inline asm
	fma.rn.f32 %f60481, %f65530, %f65535, %f60469;
	// end inline asm
	// begin inline asm
	fma.rn.f32 %f60485, %f65526, %f65531, %f60481;
	// end inline asm
	// begin inline asm
	fma.rn.f32 %f60489, %f65530, %f65531, %f60477;
	// end inline asm
	// begin inline asm
	fma.rn.f32 %f60493, %f65534, %f65535, %f60489;
	// end inline asm
	// begin inline asm
	fma.rn.f32 %f60497, %f65530, %f65535, %f60485;
	// end inline asm
	// begin inline asm
	fma.rn.f32 %f60501, %f65526, %f65531, %f60497;
	// end inline asm
	// begin inline asm
	fma.rn.f32 %f60505, %f65530, %f65531, %f60493;
	// end inline asm
	// begin inline asm
	fma.rn.f32 %f60509, %f65534, %f65535, %f60505;
	// end inline asm
	// begin inline asm
	fma.rn.f32 %f60513, %f65530, %f65535, %f60501;
	// end inline asm
	// begin inline asm
	fma.rn.f32 %f60517, %f65526, %f65531, %f60513;
	// end inline asm
	// begin inline asm
	fma.rn.f32 %f60521, %f65530, %f65531, %f60509;
	// end inline asm
	// begin inline asm
	fma.rn.f32 %f60525, %f65534, %f65535, %f60521;
	// end inline asm
	// begin inline asm
	fma.rn.f32 %f60529, %f65530, %f65535, %f60517;
	// end inline asm
	// begin inline asm
	fma.rn.f32 %f60533, %f65526, %f65531, %f60529;
	// end inline asm
	// begin inline asm
	fma.rn.f32 %f60537, %f65530, %f65531, %f60525;
	// end inline asm
	// begin inline asm
	fma.rn.f32 %f60541, %f65534, %f65535, %f60537;
	// end inline asm
	// begin inline asm
	fma.rn.f32 %f60545, %f65530, %f65535, %f60533;
	// end inline asm
	// begin inline asm
	fma.rn.f32 %f60549, %f65526, %f65531, %f60545;
	// end inline asm
	// begin inline asm
	fma.rn.f32 %f60553, %f65530, %f65531, %f60541;
	// end inline asm
	// begin inline asm
	fma.rn.f32 %f60557, %f65534, %f65535, %f60553;
	// end inline asm
	// begin inline asm
	fma.rn.f32 %f60561, %f65530, %f65535, %f60549;
	// end inline asm
	// begin inline asm
	fma.rn.f32 %f60565, %f65526, %f65531, %f60561;
	// end inline asm
	// begin inline asm
	fma.rn.f32 %f60569, %f65530, %f65531, %f60557;
	// end inline asm
	// begin inline asm
	fma.rn.f32 %f60573, %f65534, %f65535, %f60569;
	// end inline asm
	// begin inline asm
	fma.rn.f32 %f60577, %f65530, %f65535, %f60565;
	// end inline asm
	// begin inline asm
	fma.rn.f32 %f60581, %f65526, %f65531, %f60577;
	// end inline asm
	// begin inline asm
	fma.rn.f32 %f60585, %f65530, %f65531, %f60573;
	// end inline asm
	// begin inline asm
	fma.rn.f32 %f60589, %f65534, %f65535, %f60585;
	// end inline asm
	// begin inline asm
	fma.rn.f32 %f60593, %f65530, %f65535, %f60581;
	// end inline asm
	// begin inline asm
	fma.rn.f32 %f60597, %f65526, %f65531, %f60593;
	// end inline asm
	// begin inline asm
	fma.rn.f32 %f60601, %f65530, %f65531, %f60589;
	// end inline asm
	// begin inline asm
	fma.rn.f32 %f60605, %f65534, %f65535, %f60601;
	// end inline asm
	// begin inline asm
	fma.rn.f32 %f60609, %f65530, %f65535, %f60597;
	// end inline asm
	// begin inline asm
	fma.rn.f32 %f60613, %f65526, %f65531, %f60609;
	// end inline asm
	// begin inline asm
	fma.rn.f32 %f60617, %f65530, %f65531, %f60605;
	// end inline asm
	// begin inline asm
	fma.rn.f32 %f60621, %f65534, %f65535, %f60617;
	// end inline asm
	// begin inline asm
	fma.rn.f32 %f60625, %f65530, %f65535, %f60613;
	// end inline asm
	// begin inline asm
	fma.rn.f32 %f60629, %f65526, %f65531, %f60625;
	// end inline asm
	// begin inline asm
	fma.rn.f32 %f60633, %f65530, %f65531, %f60621;
	// end inline asm
	// begin inline asm
	fma.rn.f32 %f60637, %f65534, %f65535, %f60633;
	// end inline asm
	// begin inline asm
	fma.rn.f32 %f60641, %f65530, %f65535, %f60629;
	// end inline asm
	// begin inline asm
	fma.rn.f32 %f60645, %f65526, %f65531, %f60641;
	// end inline asm
	// begin inline asm
	fma.rn.f32 %f60649, %f65530, %f65531, %f60637;
	// end inline asm
	// begin inline asm
	fma.rn.f32 %f60653, %f65534, %f65535, %f60649;
	// end inline asm
	// begin inline asm
	fma.rn.f32 %f60657, %f65530, %f65535, %f60645;
	// end inline asm
	// begin inline asm
	fma.rn.f32 %f60661, %f65526, %f65531, %f60657;
	// end inline asm
	// begin inline asm
	fma.rn.f32 %f60665, %f65530, %f65531, %f60653;
	// end inline asm
	// begin inline asm
	fma.rn.f32 %f60669, %f65534, %f65535, %f60665;
	// end inline asm
	// begin inline asm
	fma.rn.f32 %f60673, %f65530, %f65535, %f60661;
	// end inline asm
	// begin inline asm
	fma.rn.f32 %f60677, %f65526, %f65531, %f60673;
	// end inline asm
	// begin inline asm
	fma.rn.f32 %f60681, %f65530, %f65531, %f60669;
	// end inline asm
	// begin inline asm
	fma.rn.f32 %f60685, %f65534, %f65535, %f60681;
	// end inline asm
	// begin inline asm
	fma.rn.f32 %f60689, %f65530, %f65535, %f60677;
	// end inline asm
	// begin inline asm
	fma.rn.f32 %f60693, %f65526, %f65531, %f60689;
	// end inline asm
	// begin inline asm
	fma.rn.f32 %f60697, %f65530, %f65531, %f60685;
	// end inline asm
	// begin inline asm
	fma.rn.f32 %f60701, %f65534, %f65535, %f60697;
	// end inline asm
	// begin inline asm
	fma.rn.f32 %f60705, %f65530, %f65535, %f60693;
	// end inline asm
	// begin inline asm
	fma.rn.f32 %f60709, %f65526, %f65531, %f60705;
	// end inline asm
	// begin inline asm
	fma.rn.f32 %f60713, %f65530, %f65531, %f60701;
	// end inline asm
	// begin inline asm
	fma.rn.f32 %f60717, %f65534, %f65535, %f60713;
	// end inline asm
	// begin inline asm
	fma.rn.f32 %f60721, %f65530, %f65535, %f60709;
	// end inline asm
	// begin inline asm
	fma.rn.f32 %f60725, %f65526, %f65531, %f60721;
	// end inline asm
	// begin inline asm
	fma.rn.f32 %f60729, %f65530, %f65531, %f60717;
	// end inline asm
	// begin inline asm
	fma.rn.f32 %f60733, %f65534, %f65535, %f60729;
	// end inline asm
	// begin inline asm
	fma.rn.f32 %f60737, %f65530, %f65535, %f60725;
	// end inline asm
	// begin inline asm
	fma.rn.f32 %f60741, %f65526, %f65531, %f60737;
	// end inline asm
	// begin inline asm
	fma.rn.f32 %f60745, %f65530, %f65531, %f60733;
	// end inline asm
	// begin inline asm
	fma.rn.f32 %f60749, %f65534, %f65535, %f60745;
	// end inline asm
	// begin inline asm
	fma.rn.f32 %f60753, %f65530, %f65535, %f60741;
	// end inline asm
	// begin inline asm
	fma.rn.f32 %f60757, %f65526, %f65531, %f60753;
	// end inline asm
	// begin inline asm
	fma.rn.f32 %f60761, %f65530, %f65531, %f60749;
	// end inline asm
	// begin inline asm
	fma.rn.f32 %f60765, %f65534, %f65535, %f60761;
	// end inline asm
	// begin inline asm
	fma.rn.f32 %f60769, %f65530, %f65535, %f60757;
	// end inline asm
	// begin inline asm
	fma.rn.f32 %f60773, %f65526, %f65531, %f60769;
	// end inline asm
	// begin inline asm
	fma.rn.f32 %f60777, %f65530, %f65531, %f60765;
	// end inline asm
	// begin inline asm
	fma.rn.f32 %f60781, %f65534, %f65535, %f60777;
	// end inline asm
	// begin inline asm
	fma.rn.f32 %f60785, %f65530, %f65535, %f60773;
	// end inline asm
	// begin inline asm
	fma.rn.f32 %f60789, %f65526, %f65531, %f60785;
	// end inline asm
	// begin inline asm
	fma.rn.f32 %f60793, %f65530, %f65531, %f60781;
	// end inline asm
	// begin inline asm
	fma.rn.f32 %f60797, %f65534, %f65535, %f60793;
	// end inline asm
	// begin inline asm
	fma.rn.f32 %f60801, %f65530, %f65535, %f60789;
	// end inline asm
	// begin inline asm
	fma.rn.f32 %f60805, %f65526, %f65531, %f60801;
	// end inline asm
	// begin inline asm
	fma.rn.f32 %f60809, %f65530, %f65531, %f60797;
	// end inline asm
	// begin inline asm
	fma.rn.f32 %f60813, %f65534, %f65535, %f60809;
	// end inline asm
	// begin inline asm
	fma.rn.f32 %f60817, %f65530, %f65535, %f60805;
	// end inline asm
	// begin inline asm
	fma.rn.f32 %f60821, %f65526, %f65531, %f60817;
	// end inline asm
	// begin inline asm
	fma.rn.f32 %f60825, %f65530, %f65531, %f60813;
	// end inline asm
	// begin inline asm
	fma.rn.f32 %f60829, %f65534, %f65535, %f60825;
	// end inline asm
	// begin inline asm
	fma.rn.f32 %f60833, %f65530, %f65535, %f60821;
	// end inline asm
	// begin inline asm
	fma.rn.f32 %f60837, %f65526, %f65531, %f60833;
	// end inline asm
	// begin inline asm
	fma.rn.f32 %f60841, %f65530, %f65531, %f60829;
	// end inline asm
	// begin inline asm
	fma.rn.f32 %f60845, %f65534, %f65535, %f60841;
	// end inline asm
	// begin inline asm
	fma.rn.f32 %f60849, %f65530, %f65535, %f60837;
	// end inline asm
	// begin inline asm
	fma.rn.f32 %f60853, %f65526, %f65531, %f60849;
	// end inline asm
	// begin inline asm
	fma.rn.f32 %f60857, %f65530, %f65531, %f60845;
	// end inline asm
	// begin inline asm
	fma.rn.f32 %f60861, %f65534, %f65535, %f60857;
	// end inline asm
	// begin inline asm
	fma.rn.f32 %f60865, %f65530, %f65535, %f60853;
	// end inline asm
	// begin inline asm
	fma.rn.f32 %f60869, %f65526, %f65531, %f60865;
	// end inline asm
	// begin inline asm
	fma.rn.f32 %f60873, %f65530, %f65531, %f60861;
	// end inline asm
	// begin inline asm
	fma.rn.f32 %f60877, %f65534, %f65535, %f60873;
	// end inline asm
	// begin inline asm
	fma.rn.f32 %f60881, %f65530, %f65535, %f60869;
	// end inline asm
	// begin inline asm
	fma.rn.f32 %f60885, %f65526, %f65531, %f60881;
	// end inline asm
	// begin inline asm
	fma.rn.f32 %f60889, %f65530, %f65531, %f60877;
	// end inline asm
	// begin inline asm
	fma.rn.f32 %f60893, %f65534, %f65535, %f60889;
	// end inline asm
	// begin inline asm
	fma.rn.f32 %f60897, %f65530, %f65535, %f60885;
	// end inline asm
	// begin inline asm
	fma.rn.f32 %f60901, %f65526, %f65531, %f60897;
	// end inline asm
	// begin inline asm
	fma.rn.f32 %f60905, %f65530, %f65531, %f60893;
	// end inline asm
	// begin inline asm
	fma.rn.f32 %f60909, %f65534, %f65535, %f60905;
	// end inline asm
	// begin inline asm
	fma.rn.f32 %f60913, %f65530, %f65535, %f60901;
	// end inline asm
	// begin inline asm
	fma.rn.f32 %f60917, %f65526, %f65531, %f60913;
	// end inline asm
	// begin inline asm
	fma.rn.f32 %f60921, %f65530, %f65531, %f60909;
	// end inline asm
	// begin inline asm
	fma.rn.f32 %f60925, %f65534, %f65535, %f60921;
	// end inline asm
	// begin inline asm
	fma.rn.f32 %f60929, %f65530, %f65535, %f60917;
	// end inline asm
	// begin inline asm
	fma.rn.f32 %f60933, %f65526, %f65531, %f60929;
	// end inline asm
	// begin inline asm
	fma.rn.f32 %f60937, %f65530, %f65531, %f60925;
	// end inline asm
	// begin inline asm
	fma.rn.f32 %f60941, %f65534, %f65535, %f60937;
	// end inline asm
	// begin inline asm
	fma.rn.f32 %f60945, %f65530, %f65535, %f60933;
	// end inline asm
	// begin inline asm
	fma.rn.f32 %f60949, %f65526, %f65531, %f60945;
	// end inline asm
	// begin inline asm
	fma.rn.f32 %f60953, %f65530, %f65531, %f60941;
	// end inline asm
	// begin inline asm
	fma.rn.f32 %f60957, %f65534, %f65535, %f60953;
	// end inline asm
	// begin inline asm
	fma.rn.f32 %f60961, %f65530, %f65535, %f60949;
	// end inline asm
	// begin inline asm
	fma.rn.f32 %f60965, %f65526, %f65531, %f60961;
	// end inline asm
	// begin inline asm
	fma.rn.f32 %f60969, %f65530, %f65531, %f60957;
	// end inline asm
	// begin inline asm
	fma.rn.f32 %f60973, %f65534, %f65535, %f60969;
	// end inline asm
	// begin inline asm
	fma.rn.f32 %f60977, %f65530, %f65535, %f60965;
	// end inline asm
	// begin inline asm
	fma.rn.f32 %f60981, %f65526, %f65531, %f60977;
	// end inline asm
	// begin inline asm
	fma.rn.f32 %f60985, %f65530, %f65531, %f60973;
	// end inline asm
	// begin inline asm
	fma.rn.f32 %f60989, %f65534, %f65535, %f60985;
	// end inline asm
	// begin inline asm
	fma.rn.f32 %f60993, %f65530, %f65535, %f60981;
	// end inline asm
	// begin inline asm
	fma.rn.f32 %f60997, %f65526, %f65531, %f60993;
	// end inline asm
	// begin inline asm
	fma.rn.f32 %f61001, %f65530, %f65531, %f60989;
	// end inline asm
	// begin inline asm
	fma.rn.f32 %f61005, %f65534, %f65535, %f61001;
	// end inline asm
	// begin inline asm
	fma.rn.f32 %f61009, %f65530, %f65535, %f60997;
	// end inline asm
	// begin inline asm
	fma.rn.f32 %f61013, %f65526, %f65531, %f61009;
	// end inline asm
	// begin inline asm
	fma.rn.f32 %f61017, %f65530, %f65531, %f61005;
	// end inline asm
	// begin inline asm
	fma.rn.f32 %f61021, %f65534, %f65535, %f61017;
	// end inline asm
	// begin inline asm
	fma.rn.f32 %f61025, %f65530, %f65535, %f61013;
	// end inline asm
	// begin inline asm
	fma.rn.f32 %f61029, %f65526, %f65531, %f61025;
	// end inline asm
	// begin inline asm
	fma.rn.f32 %f61033, %f65530, %f65531, %f61021;
	// end inline asm
	// begin inline asm
	fma.rn.f32 %f61037, %f65534, %f65535, %f61033;
	// end inline asm
	// begin inline asm
	fma.rn.f32 %f61041, %f65530, %f65535, %f61029;
	// end inline asm
	// begin inline asm
	fma.rn.f32 %f61045, %f65526, %f65531, %f61041;
	// end inline asm
	// begin inline asm
	fma.rn.f32 %f61049, %f65530, %f65531, %f61037;
	// end inline asm
	// begin inline asm
	fma.rn.f32 %f61053, %f65534, %f65535, %f61049;
	// end inline asm
	// begin inline asm
	fma.rn.f32 %f61057, %f65530, %f65535, %f61045;
	// end inline asm
	// begin inline asm
	fma.rn.f32 %f61061, %f65526, %f65531, %f61057;
	// end inline asm
	// begin inline asm
	fma.rn.f32 %f61065, %f65530, %f65531, %f61053;
	// end inline asm
	// begin inline asm
	fma.rn.f32 %f61069, %f65534, %f65535, %f61065;
	// end inline asm
	// begin inline asm
	fma.rn.f32 %f61073, %f65530, %f65535, %f61061;
	// end inline asm
	// begin inline asm
	fma.rn.f32 %f61077, %f65526, %f65531, %f61073;
	// end inline asm
	// begin inline asm
	fma.rn.f32 %f61081, %f65530, %f65531, %f61069;
	// end inline asm
	// begin inline asm
	fma.rn.f32 %f61085, %f65534, %f65535, %f61081;
	// end inline asm
	// begin inline asm
	fma.rn.f32 %f61089, %f65530, %f65535, %f61077;
	// end inline asm
	// begin inline asm
	fma.rn.f32 %f61093, %f65526, %f65531, %f61089;
	// end inline asm
	// begin inline asm
	fma.rn.f32 %f61097, %f65530, %f65531, %f61085;
	// end inline asm
	// begin inline asm
	fma.rn.f32 %f61101, %f65534, %f65535, %f61097;
	// end inline asm
	// begin inline asm
	fma.rn.f32 %f61105, %f65530, %f65535, %f61093;
	// end inline asm
	// begin inline asm
	fma.rn.f32 %f61109, %f65526, %f65531, %f61105;
	// end inline asm
	// begin inline asm
	fma.rn.f32 %f61113, %f65530, %f65531, %f61101;
	// end inline asm
	// begin inline asm
	fma.rn.f32 %f61117, %f65534, %f65535, %f61113;
	// end inline asm
	// begin inline asm
	fma.rn.f32 %f61121, %f65530, %f65535, %f61109;
	// end inline asm
	// begin inline asm
	fma.rn.f32 %f61125, %f65526, %f65531, %f61121;
	// end inline asm
	// begin inline asm
	fma.rn.f32 %f61129, %f65530, %f65531, %f61117;
	// end inline asm
	// begin inline asm
	fma.rn.f32 %f61133, %f65534, %f65535, %f61129;
	// end inline asm
	// begin inline asm
	fma.rn.f32 %f61137, %f65530, %f65535, %f61125;
	// end inline asm
	// begin inline asm
	fma.rn.f32 %f61141, %f65526, %f65531, %f61137;
	// end inline asm
	// begin inline asm
	fma.rn.f32 %f61145, %f65530, %f65531, %f61133;
	// end inline asm
	// begin inline asm
	fma.rn.f32 %f61149, %f65534, %f65535, %f61145;
	// end inline asm
	// begin inline asm
	fma.rn.f32 %f61153, %f65530, %f65535, %f61141;
	// end inline asm
	// begin inline asm
	fma.rn.f32 %f61157, %f65526, %f65531, %f61153;
	// end inline asm
	// begin inline asm
	fma.rn.f32 %f61161, %f65530, %f65531, %f61149;
	// end inline asm
	// begin inline asm
	fma.rn.f32 %f61165, %f65534, %f65535, %f61161;
	// end inline asm
	// begin inline asm
	fma.rn.f32 %f61169, %f65530, %f65535, %f61157;
	// end inline asm
	// begin inline asm
	fma.rn.f32 %f61173, %f65526, %f65531, %f61169;
	// end inline asm
	// begin inline asm
	fma.rn.f32 %f61177, %f65530, %f65531, %f61165;
	// end inline asm
	// begin inline asm
	fma.rn.f32 %f61181, %f65534, %f65535, %f61177;
	// end inline asm
	// begin inline asm
	fma.rn.f32 %f61185, %f65530, %f65535, %f61173;
	// end inline asm
	// begin inline asm
	fma.rn.f32 %f61189, %f65526, %f65531, %f61185;
	// end inline asm
	// begin inline asm
	fma.rn.f32 %f61193, %f65530, %f65531, %f61181;
	// end inline asm
	// begin inline asm
	fma.rn.f32 %f61197, %f65534, %f65535, %f61193;
	// end inline asm
	// begin inline asm
	fma.rn.f32 %f61201, %f65530, %f65535, %f61189;
	// end inline asm
	// begin inline asm
	fma.rn.f32 %f61205, %f65526, %f65531, %f61201;
	// end inline asm
	// begin inline asm
	fma.rn.f32 %f61209, %f65530, %f65531, %f61197;
	// end inline asm
	// begin inline asm
	fma.rn.f32 %f61213, %f65534, %f65535, %f61209;
	// end inline asm
	// begin inline asm
	fma.rn.f32 %f61217, %f65530, %f65535, %f61205;
	// end inline asm
	// begin inline asm
	fma.rn.f32 %f61221, %f65526, %f65531, %f61217;
	// end inline asm
	// begin inline asm
	fma.rn.f32 %f61225, %f65530, %f65531, %f61213;
	// end inline asm
	// begin inline asm
	fma.rn.f32 %f61229, %f65534, %f65535, %f61225;
	// end inline asm
	// begin inline asm
	fma.rn.f32 %f61233, %f65530, %f65535, %f61221;
	// end inline asm
	// begin inline asm
	fma.rn.f32 %f61237, %f65526, %f65531, %f61233;
	// end inline asm
	// begin inline asm
	fma.rn.f32 %f61241, %f65530, %f65531, %f61229;
	// end inline asm
	// begin inline asm
	fma.rn.f32 %f61245, %f65534, %f65535, %f61241;
	// end inline asm
	// begin inline asm
	fma.rn.f32 %f61249, %f65530, %f65535, %f61237;
	// end inline asm
	// begin inline asm
	fma.rn.f32 %f61253, %f65526, %f65531, %f61249;
	// end inline asm
	// begin inline asm
	fma.rn.f32 %f61257, %f65530, %f65531, %f61245;
	// end inline asm
	// begin inline asm
	fma.rn.f32 %f61261, %f65534, %f65535, %f61257;
	// end inline asm
	// begin inline asm
	fma.rn.f32 %f61265, %f65530, %f65535, %f61253;
	// end inline asm
	// begin inline asm
	fma.rn.f32 %f61269, %f65526, %f65531, %f61265;
	// end inline asm
	// begin inline asm
	fma.rn.f32 %f61273, %f65530, %f65531, %f61261;
	// end inline asm
	// begin inline asm
	fma.rn.f32 %f61277, %f65534, %f65535, %f61273;
	// end inline asm
	// begin inline asm
	fma.rn.f32 %f61281, %f65530, %f65535, %f61269;
	// end inline asm
	// begin inline asm
	fma.rn.f32 %f61285, %f65526, %f65531, %f61281;
	// end inline asm
	// begin inline asm
	fma.rn.f32 %f61289, %f65530, %f65531, %f61277;
	// end inline asm
	// begin inline asm
	fma.rn.f32 %f61293, %f65534, %f65535, %f61289;
	// end inline asm
	// begin inline asm
	fma.rn.f32 %f61297, %f65530, %f65535, %f61285;
	// end inline asm
	// begin inline asm
	fma.rn.f32 %f61301, %f65526, %f65531, %f61297;
	// end inline asm
	// begin inline asm
	fma.rn.f32 %f61305, %f65530, %f65531, %f61293;
	// end inline asm
	// begin inline asm
	fma.rn.f32 %f61309, %f65534, %f65535, %f61305;
	// end inline asm
	// begin inline asm
	fma.rn.f32 %f61313, %f65530, %f65535, %f61301;
	// end inline asm
	// begin inline asm
	fma.rn.f32 %f61317, %f65526, %f65531, %f61313;
	// end inline asm
	// begin inline asm
	fma.rn.f32 %f61321, %f65530, %f65531, %f61309;
	// end inline asm
	// begin inline asm
	fma.rn.f32 %f61325, %f65534, %f65535, %f61321;
	// end inline asm
	// begin inline asm
	fma.rn.f32 %f61329, %f65530, %f65535, %f61317;
	// end inline asm
	// begin inline asm
	fma.rn.f32 %f61333, %f65526, %f65531, %f61329;
	// end inline asm
	// begin inline asm
	fma.rn.f32 %f61337, %f65530, %f65531, %f61325;
	// end inline asm
	// begin inline asm
	fma.rn.f32 %f61341, %f65534, %f65535, %f61337;
	// end inline asm
	// begin inline asm
	fma.rn.f32 %f61345, %f65530, %f65535, %f61333;
	// end inline asm
	// begin inline asm
	fma.rn.f32 %f61349, %f65526, %f65531, %f61345;
	// end inline asm
	// begin inline asm
	fma.rn.f32 %f61353, %f65530, %f65531, %f61341;
	// end inline asm
	// begin inline asm
	fma.rn.f32 %f61357, %f65534, %f65535, %f61353;
	// end inline asm
	// begin inline asm
	fma.rn.f32 %f61361, %f65530, %f65535, %f61349;
	// end inline asm
	// begin inline asm
	fma.rn.f32 %f61365, %f65526, %f65531, %f61361;
	// end inline asm
	// begin inline asm
	fma.rn.f32 %f61369, %f65530, %f65531, %f61357;
	// end inline asm
	// begin inline asm
	fma.rn.f32 %f61373, %f65534, %f65535, %f61369;
	// end inline asm
	// begin inline asm
	fma.rn.f32 %f61377, %f65530, %f65535, %f61365;
	// end inline asm
	// begin inline asm
	fma.rn.f32 %f61381, %f65526, %f65531, %f61377;
	// end inline asm
	// begin inline asm
	fma.rn.f32 %f61385, %f65530, %f65531, %f61373;
	// end inline asm
	// begin inline asm
	fma.rn.f32 %f61389, %f65534, %f65535, %f61385;
	// end inline asm
	// begin inline asm
	fma.rn.f32 %f61393, %f65530, %f65535, %f61381;
	// end inline asm
	// begin inline asm
	fma.rn.f32 %f61397, %f65526, %f65531, %f61393;
	// end inline asm
	// begin inline asm
	fma.rn.f32 %f61401, %f65530, %f65531, %f61389;
	// end inline asm
	// begin inline asm
	fma.rn.f32 %f61405, %f65534, %f65535, %f61401;
	// end inline asm
	// begin inline asm
	fma.rn.f32 %f61409, %f65530, %f65535, %f61397;
	// end inline asm
	// begin inline asm
	fma.rn.f32 %f61413, %f65526, %f65531, %f61409;
	// end inline asm
	// begin inline asm
	fma.rn.f32 %f61417, %f65530, %f65531, %f61405;
	// end inline asm
	// begin inline asm
	fma.rn.f32 %f61421, %f65534, %f65535, %f61417;
	// end inline asm
	// begin inline asm
	fma.rn.f32 %f61425, %f65530, %f65535, %f61413;
	// end inline asm
	// begin inline asm
	fma.rn.f32 %f61429, %f65526, %f65531, %f61425;
	// end inline asm
	// begin inline asm
	fma.rn.f32 %f61433, %f65530, %f65531, %f61421;
	// end inline asm
	// begin inline asm
	fma.rn.f32 %f61437, %f65534, %f65535, %f61433;
	// end inline asm
	// begin inline asm
	fma.rn.f32 %f61441, %f65530, %f65535, %f61429;
	// end inline asm
	// begin inline asm
	fma.rn.f32 %f61445, %f65526, %f65531, %f61441;
	// end inline asm
	// begin inline asm
	fma.rn.f32 %f61449, %f65530, %f65531, %f61437;
	// end inline asm
	// begin inline asm
	fma.rn.f32 %f61453, %f65534, %f65535, %f61449;
	// end inline asm
	// begin inline asm
	fma.rn.f32 %f61457, %f65530, %f65535, %f61445;
	// end inline asm
	// begin inline asm
	fma.rn.f32 %f61461, %f65526, %f65531, %f61457;
	// end inline asm
	// begin inline asm
	fma.rn.f32 %f61465, %f65530, %f65531, %f61453;
	// end inline asm
	// begin inline asm
	fma.rn.f32 %f61469, %f65534, %f65535, %f61465;
	// end inline asm
	// begin inline asm
	fma.rn.f32 %f61473, %f65530, %f65535, %f61461;
	// end inline asm
	// begin inline asm
	fma.rn.f32 %f61477, %f65526, %f65531, %f61473;
	// end inline asm
	// begin inline asm
	fma.rn.f32 %f61481, %f65530, %f65531, %f61469;
	// end inline asm
	// begin inline asm
	fma.rn.f32 %f61485, %f65534, %f65535, %f61481;
	// end inline asm
	// begin inline asm
	fma.rn.f32 %f61489, %f65530, %f65535, %f61477;
	// end inline asm
	// begin inline asm
	fma.rn.f32 %f61493, %f65526, %f65531, %f61489;
	// end inline asm
	// begin inline asm
	fma.rn.f32 %f61497, %f65530, %f65531, %f61485;
	// end inline asm
	// begin inline asm
	fma.rn.f32 %f61501, %f65534, %f65535, %f61497;
	// end inline asm
	// begin inline asm
	fma.rn.f32 %f61505, %f65530, %f65535, %f61493;
	// end inline asm
	// begin inline asm
	fma.rn.f32 %f61509, %f65526, %f65531, %f61505;
	// end inline asm
	// begin inline asm
	fma.rn.f32 %f61513, %f65530, %f65531, %f61501;
	// end inline asm
	// begin inline asm
	fma.rn.f32 %f61517, %f65534, %f65535, %f61513;
	// end inline asm
	// begin inline asm
	fma.rn.f32 %f61521, %f65530, %f65535, %f61509;
	// end inline asm
	// begin inline asm
	fma.rn.f32 %f61525, %f65526, %f65531, %f61521;
	// end inline asm
	// begin inline asm
	fma.rn.f32 %f61529, %f65530, %f65531, %f61517;
	// end inline asm
	// begin inline asm
	fma.rn.f32 %f61533, %f65534, %f65535, %f61529;
	// end inline asm
	// begin inline asm
	fma.rn.f32 %f61537, %f65530, %f65535, %f61525;
	// end inline asm
	// begin inline asm
	fma.rn.f32 %f61541, %f65526, %f65531, %f61537;
	// end inline asm
	// begin inline asm
	fma.rn.f32 %f61545, %f65530, %f65531, %f61533;
	// end inline asm
	// begin inline asm
	fma.rn.f32 %f61549, %f65534, %f65535, %f61545;
	// end inline asm
	// begin inline asm
	fma.rn.f32 %f61553, %f65530, %f65535, %f61541;
	// end inline asm
	// begin inline asm
	fma.rn.f32 %f61557, %f65526, %f65531, %f61553;
	// end inline asm
	// begin inline asm
	fma.rn.f32 %f61561, %f65530, %f65531, %f61549;
	// end inline asm
	// begin inline asm
	fma.rn.f32 %f61565, %f65534, %f65535, %f61561;
	// end inline asm
	// begin inline asm
	fma.rn.f32 %f61569, %f65530, %f65535, %f61557;
	// end inline asm
	// begin inline asm
	fma.rn.f32 %f61573, %f65526, %f65531, %f61569;
	// end inline asm
	// begin inline asm
	fma.rn.f32 %f61577, %f65530, %f65531, %f61565;
	// end inline asm
	// begin inline asm
	fma.rn.f32 %f61581, %f65534, %f65535, %f61577;
	// end inline asm
	// begin inline asm
	fma.rn.f32 %f61585, %f65530, %f65535, %f61573;
	// end inline asm
	// begin inline asm
	fma.rn.f32 %f61589, %f65526, %f65531, %f61585;
	// end inline asm
	// begin inline asm
	fma.rn.f32 %f61593, %f65530, %f65531, %f61581;
	// end inline asm
	// begin inline asm
	fma.rn.f32 %f61597, %f65534, %f65535, %f61593;
	// end inline asm
	// begin inline asm
	fma.rn.f32 %f61601, %f65530, %f65535, %f61589;
	// end inline asm
	// begin inline asm
	fma.rn.f32 %f61605, %f65526, %f65531, %f61601;
	// end inline asm
	// begin inline asm
	fma.rn.f32 %f61609, %f65530, %f65531, %f61597;
	// end inline asm
	// begin inline asm
	fma.rn.f32 %f61613, %f65534, %f65535, %f61609;
	// end inline asm
	// begin inline asm
	fma.rn.f32 %f61617, %f65530, %f65535, %f61605;
	// end inline asm
	// begin inline asm
	fma.rn.f32 %f61621, %f65526, %f65531, %f61617;
	// end inline asm
	// begin inline asm
	fma.rn.f32 %f61625, %f65530, %f65531, %f61613;
	// end inline asm
	// begin inline asm
	fma.rn.f32 %f61629, %f65534, %f65535, %f61625;
	// end inline asm
	// begin inline asm
	fma.rn.f32 %f61633, %f65530, %f65535, %f61621;
	// end inline asm
	// begin inline asm
	fma.rn.f32 %f61637, %f65526, %f65531, %f61633;
	// end inline asm
	// begin inline asm
	fma.rn.f32 %f61641, %f65530, %f65531, %f61629;
	// end inline asm
	// begin inline asm
	fma.rn.f32 %f61645, %f65534, %f65535, %f61641;
	// end inline asm
	// begin inline asm
	fma.rn.f32 %f61649, %f65530, %f65535, %f61637;
	// end inline asm
	// begin inline asm
	fma.rn.f32 %f61653, %f65526, %f65531, %f61649;
	// end inline asm
	// begin inline asm
	fma.rn.f32 %f61657, %f65530, %f65531, %f61645;
	// end inline asm
	// begin inline asm
	fma.rn.f32 %f61661, %f65534, %f65535, %f61657;
	// end inline asm
	// begin inline asm
	fma.rn.f32 %f61665, %f65530, %f65535, %f61653;
	// end inline asm
	// begin inline asm
	fma.rn.f32 %f61669, %f65526, %f65531, %f61665;
	// end inline asm
	// begin inline asm
	fma.rn.f32 %f61673, %f65530, %f65531, %f61661;
	// end inline asm
	// begin inline asm
	fma.rn.f32 %f61677, %f65534, %f65535, %f61673;
	// end inline asm
	// begin inline asm
	fma.rn.f32 %f61681, %f65530, %f65535, %f61669;
	// end inline asm
	// begin inline asm
	fma.rn.f32 %f61685, %f65526, %f65531, %f61681;
	// end inline asm
	// begin inline asm
	fma.rn.f32 %f61689, %f65530, %f65531, %f61677;
	// end inline asm
	// begin inline asm
	fma.rn.f32 %f61693, %f65534, %f65535, %f61689;
	// end inline asm
	// begin inline asm
	fma.rn.f32 %f61697, %f65530, %f65535, %f61685;
	// end inline asm
	// begin inline asm
	fma.rn.f32 %f61701, %f65526, %f65531, %f61697;
	// end inline asm
	// begin inline asm
	fma.rn.f32 %f61705, %f65530, %f65531, %f61693;
	// end inline asm
	// begin inline asm
	fma.rn.f32 %f61709, %f65534, %f65535, %f61705;
	// end inline asm
	// begin inline asm
	fma.rn.f32 %f61713, %f65530, %f65535, %f61701;
	// end inline asm
	// begin inline asm
	fma.rn.f32 %f61717, %f65526, %f65531, %f61713;
	// end inline asm
	// begin inline asm
	fma.rn.f32 %f61721, %f65530, %f65531, %f61709;
	// end inline asm
	// begin inline asm
	fma.rn.f32 %f61725, %f65534, %f65535, %f61721;
	// end inline asm
	// begin inline asm
	fma.rn.f32 %f61729, %f65530, %f65535, %f61717;
	// end inline asm
	// begin inline asm
	fma.rn.f32 %f61733, %f65526, %f65531, %f61729;
	// end inline asm
	// begin inline asm
	fma.rn.f32 %f61737, %f65530, %f65531, %f61725;
	// end inline asm
	// begin inline asm
	fma.rn.f32 %f61741, %f65534, %f65535, %f61737;
	// end inline asm
	// begin inline asm
	fma.rn.f32 %f61745, %f65530, %f65535, %f61733;
	// end inline asm
	// begin inline asm
	fma.rn.f32 %f61749, %f65526, %f65531, %f61745;
	// end inline asm
	// begin inline asm
	fma.rn.f32 %f61753, %f65530, %f65531, %f61741;
	// end inline asm
	// begin inline asm
	fma.rn.f32 %f61757, %f65534, %f65535, %f61753;
	// end inline asm
	// begin inline asm
	fma.rn.f32 %f61761, %f65530, %f65535, %f61749;
	// end inline asm
	// begin inline asm
	fma.rn.f32 %f61765, %f65526, %f65531, %f61761;
	// end inline asm
	// begin inline asm
	fma.rn.f32 %f61769, %f65530, %f65531, %f61757;
	// end inline asm
	// begin inline asm
	fma.rn.f32 %f61773, %f65534, %f65535, %f61769;
	// end inline asm
	// begin inline asm
	fma.rn.f32 %f61777, %f65530, %f65535, %f61765;
	// end inline asm
	// begin inline asm
	fma.rn.f32 %f61781, %f65526, %f65531, %f61777;
	// end inline asm
	// begin inline asm
	fma.rn.f32 %f61785, %f65530, %f65531, %f61773;
	// end inline asm
	// begin inline asm
	fma.rn.f32 %f61789, %f65534, %f65535, %f61785;
	// end inline asm
	// begin inline asm
	fma.rn.f32 %f61793, %f65530, %f65535, %f61781;
	// end inline asm
	// begin inline asm
	fma.rn.f32 %f61797, %f65526, %f65531, %f61793;
	// end inline asm
	// begin inline asm
	fma.rn.f32 %f61801, %f65530, %f65531, %f61789;
	// end inline asm
	// begin inline asm
	fma.rn.f32 %f61805, %f65534, %f65535, %f61801;
	// end inline asm
	// begin inline asm
	fma.rn.f32 %f61809, %f65530, %f65535, %f61797;
	// end inline asm
	// begin inline asm
	fma.rn.f32 %f61813, %f65526, %f65531, %f61809;
	// end inline asm
	// begin inline asm
	fma.rn.f32 %f61817, %f65530, %f65531, %f61805;
	// end inline asm
	// begin inline asm
	fma.rn.f32 %f61821, %f65534, %f65535, %f61817;
	// end inline asm
	// begin inline asm
	fma.rn.f32 %f61825, %f65530, %f65535, %f61813;
	// end inline asm
	// begin inline asm
	fma.rn.f32 %f61829, %f65526, %f65531, %f61825;
	// end inline asm
	// begin inline asm
	fma.rn.f32 %f61833, %f65530, %f65531, %f61821;
	// end inline asm
	// begin inline asm
	fma.rn.f32 %f61837, %f65534, %f65535, %f61833;
	// end inline asm
	// begin inline asm
	fma.rn.f32 %f61841, %f65530, %f65535, %f61829;
	// end inline asm
	// begin inline asm
	fma.rn.f32 %f61845, %f65526, %f65531, %f61841;
	// end inline asm
	// begin inline asm
	fma.rn.f32 %f61849, %f65530, %f65531, %f61837;
	// end inline asm
	// begin inline asm
	fma.rn.f32 %f61853, %f65534, %f65535, %f61849;
	// end inline asm
	// begin inline asm
	fma.rn.f32 %f61857, %f65530, %f65535, %f61845;
	// end inline asm
	// begin inline asm
	fma.rn.f32 %f61861, %f65526, %f65531, %f61857;
	// end inline asm
	// begin inline asm
	fma.rn.f32 %f61865, %f65530, %f65531, %f61853;
	// end inline asm
	// begin inline asm
	fma.rn.f32 %f61869, %f65534, %f65535, %f61865;
	// end inline asm
	// begin inline asm
	fma.rn.f32 %f61873, %f65530, %f65535, %f61861;
	// end inline asm
	// begin inline asm
	fma.rn.f32 %f61877, %f65526, %f65531, %f61873;
	// end inline asm
	// begin inline asm
	fma.rn.f32 %f61881, %f65530, %f65531, %f61869;
	// end inline asm
	// begin inline asm
	fma.rn.f32 %f61885, %f65534, %f65535, %f61881;
	// end inline asm
	// begin inline asm
	fma.rn.f32 %f61889, %f65530, %f65535, %f61877;
	// end inline asm
	// begin inline asm
	fma.rn.f32 %f61893, %f65526, %f65531, %f61889;
	// end inline asm
	// begin inline asm
	fma.rn.f32 %f61897, %f65530, %f65531, %f61885;
	// end inline asm
	// begin inline asm
	fma.rn.f32 %f61901, %f65534, %f65535, %f61897;
	// end inline asm
	// begin inline asm
	fma.rn.f32 %f61905, %f65530, %f65535, %f61893;
	// end inline asm
	// begin inline asm
	fma.rn.f32 %f61909, %f65526, %f65531, %f61905;
	// end inline asm
	// begin inline asm
	fma.rn.f32 %f61913, %f65530, %f65531, %f61901;
	// end inline asm
	// begin inline asm
	fma.rn.f32 %f61917, %f65534, %f65535, %f61913;
	// end inline asm
	// begin inline asm
	fma.rn.f32 %f61921, %f65530, %f65535, %f61909;
	// end inline asm
	// begin inline asm
	fma.rn.f32 %f61925, %f65526, %f65531, %f61921;
	// end inline asm
	// begin inline asm
	fma.rn.f32 %f61929, %f65530, %f65531, %f61917;
	// end inline asm
	// begin inline asm
	fma.rn.f32 %f61933, %f65534, %f65535, %f61929;
	// end inline asm
	// begin inline asm
	fma.rn.f32 %f61937, %f65530, %f65535, %f61925;
	// end inline asm
	// begin inline asm
	fma.rn.f32 %f61941, %f65526, %f65531, %f61937;
	// end inline asm
	// begin inline asm
	fma.rn.f32 %f61945, %f65530, %f65531, %f61933;
	// end inline asm
	// begin inline asm
	fma.rn.f32 %f61949, %f65534, %f65535, %f61945;
	// end inline asm
	// begin inline asm
	fma.rn.f32 %f61953, %f65530, %f65535, %f61941;
	// end inline asm
	// begin inline asm
	fma.rn.f32 %f61957, %f65526, %f65531, %f61953;
	// end inline asm
	// begin inline asm
	fma.rn.f32 %f61961, %f65530, %f65531, %f61949;
	// end inline asm
	// begin inline asm
	fma.rn.f32 %f61965, %f65534, %f65535, %f61961;
	// end inline asm
	// begin inline asm
	fma.rn.f32 %f61969, %f65530, %f65535, %f61957;
	// end inline asm
	// begin inline asm
	fma.rn.f32 %f61973, %f65526, %f65531, %f61969;
	// end inline asm
	// begin inline asm
	fma.rn.f32 %f61977, %f65530, %f65531, %f61965;
	// end inline asm
	// begin inline asm
	fma.rn.f32 %f61981, %f65534, %f65535, %f61977;
	// end inline asm
	// begin inline asm
	fma.rn.f32 %f61985, %f65530, %f65535, %f61973;
	// end inline asm
	// begin inline asm
	fma.rn.f32 %f61989, %f65526, %f65531, %f61985;
	// end inline asm
	// begin inline asm
	fma.rn.f32 %f61993, %f65530, %f65531, %f61981;
	// end inline asm
	// begin inline asm
	fma.rn.f32 %f61997, %f65534, %f65535, %f61993;
	// end inline asm
	// begin inline asm
	fma.rn.f32 %f62001, %f65530, %f65535, %f61989;
	// end inline asm
	// begin inline asm
	fma.rn.f32 %f62005, %f65526, %f65531, %f62001;
	// end inline asm
	// begin inline asm
	fma.rn.f32 %f62009, %f65530, %f65531, %f61997;
	// end inline asm
	// begin inline asm
	fma.rn.f32 %f62013, %f65534, %f65535, %f62009;
	// end inline asm
	// begin inline asm
	fma.rn.f32 %f62017, %f65530, %f65535, %f62005;
	// end inline asm
	// begin inline asm
	fma.rn.f32 %f62021, %f65526, %f65531, %f62017;
	// end inline asm
	// begin inline asm
	fma.rn.f32 %f62025, %f65530, %f65531, %f62013;
	// end inline asm
	// begin inline asm
	fma.rn.f32 %f62029, %f65534, %f65535, %f62025;
	// end inline asm
	// begin inline asm
	fma.rn.f32 %f62033, %f65530, %f65535, %f62021;
	// end inline asm
	// begin inline asm
	fma.rn.f32 %f62037, %f65526, %f65531, %f62033;
	// end inline asm
	// begin inline asm
	fma.rn.f32 %f62041, %f65530, %f65531, %f62029;
	// end inline asm
	// begin inline asm
	fma.rn.f32 %f62045, %f65534, %f65535, %f62041;
	// end inline asm
	// begin inline asm
	fma.rn.f32 %f62049, %f65530, %f65535, %f62037;
	// end inline asm
	// begin inline asm
	fma.rn.f32 %f62053, %f65526, %f65531, %f62049;
	// end inline asm
	// begin inline asm
	fma.rn.f32 %f62057, %f65530, %f65531, %f62045;
	// end inline asm
	// begin inline asm
	fma.rn.f32 %f62061, %f65534, %f65535, %f62057;
	// end inline asm
	// begin inline asm
	fma.rn.f32 %f62065, %f65530, %f65535, %f62053;
	// end inline asm
	// begin inline asm
	fma.rn.f32 %f62069, %f65526, %f65531, %f62065;
	// end inline asm
	// begin inline asm
	fma.rn.f32 %f62073, %f65530, %f65531, %f62061;
	// end inline asm
	// begin inline asm
	fma.rn.f32 %f62077, %f65534, %f65535, %f62073;
	// end inline asm
	// begin inline asm
	fma.rn.f32 %f62081, %f65530, %f65535, %f62069;
	// end inline asm
	// begin inline asm
	fma.rn.f32 %f62085, %f65526, %f65531, %f62081;
	// end inline asm
	// begin inline asm
	fma.rn.f32 %f62089, %f65530, %f65531, %f62077;
	// end inline asm
	// begin inline asm
	fma.rn.f32 %f62093, %f65534, %f65535, %f62089;
	// end inline asm
	// begin inline asm
	fma.rn.f32 %f62097, %f65530, %f65535, %f62085;
	// end inline asm
	// begin inline asm
	fma.rn.f32 %f62101, %f65526, %f65531, %f62097;
	// end inline asm
	// begin inline asm
	fma.rn.f32 %f62105, %f65530, %f65531, %f62093;
	// end inline asm
	// begin inline asm
	fma.rn.f32 %f62109, %f65534, %f65535, %f62105;
	// end inline asm
	// begin inline asm
	fma.rn.f32 %f62113, %f65530, %f65535, %f62101;
	// end inline asm
	// begin inline asm
	fma.rn.f32 %f62117, %f65526, %f65531, %f62113;
	// end inline asm
	// begin inline asm
	fma.rn.f32 %f62121, %f65530, %f65531, %f62109;
	// end inline asm
	// begin inline asm
	fma.rn.f32 %f62125, %f65534, %f65535, %f62121;
	// end inline asm
	// begin inline asm
	fma.rn.f32 %f62129, %f65530, %f65535, %f62117;
	// end inline asm
	// begin inline asm
	fma.rn.f32 %f62133, %f65526, %f65531, %f62129;
	// end inline asm
	// begin inline asm
	fma.rn.f32 %f62137, %f65530, %f65531, %f62125;
	// end inline asm
	// begin inline asm
	fma.rn.f32 %f62141, %f65534, %f65535, %f62137;
	// end inline asm
	// begin inline asm
	fma.rn.f32 %f62145, %f65530, %f65535, %f62133;
	// end inline asm
	// begin inline asm
	fma.rn.f32 %f62149, %f65526, %f65531, %f62145;
	// end inline asm
	// begin inline asm
	fma.rn.f32 %f62153, %f65530, %f65531, %f62141;
	// end inline asm
	// begin inline asm
	fma.rn.f32 %f62157, %f65534, %f65535, %f62153;
	// end inline asm
	// begin inline asm
	fma.rn.f32 %f62161, %f65530, %f65535, %f62149;
	// end inline asm
	// begin inline asm
	fma.rn.f32 %f62165, %f65526, %f65531, %f62161;
	// end inline asm
	// begin inline asm
	fma.rn.f32 %f62169, %f65530, %f65531, %f62157;
	// end inline asm
	// begin inline asm
	fma.rn.f32 %f62173, %f65534, %f65535, %f62169;
	// end inline asm
	// begin inline asm
	fma.rn.f32 %f62177, %f65530, %f65535, %f62165;
	// end inline asm
	// begin inline asm
	fma.rn.f32 %f62181, %f65526, %f65531, %f62177;
	// end inline asm
	// begin inline asm
	fma.rn.f32 %f62185, %f65530, %f65531, %f62173;
	// end inline asm
	// begin inline asm
	fma.rn.f32 %f62189, %f65534, %f65535, %f62185;
	// end inline asm
	// begin inline asm
	fma.rn.f32 %f62193, %f65530, %f65535, %f62181;
	// end inline asm
	// begin inline asm
	fma.rn.f32 %f62197, %f65526, %f65531, %f62193;
	// end inline asm
	// begin inline asm
	fma.rn.f32 %f62201, %f65530, %f65531, %f62189;
	// end inline asm
	// begin inline asm
	fma.rn.f32 %f62205, %f65534, %f65535, %f62201;
	// end inline asm
	// begin inline asm
	fma.rn.f32 %f62209, %f65530, %f65535, %f62197;
	// end inline asm
	// begin inline asm
	fma.rn.f32 %f62213, %f65526, %f65531, %f62209;
	// end inline asm
	// begin inline asm
	fma.rn.f32 %f62217, %f65530, %f65531, %f62205;
	// end inline asm
	// begin inline asm
	fma.rn.f32 %f62221, %f65534, %f65535, %f62217;
	// end inline asm
	// begin inline asm
	fma.rn.f32 %f62225, %f65530, %f65535, %f62213;
	// end inline asm
	// begin inline asm
	fma.rn.f32 %f62229, %f65526, %f65531, %f62225;
	// end inline asm
	// begin inline asm
	fma.rn.f32 %f62233, %f65530, %f65531, %f62221;
	// end inline asm
	// begin inline asm
	fma.rn.f32 %f62237, %f65534, %f65535, %f62233;
	// end inline asm
	// begin inline asm
	fma.rn.f32 %f62241, %f65530, %f65535, %f62229;
	// end inline asm
	// begin inline asm
	fma.rn.f32 %f62245, %f65526, %f65531, %f62241;
	// end inline asm
	// begin inline asm
	fma.rn.f32 %f62249, %f65530, %f65531, %f62237;
	// end inline asm
	// begin inline asm
	fma.rn.f32 %f62253, %f65534, %f65535, %f62249;
	// end inline asm
	// begin inline asm
	fma.rn.f32 %f62257, %f65530, %f65535, %f62245;
	// end inline asm
	// begin inline asm
	fma.rn.f32 %f62261, %f65526, %f65531, %f62257;
	// end inline asm
	// begin inline asm
	fma.rn.f32 %f62265, %f65530, %f65531, %f62253;
	// end inline asm
	// begin inline asm
	fma.rn.f32 %f62269, %f65534, %f65535, %f62265;
	// end inline asm
	// begin inline asm
	fma.rn.f32 %f62273, %f65530, %f65535, %f62261;
	// end inline asm
	// begin inline asm
	fma.rn.f32 %f62277, %f65526, %f65531, %f62273;
	// end inline asm
	// begin inline asm
	fma.rn.f32 %f62281, %f65530, %f65531, %f62269;
	// end inline asm
	// begin inline asm
	fma.rn.f32 %f62285, %f65534, %f65535, %f62281;
	// end inline asm
	// begin inline asm
	fma.rn.f32 %f62289, %f65530, %f65535, %f62277;
	// end inline asm
	// begin inline asm
	fma.rn.f32 %f62293, %f65526, %f65531, %f62289;
	// end inline asm
	// begin inline asm
	fma.rn.f32 %f62297, %f65530, %f65531, %f62285;
	// end inline asm
	// begin inline asm
	fma.rn.f32 %f62301, %f65534, %f65535, %f62297;
	// end inline asm
	// begin inline asm
	fma.rn.f32 %f62305, %f65530, %f65535, %f62293;
	// end inline asm
	// begin inline asm
	fma.rn.f32 %f62309, %f65526, %f65531, %f62305;
	// end inline asm
	// begin inline asm
	fma.rn.f32 %f62313, %f65530, %f65531, %f62301;
	// end inline asm
	// begin inline asm
	fma.rn.f32 %f62317, %f65534, %f65535, %f62313;
	// end inline asm
	// begin inline asm
	fma.rn.f32 %f62321, %f65530, %f65535, %f62309;
	// end inline asm
	// begin inline asm
	fma.rn.f32 %f62325, %f65526, %f65531, %f62321;
	// end inline asm
	// begin inline asm
	fma.rn.f32 %f62329, %f65530, %f65531, %f62317;
	// end inline asm
	// begin inline asm
	fma.rn.f32 %f62333, %f65534, %f65535, %f62329;
	// end inline asm
	// begin inline asm
	fma.rn.f32 %f62337, %f65530, %f65535, %f62325;
	// end inline asm
	// begin inline asm
	fma.rn.f32 %f62341, %f65526, %f65531, %f62337;
	// end inline asm
	// begin inline asm
	fma.rn.f32 %f62345, %f65530, %f65531, %f62333;
	// end inline asm
	// begin inline asm
	fma.rn.f32 %f62349, %f65534, %f65535, %f62345;
	// end inline asm
	// begin inline asm
	fma.rn.f32 %f62353, %f65530, %f65535, %f62341;
	// end inline asm
	// begin inline asm
	fma.rn.f32 %f62357, %f65526, %f65531, %f62353;
	// end inline asm
	// begin inline asm
	fma.rn.f32 %f62361, %f65530, %f65531, %f62349;
	// end inline asm
	// begin inline asm
	fma.rn.f32 %f62365, %f65534, %f65535, %f62361;
	// end inline asm
	// begin inline asm
	fma.rn.f32 %f62369, %f65530, %f65535, %f62357;
	// end inline asm
	// begin inline asm
	fma.rn.f32 %f62373, %f65526, %f65531, %f62369;
	// end inline asm
	// begin inline asm
	fma.rn.f32 %f62377, %f65530, %f65531, %f62365;
	// end inline asm
	// begin inline asm
	fma.rn.f32 %f62381, %f65534, %f65535, %f62377;
	// end inline asm
	// begin inline asm
	fma.rn.f32 %f62385, %f65530, %f65535, %f62373;
	// end inline asm
	// begin inline asm
	fma.rn.f32 %f62389, %f65526, %f65531, %f62385;
	// end inline asm
	// begin inline asm
	fma.rn.f32 %f62393, %f65530, %f65531, %f62381;
	// end inline asm
	// begin inline asm
	fma.rn.f32 %f62397, %f65534, %f65535, %f62393;
	// end inline asm
	// begin inline asm
	fma.rn.f32 %f62401, %f65530, %f65535, %f62389;
	// end inline asm
	// begin inline asm
	fma.rn.f32 %f62405, %f65526, %f65531, %f62401;
	// end inline asm
	// begin inline asm
	fma.rn.f32 %f62409, %f65530, %f65531, %f62397;
	// end inline asm
	// begin inline asm
	fma.rn.f32 %f62413, %f65534, %f65535, %f62409;
	// end inline asm
	// begin inline asm
	fma.rn.f32 %f62417, %f65530, %f65535, %f62405;
	// end inline asm
	// begin inline asm
	fma.rn.f32 %f62421, %f65526, %f65531, %f62417;
	// end inline asm
	// begin inline asm
	fma.rn.f32 %f62425, %f65530, %f65531, %f62413;
	// end inline asm
	// begin inline asm
	fma.rn.f32 %f62429, %f65534, %f65535, %f62425;
	// end inline asm
	// begin inline asm
	fma.rn.f32 %f62433, %f65530, %f65535, %f62421;
	// end inline asm
	// begin inline asm
	fma.rn.f32 %f62437, %f65526, %f65531, %f62433;
	// end inline asm
	// begin inline asm
	fma.rn.f32 %f62441, %f65530, %f65531, %f62429;
	// end inline asm
	// begin inline asm
	fma.rn.f32 %f62445, %f65534, %f65535, %f62441;
	// end inline asm
	// begin inline asm
	fma.rn.f32 %f62449, %f65530, %f65535, %f62437;
	// end inline asm
	// begin inline asm
	fma.rn.f32 %f62453, %f65526, %f65531, %f62449;
	// end inline asm
	// begin inline asm
	fma.rn.f32 %f62457, %f65530, %f65531, %f62445;
	// end inline asm
	// begin inline asm
	fma.rn.f32 %f62461, %f65534, %f65535, %f62457;
	// end inline asm
	// begin inline asm
	fma.rn.f32 %f62465, %f65530, %f65535, %f62453;
	// end inline asm
	// begin inline asm
	fma.rn.f32 %f62469, %f65526, %f65531, %f62465;
	// end inline asm
	// begin inline asm
	fma.rn.f32 %f62473, %f65530, %f65531, %f62461;
	// end inline asm
	// begin inline asm
	fma.rn.f32 %f62477, %f65534, %f65535, %f62473;
	// end inline asm
	// begin inline asm
	fma.rn.f32 %f62481, %f65530, %f65535, %f62469;
	// end inline asm
	// begin inline asm
	fma.rn.f32 %f62485, %f65526, %f65531, %f62481;
	// end inline asm
	// begin inline asm
	fma.rn.f32 %f62489, %f65530, %f65531, %f62477;
	// end inline asm
	// begin inline asm
	fma.rn.f32 %f62493, %f65534, %f65535, %f62489;
	// end inline asm
	// begin inline asm
	fma.rn.f32 %f62497, %f65530, %f65535, %f62485;
	// end inline asm
	// begin inline asm
	fma.rn.f32 %f62501, %f65526, %f65531, %f62497;
	// end inline asm
	// begin inline asm
	fma.rn.f32 %f62505, %f65530, %f65531, %f62493;
	// end inline asm
	// begin inline asm
	fma.rn.f32 %f62509, %f65534, %f65535, %f62505;
	// end inline asm
	// begin inline asm
	fma.rn.f32 %f62513, %f65530, %f65535, %f62501;
	// end inline asm
	// begin inline asm
	fma.rn.f32 %f62517, %f65526, %f65531, %f62513;
	// end inline asm
	// begin inline asm
	fma.rn.f32 %f62521, %f65530, %f65531, %f62509;
	// end inline asm
	// begin inline asm
	fma.rn.f32 %f62525, %f65534, %f65535, %f62521;
	// end inline asm
	// begin inline asm
	fma.rn.f32 %f62529, %f65530, %f65535, %f62517;
	// end inline asm
	// begin inline asm
	fma.rn.f32 %f62533, %f65526, %f65531, %f62529;
	// end inline asm
	// begin inline asm
	fma.rn.f32 %f62537, %f65530, %f65531, %f62525;
	// end inline asm
	// begin inline asm
	fma.rn.f32 %f62541, %f65534, %f65535, %f62537;
	// end inline asm
	// begin inline asm
	fma.rn.f32 %f62545, %f65530, %f65535, %f62533;
	// end inline asm
	// begin inline asm
	fma.rn.f32 %f62549, %f65526, %f65531, %f62545;
	// end inline asm
	// begin inline asm
	fma.rn.f32 %f62553, %f65530, %f65531, %f62541;
	// end inline asm
	// begin inline asm
	fma.rn.f32 %f62557, %f65534, %f65535, %f62553;
	// end inline asm
	// begin inline asm
	fma.rn.f32 %f62561, %f65530, %f65535, %f62549;
	// end inline asm
	// begin inline asm
	fma.rn.f32 %f62565, %f65526, %f65531, %f62561;
	// end inline asm
	// begin inline asm
	fma.rn.f32 %f62569, %f65530, %f65531, %f62557;
	// end inline asm
	// begin inline asm
	fma.rn.f32 %f62573, %f65534, %f65535, %f62569;
	// end inline asm
	// begin inline asm
	fma.rn.f32 %f62577, %f65530, %f65535, %f62565;
	// end inline asm
	// begin inline asm
	fma.rn.f32 %f62581, %f65526, %f65531, %f62577;
	// end inline asm
	// begin inline asm
	fma.rn.f32 %f62585, %f65530, %f65531, %f62573;
	// end inline asm
	// begin inline asm
	fma.rn.f32 %f62589, %f65534, %f65535, %f62585;
	// end inline asm
	// begin inline asm
	fma.rn.f32 %f62593, %f65530, %f65535, %f62581;
	// end inline asm
	// begin inline asm
	fma.rn.f32 %f62597, %f65526, %f65531, %f62593;
	// end inline asm
	// begin inline asm
	fma.rn.f32 %f62601, %f65530, %f65531, %f62589;
	// end inline asm
	// begin inline asm
	fma.rn.f32 %f62605, %f65534, %f65535, %f62601;
	// end inline asm
	// begin inline asm
	fma.rn.f32 %f62609, %f65530, %f65535, %f62597;
	// end inline asm
	// begin inline asm
	fma.rn.f32 %f62613, %f65526, %f65531, %f62609;
	// end inline asm
	// begin inline asm
	fma.rn.f32 %f62617, %f65530, %f65531, %f62605;
	// end inline asm
	// begin inline asm
	fma.rn.f32 %f62621, %f65534, %f65535, %f62617;
	// end inline asm
	// begin inline asm
	fma.rn.f32 %f62625, %f65530, %f65535, %f62613;
	// end inline asm
	// begin inline asm
	fma.rn.f32 %f62629, %f65526, %f65531, %f62625;
	// end inline asm
	// begin inline asm
	fma.rn.f32 %f62633, %f65530, %f65531, %f62621;
	// end inline asm
	// begin inline asm
	fma.rn.f32 %f62637, %f65534, %f65535, %f62633;
	// end inline asm
	// begin inline asm
	fma.rn.f32 %f62641, %f65530, %f65535, %f62629;
	// end inline asm
	// begin inline asm
	fma.rn.f32 %f62645, %f65526, %f65531, %f62641;
	// end inline asm
	// begin inline asm
	fma.rn.f32 %f62649, %f65530, %f65531, %f62637;
	// end inline asm
	// begin inline asm
	fma.rn.f32 %f62653, %f65534, %f65535, %f62649;
	// end inline asm
	// begin inline asm
	fma.rn.f32 %f62657, %f65530, %f65535, %f62645;
	// end inline asm
	// begin inline asm
	fma.rn.f32 %f62661, %f65526, %f65531, %f62657;
	// end inline asm
	// begin inline asm
	fma.rn.f32 %f62665, %f65530, %f65531, %f62653;
	// end inline asm
	// begin inline asm
	fma.rn.f32 %f62669, %f65534, %f65535, %f62665;
	// end inline asm
	// begin inline asm
	fma.rn.f32 %f62673, %f65530, %f65535, %f62661;
	// end inline asm
	// begin inline asm
	fma.rn.f32 %f62677, %f65526, %f65531, %f62673;
	// end inline asm
	// begin inline asm
	fma.rn.f32 %f62681, %f65530, %f65531, %f62669;
	// end inline asm
	// begin inline asm
	fma.rn.f32 %f62685, %f65534, %f65535, %f62681;
	// end inline asm
	// begin inline asm
	fma.rn.f32 %f62689, %f65530, %f65535, %f62677;
	// end inline asm
	// begin inline asm
	fma.rn.f32 %f62693, %f65526, %f65531, %f62689;
	// end inline asm
	// begin inline asm
	fma.rn.f32 %f62697, %f65530, %f65531, %f62685;
	// end inline asm
	// begin inline asm
	fma.rn.f32 %f62701, %f65534, %f65535, %f62697;
	// end inline asm
	// begin inline asm
	fma.rn.f32 %f62705, %f65530, %f65535, %f62693;
	// end inline asm
	// begin inline asm
	fma.rn.f32 %f62709, %f65526, %f65531, %f62705;
	// end inline asm
	// begin inline asm
	fma.rn.f32 %f62713, %f65530, %f65531, %f62701;
	// end inline asm
	// begin inline asm
	fma.rn.f32 %f62717, %f65534, %f65535, %f62713;
	// end inline asm
	// begin inline asm
	fma.rn.f32 %f62721, %f65530, %f65535, %f62709;
	// end inline asm
	// begin inline asm
	fma.rn.f32 %f62725, %f65526, %f65531, %f62721;
	// end inline asm
	// begin inline asm
	fma.rn.f32 %f62729, %f65530, %f65531, %f62717;
	// end inline asm
	// begin inline asm
	fma.rn.f32 %f62733, %f65534, %f65535, %f62729;
	// end inline asm
	// begin inline asm
	fma.rn.f32 %f62737, %f65530, %f65535, %f62725;
	// end inline asm
	// begin inline asm
	fma.rn.f32 %f62741, %f65526, %f65531, %f62737;
	// end inline asm
	// begin inline asm
	fma.rn.f32 %f62745, %f65530, %f65531, %f62733;
	// end inline asm
	// begin inline asm
	fma.rn.f32 %f62749, %f65534, %f65535, %f62745;
	// end inline asm
	// begin inline asm
	fma.rn.f32 %f62753, %f65530, %f65535, %f62741;
	// end inline asm
	// begin inline asm
	fma.rn.f32 %f62757, %f65526, %f65531, %f62753;
	// end inline asm
	// begin inline asm
	fma.rn.f32 %f62761, %f65530, %f65531, %f62749;
	// end inline asm
	// begin inline asm
	fma.rn.f32 %f62765, %f65534, %f65535, %f62761;
	// end inline asm
	// begin inline asm
	fma.rn.f32 %f62769, %f65530, %f65535, %f62757;
	// end inline asm
	// begin inline asm
	fma.rn.f32 %f62773, %f65526, %f65531, %f62769;
	// end inline asm
	// begin inline asm
	fma.rn.f32 %f62777, %f65530, %f65531, %f62765;
	// end inline asm
	// begin inline asm
	fma.rn.f32 %f62781, %f65534, %f65535, %f62777;
	// end inline asm
	// begin inline asm
	fma.rn.f32 %f62785, %f65530, %f65535, %f62773;
	// end inline asm
	// begin inline asm
	fma.rn.f32 %f62789, %f65526, %f65531, %f62785;
	// end inline asm
	// begin inline asm
	fma.rn.f32 %f62793, %f65530, %f65531, %f62781;
	// end inline asm
	// begin inline asm
	fma.rn.f32 %f62797, %f65534, %f65535, %f62793;
	// end inline asm
	// begin inline asm
	fma.rn.f32 %f62801, %f65530, %f65535, %f62789;
	// end inline asm
	// begin inline asm
	fma.rn.f32 %f62805, %f65526, %f65531, %f62801;
	// end inline asm
	// begin inline asm
	fma.rn.f32 %f62809, %f65530, %f65531, %f62797;
	// end inline asm
	// begin inline asm
	fma.rn.f32 %f62813, %f65534, %f65535, %f62809;
	// end inline asm
	// begin inline asm
	fma.rn.f32 %f62817, %f65530, %f65535, %f62805;
	// end inline asm
	// begin inline asm
	fma.rn.f32 %f62821, %f65526, %f65531, %f62817;
	// end inline asm
	// begin inline asm
	fma.rn.f32 %f62825, %f65530, %f65531, %f62813;
	// end inline asm
	// begin inline asm
	fma.rn.f32 %f62829, %f65534, %f65535, %f62825;
	// end inline asm
	// begin inline asm
	fma.rn.f32 %f62833, %f65530, %f65535, %f62821;
	// end inline asm
	// begin inline asm
	fma.rn.f32 %f62837, %f65526, %f65531, %f62833;
	// end inline asm
	// begin inline asm
	fma.rn.f32 %f62841, %f65530, %f65531, %f62829;
	// end inline asm
	// begin inline asm
	fma.rn.f32 %f62845, %f65534, %f65535, %f62841;
	// end inline asm
	// begin inline asm
	fma.rn.f32 %f62849, %f65530, %f65535, %f62837;
	// end inline asm
	// begin inline asm
	fma.rn.f32 %f62853, %f65526, %f65531, %f62849;
	// end inline asm
	// begin inline asm
	fma.rn.f32 %f62857, %f65530, %f65531, %f62845;
	// end inline asm
	// begin inline asm
	fma.rn.f32 %f62861, %f65534, %f65535, %f62857;
	// end inline asm
	// begin inline asm
	fma.rn.f32 %f62865, %f65530, %f65535, %f62853;
	// end inline asm
	// begin inline asm
	fma.rn.f32 %f62869, %f65526, %f65531, %f62865;
	// end inline asm
	// begin inline asm
	fma.rn.f32 %f62873, %f65530, %f65531, %f62861;
	// end inline asm
	// begin inline asm
	fma.rn.f32 %f62877, %f65534, %f65535, %f62873;
	// end inline asm
	// begin inline asm
	fma.rn.f32 %f62881, %f65530, %f65535, %f62869;
	// end inline asm
	// begin inline asm
	fma.rn.f32 %f62885, %f65526, %f65531, %f62881;
	// end inline asm
	// begin inline asm
	fma.rn.f32 %f62889, %f65530, %f65531, %f62877;
	// end inline asm
	// begin inline asm
	fma.rn.f32 %f62893, %f65534, %f65535, %f62889;
	// end inline asm
	// begin inline asm
	fma.rn.f32 %f62897, %f65530, %f65535, %f62885;
	// end inline asm
	// begin inline asm
	fma.rn.f32 %f62901, %f65526, %f65531, %f62897;
	// end inline asm
	// begin inline asm
	fma.rn.f32 %f62905, %f65530, %f65531, %f62893;
	// end inline asm
	// begin inline asm
	fma.rn.f32 %f62909, %f65534, %f65535, %f62905;
	// end inline asm
	// begin inline asm
	fma.rn.f32 %f62913, %f65530, %f65535, %f62901;
	// end inline asm
	// begin inline asm
	fma.rn.f32 %f62917, %f65526, %f65531, %f62913;
	// end inline asm
	// begin inline asm
	fma.rn.f32 %f62921, %f65530, %f65531, %f62909;
	// end inline asm
	// begin inline asm
	fma.rn.f32 %f62925, %f65534, %f65535, %f62921;
	// end inline asm
	// begin inline asm
	fma.rn.f32 %f62929, %f65530, %f65535, %f62917;
	// end inline asm
	// begin inline asm
	fma.rn.f32 %f62933, %f65526, %f65531, %f62929;
	// end inline asm
	// begin inline asm
	fma.rn.f32 %f62937, %f65530, %f65531, %f62925;
	// end inline asm
	// begin inline asm
	fma.rn.f32 %f62941, %f65534, %f65535, %f62937;
	// end inline asm
	// begin inline asm
	fma.rn.f32 %f62945, %f65530, %f65535, %f62933;
	// end inline asm
	// begin inline asm
	fma.rn.f32 %f62949, %f65526, %f65531, %f62945;
	// end inline asm
	// begin inline asm
	fma.rn.f32 %f62953, %f65530, %f65531, %f62941;
	// end inline asm
	// begin inline asm
	fma.rn.f32 %f62957, %f65534, %f65535, %f62953;
	// end inline asm
	// begin inline asm
	fma.rn.f32 %f62961, %f65530, %f65535, %f62949;
	// end inline asm
	// begin inline asm
	fma.rn.f32 %f62965, %f65526, %f65531, %f62961;
	// end inline asm
	// begin inline asm
	fma.rn.f32 %f62969, %f65530, %f65531, %f62957;
	// end inline asm
	// begin inline asm
	fma.rn.f32 %f62973, %f65534, %f65535, %f62969;
	// end inline asm
	// begin inline asm
	fma.rn.f32 %f62977, %f65530, %f65535, %f62965;
	// end inline asm
	// begin inline asm
	fma.rn.f32 %f62981, %f65526, %f65531, %f62977;
	// end inline asm
	// begin inline asm
	fma.rn.f32 %f62985, %f65530, %f65531, %f62973;
	// end inline asm
	// begin inline asm
	fma.rn.f32 %f62989, %f65534, %f65535, %f62985;
	// end inline asm
	// begin inline asm
	fma.rn.f32 %f62993, %f65530, %f65535, %f62981;
	// end inline asm
	// begin inline asm
	fma.rn.f32 %f62997, %f65526, %f65531, %f62993;
	// end inline asm
	// begin inline asm
	fma.rn.f32 %f63001, %f65530, %f65531, %f62989;
	// end inline asm
	// begin inline asm
	fma.rn.f32 %f63005, %f65534, %f65535, %f63001;
	// end inline asm
	// begin inline asm
	fma.rn.f32 %f63009, %f65530, %f65535, %f62997;
	// end inline asm
	// begin inline asm
	fma.rn.f32 %f63013, %f65526, %f65531, %f63009;
	// end inline asm
	// begin inline asm
	fma.rn.f32 %f63017, %f65530, %f65531, %f63005;
	// end inline asm
	// begin inline asm
	fma.rn.f32 %f63021, %f65534, %f65535, %f63017;
	// end inline asm
	// begin inline asm
	fma.rn.f32 %f63025, %f65530, %f65535, %f63013;
	// end inline asm
	// begin inline asm
	fma.rn.f32 %f63029, %f65526, %f65531, %f63025;
	// end inline asm
	// begin inline asm
	fma.rn.f32 %f63033, %f65530, %f65531, %f63021;
	// end inline asm
	// begin inline asm
	fma.rn.f32 %f63037, %f65534, %f65535, %f63033;
	// end inline asm
	// begin inline asm
	fma.rn.f32 %f63041, %f65530, %f65535, %f63029;
	// end inline asm
	// begin inline asm
	fma.rn.f32 %f63045, %f65526, %f65531, %f63041;
	// end inline asm
	// begin inline asm
	fma.rn.f32 %f63049, %f65530, %f65531, %f63037;
	// end inline asm
	// begin inline asm
	fma.rn.f32 %f63053, %f65534, %f65535, %f63049;
	// end inline asm
	// begin inline asm
	fma.rn.f32 %f63057, %f65530, %f65535, %f63045;
	// end inline asm
	// begin inline asm
	fma.rn.f32 %f63061, %f65526, %f65531, %f63057;
	// end inline asm
	// begin inline asm
	fma.rn.f32 %f63065, %f65530, %f65531, %f63053;
	// end inline asm
	// begin inline asm
	fma.rn.f32 %f63069, %f65534, %f65535, %f63065;
	// end inline asm
	// begin inline asm
	fma.rn.f32 %f63073, %f65530, %f65535, %f63061;
	// end inline asm
	// begin inline asm
	fma.rn.f32 %f63077, %f65526, %f65531, %f63073;
	// end inline asm
	// begin inline asm
	fma.rn.f32 %f63081, %f65530, %f65531, %f63069;
	// end inline asm
	// begin inline asm
	fma.rn.f32 %f63085, %f65534, %f65535, %f63081;
	// end inline asm
	// begin inline asm
	fma.rn.f32 %f63089, %f65530, %f65535, %f63077;
	// end inline asm
	// begin inline asm
	fma.rn.f32 %f63093, %f65526, %f65531, %f63089;
	// end inline asm
	// begin inline asm
	fma.rn.f32 %f63097, %f65530, %f65531, %f63085;
	// end inline asm
	// begin inline asm
	fma.rn.f32 %f63101, %f65534, %f65535, %f63097;
	// end inline asm
	// begin inline asm
	fma.rn.f32 %f63105, %f65530, %f65535, %f63093;
	// end inline asm
	// begin inline asm
	fma.rn.f32 %f63109, %f65526, %f65531, %f63105;
	// end inline asm
	// begin inline asm
	fma.rn.f32 %f63113, %f65530, %f65531, %f63101;
	// end inline asm
	// begin inline asm
	fma.rn.f32 %f63117, %f65534, %f65535, %f63113;
	// end inline asm
	// begin inline asm
	fma.rn.f32 %f63121, %f65530, %f65535, %f63109;
	// end inline asm
	// begin inline asm
	fma.rn.f32 %f63125, %f65526, %f65531, %f63121;
	// end inline asm
	// begin inline asm
	fma.rn.f32 %f63129, %f65530, %f65531, %f63117;
	// end inline asm
	// begin inline asm
	fma.rn.f32 %f63133, %f65534, %f65535, %f63129;
	// end inline asm
	// begin inline asm
	fma.rn.f32 %f63137, %f65530, %f65535, %f63125;
	// end inline asm
	// begin inline asm
	fma.rn.f32 %f63141, %f65526, %f65531, %f63137;
	// end inline asm
	// begin inline asm
	fma.rn.f32 %f63145, %f65530, %f65531, %f63133;
	// end inline asm
	// begin inline asm
	fma.rn.f32 %f63149, %f65534, %f65535, %f63145;
	// end inline asm
	// begin inline asm
	fma.rn.f32 %f63153, %f65530, %f65535, %f63141;
	// end inline asm
	// begin inline asm
	fma.rn.f32 %f63157, %f65526, %f65531, %f63153;
	// end inline asm
	// begin inline asm
	fma.rn.f32 %f63161, %f65530, %f65531, %f63149;
	// end inline asm
	// begin inline asm
	fma.rn.f32 %f63165, %f65534, %f65535, %f63161;
	// end inline asm
	// begin inline asm
	fma.rn.f32 %f63169, %f65530, %f65535, %f63157;
	// end inline asm
	// begin inline asm
	fma.rn.f32 %f63173, %f65526, %f65531, %f63169;
	// end inline asm
	// begin inline asm
	fma.rn.f32 %f63177, %f65530, %f65531, %f63165;
	// end inline asm
	// begin inline asm
	fma.rn.f32 %f63181, %f65534, %f65535, %f63177;
	// end inline asm
	// begin inline asm
	fma.rn.f32 %f63185, %f65530, %f65535, %f63173;
	// end inline asm
	// begin inline asm
	fma.rn.f32 %f63189, %f65526, %f65531, %f63185;
	// end inline asm
	// begin inline asm
	fma.rn.f32 %f63193, %f65530, %f65531, %f63181;
	// end inline asm
	// begin inline asm
	fma.rn.f32 %f63197, %f65534, %f65535, %f63193;
	// end inline asm
	// begin inline asm
	fma.rn.f32 %f63201, %f65530, %f65535, %f63189;
	// end inline asm
	// begin inline asm
	fma.rn.f32 %f63205, %f65526, %f65531, %f63201;
	// end inline asm
	// begin inline asm
	fma.rn.f32 %f63209, %f65530, %f65531, %f63197;
	// end inline asm
	// begin inline asm
	fma.rn.f32 %f63213, %f65534, %f65535, %f63209;
	// end inline asm
	// begin inline asm
	fma.rn.f32 %f63217, %f65530, %f65535, %f63205;
	// end inline asm
	// begin inline asm
	fma.rn.f32 %f63221, %f65526, %f65531, %f63217;
	// end inline asm
	// begin inline asm
	fma.rn.f32 %f63225, %f65530, %f65531, %f63213;
	// end inline asm
	// begin inline asm
	fma.rn.f32 %f63229, %f65534, %f65535, %f63225;
	// end inline asm
	// begin inline asm
	fma.rn.f32 %f63233, %f65530, %f65535, %f63221;
	// end inline asm
	// begin inline asm
	fma.rn.f32 %f63237, %f65526, %f65531, %f63233;
	// end inline asm
	// begin inline asm
	fma.rn.f32 %f63241, %f65530, %f65531, %f63229;
	// end inline asm
	// begin inline asm
	fma.rn.f32 %f63245, %f65534, %f65535, %f63241;
	// end inline asm
	// begin inline asm
	fma.rn.f32 %f63249, %f65530, %f65535, %f63237;
	// end inline asm
	// begin inline asm
	fma.rn.f32 %f63253, %f65526, %f65531, %f63249;
	// end inline asm
	// begin inline asm
	fma.rn.f32 %f63257, %f65530, %f65531, %f63245;
	// end inline asm
	// begin inline asm
	fma.rn.f32 %f63261, %f65534, %f65535, %f63257;
	// end inline asm
	// begin inline asm
	fma.rn.f32 %f63265, %f65530, %f65535, %f63253;
	// end inline asm
	// begin inline asm
	fma.rn.f32 %f63269, %f65526, %f65531, %f63265;
	// end inline asm
	// begin inline asm
	fma.rn.f32 %f63273, %f65530, %f65531, %f63261;
	// end inline asm
	// begin inline asm
	fma.rn.f32 %f63277, %f65534, %f65535, %f63273;
	// end inline asm
	// begin inline asm
	fma.rn.f32 %f63281, %f65530, %f65535, %f63269;
	// end inline asm
	// begin inline asm
	fma.rn.f32 %f63285, %f65526, %f65531, %f63281;
	// end inline asm
	// begin inline asm
	fma.rn.f32 %f63289, %f65530, %f65531, %f63277;
	// end inline asm
	// begin inline asm
	fma.rn.f32 %f63293, %f65534, %f65535, %f63289;
	// end inline asm
	// begin inline asm
	fma.rn.f32 %f63297, %f65530, %f65535, %f63285;
	// end inline asm
	// begin inline asm
	fma.rn.f32 %f63301, %f65526, %f65531, %f63297;
	// end inline asm
	// begin inline asm
	fma.rn.f32 %f63305, %f65530, %f65531, %f63293;
	// end inline asm
	// begin inline asm
	fma.rn.f32 %f63309, %f65534, %f65535, %f63305;
	// end inline asm
	// begin inline asm
	fma.rn.f32 %f63313, %f65530, %f65535, %f63301;
	// end inline asm
	// begin inline asm
	fma.rn.f32 %f63317, %f65526, %f65531, %f63313;
	// end inline asm
	// begin inline asm
	fma.rn.f32 %f63321, %f65530, %f65531, %f63309;
	// end inline asm
	// begin inline asm
	fma.rn.f32 %f63325, %f65534, %f65535, %f63321;
	// end inline asm
	// begin inline asm
	fma.rn.f32 %f63329, %f65530, %f65535, %f63317;
	// end inline asm
	// begin inline asm
	fma.rn.f32 %f63333, %f65526, %f65531, %f63329;
	// end inline asm
	// begin inline asm
	fma.rn.f32 %f63337, %f65530, %f65531, %f63325;
	// end inline asm
	// begin inline asm
	fma.rn.f32 %f63341, %f65534, %f65535, %f63337;
	// end inline asm
	// begin inline asm
	fma.rn.f32 %f63345, %f65530, %f65535, %f63333;
	// end inline asm
	// begin inline asm
	fma.rn.f32 %f63349, %f65526, %f65531, %f63345;
	// end inline asm
	// begin inline asm
	fma.rn.f32 %f63353, %f65530, %f65531, %f63341;
	// end inline asm
	// begin inline asm
	fma.rn.f32 %f63357, %f65534, %f65535, %f63353;
	// end inline asm
	// begin inline asm
	fma.rn.f32 %f63361, %f65530, %f65535, %f63349;
	// end inline asm
	// begin inline asm
	fma.rn.f32 %f63365, %f65526, %f65531, %f63361;
	// end inline asm
	// begin inline asm
	fma.rn.f32 %f63369, %f65530, %f65531, %f63357;
	// end inline asm
	// begin inline asm
	fma.rn.f32 %f63373, %f65534, %f65535, %f63369;
	// end inline asm
	// begin inline asm
	fma.rn.f32 %f63377, %f65530, %f65535, %f63365;
	// end inline asm
	// begin inline asm
	fma.rn.f32 %f63381, %f65526, %f65531, %f63377;
	// end inline asm
	// begin inline asm
	fma.rn.f32 %f63385, %f65530, %f65531, %f63373;
	// end inline asm
	// begin inline asm
	fma.rn.f32 %f63389, %f65534, %f65535, %f63385;
	// end inline asm
	// begin inline asm
	fma.rn.f32 %f63393, %f65530, %f65535, %f63381;
	// end inline asm
	// begin inline asm
	fma.rn.f32 %f63397, %f65526, %f65531, %f63393;
	// end inline asm
	// begin inline asm
	fma.rn.f32 %f63401, %f65530, %f65531, %f63389;
	// end inline asm
	// begin inline asm
	fma.rn.f32 %f63405, %f65534, %f65535, %f63401;
	// end inline asm
	// begin inline asm
	fma.rn.f32 %f63409, %f65530, %f65535, %f63397;
	// end inline asm
	// begin inline asm
	fma.rn.f32 %f63413, %f65526, %f65531, %f63409;
	// end inline asm
	// begin inline asm
	fma.rn.f32 %f63417, %f65530, %f65531, %f63405;
	// end inline asm
	// begin inline asm
	fma.rn.f32 %f63421, %f65534, %f65535, %f63417;
	// end inline asm
	// begin inline asm
	fma.rn.f32 %f63425, %f65530, %f65535, %f63413;
	// end inline asm
	// begin inline asm
	fma.rn.f32 %f63429, %f65526, %f65531, %f63425;
	// end inline asm
	// begin inline asm
	fma.rn.f32 %f63433, %f65530, %f65531, %f63421;
	// end inline asm
	// begin inline asm
	fma.rn.f32 %f63437, %f65534, %f65535, %f63433;
	// end inline asm
	// begin inline asm
	fma.rn.f32 %f63441, %f65530, %f65535, %f63429;
	// end inline asm
	// begin inline asm
	fma.rn.f32 %f63445, %f65526, %f65531, %f63441;
	// end inline asm
	// begin inline asm
	fma.rn.f32 %f63449, %f65530, %f65531, %f63437;
	// end inline asm
	// begin inline asm
	fma.rn.f32 %f63453, %f65534, %f65535, %f63449;
	// end inline asm
	// begin inline asm
	fma.rn.f32 %f63457, %f65530, %f65535, %f63445;
	// end inline asm
	// begin inline asm
	fma.rn.f32 %f63461, %f65526, %f65531, %f63457;
	// end inline asm
	// begin inline asm
	fma.rn.f32 %f63465, %f65530, %f65531, %f63453;
	// end inline asm
	// begin inline asm
	fma.rn.f32 %f63469, %f65534, %f65535, %f63465;
	// end inline asm
	// begin inline asm
	fma.rn.f32 %f63473, %f65530, %f65535, %f63461;
	// end inline asm
	// begin inline asm
	fma.rn.f32 %f63477, %f65526, %f65531, %f63473;
	// end inline asm
	// begin inline asm
	fma.rn.f32 %f63481, %f65530, %f65531, %f63469;
	// end inline asm
	// begin inline asm
	fma.rn.f32 %f63485, %f65534, %f65535, %f63481;
	// end inline asm
	// begin inline asm
	fma.rn.f32 %f63489, %f65530, %f65535, %f63477;
	// end inline asm
	// begin inline asm
	fma.rn.f32 %f63493, %f65526, %f65531, %f63489;
	// end inline asm
	// begin inline asm
	fma.rn.f32 %f63497, %f65530, %f65531, %f63485;
	// end inline asm
	// begin inline asm
	fma.rn.f32 %f63501, %f65534, %f65535, %f63497;
	// end inline asm
	// begin inline asm
	fma.rn.f32 %f63505, %f65530, %f65535, %f63493;
	// end inline asm
	// begin inline asm
	fma.rn.f32 %f63509, %f65526, %f65531, %f63505;
	// end inline asm
	// begin inline asm
	fma.rn.f32 %f63513, %f65530, %f65531, %f63501;
	// end inline asm
	// begin inline asm
	fma.rn.f32 %f63517, %f65534, %f65535, %f63513;
	// end inline asm
	// begin inline asm
	fma.rn.f32 %f63521, %f65530, %f65535, %f63509;
	// end inline asm
	// begin inline asm
	fma.rn.f32 %f63525, %f65526, %f65531, %f63521;
	// end inline asm
	// begin inline asm
	fma.rn.f32 %f63529, %f65530, %f65531, %f63517;
	// end inline asm
	// begin inline asm
	fma.rn.f32 %f63533, %f65534, %f65535, %f63529;
	// end inline asm
	// begin inline asm
	fma.rn.f32 %f63537, %f65530, %f65535, %f63525;
	// end inline asm
	// begin inline asm
	fma.rn.f32 %f63541, %f65526, %f65531, %f63537;
	// end inline asm
	// begin inline asm
	fma.rn.f32 %f63545, %f65530, %f65531, %f63533;
	// end inline asm
	// begin inline asm
	fma.rn.f32 %f63549, %f65534, %f65535, %f63545;
	// end inline asm
	// begin inline asm
	fma.rn.f32 %f63553, %f65530, %f65535, %f63541;
	// end inline asm
	// begin inline asm
	fma.rn.f32 %f63557, %f65526, %f65531, %f63553;
	// end inline asm
	// begin inline asm
	fma.rn.f32 %f63561, %f65530, %f65531, %f63549;
	// end inline asm
	// begin inline asm
	fma.rn.f32 %f63565, %f65534, %f65535, %f63561;
	// end inline asm
	// begin inline asm
	fma.rn.f32 %f63569, %f65530, %f65535, %f63557;
	// end inline asm
	// begin inline asm
	fma.rn.f32 %f63573, %f65526, %f65531, %f63569;
	// end inline asm
	// begin inline asm
	fma.rn.f32 %f63577, %f65530, %f65531, %f63565;
	// end inline asm
	// begin inline asm
	fma.rn.f32 %f63581, %f65534, %f65535, %f63577;
	// end inline asm
	// begin inline asm
	fma.rn.f32 %f63585, %f65530, %f65535, %f63573;
	// end inline asm
	// begin inline asm
	fma.rn.f32 %f63589, %f65526, %f65531, %f63585;
	// end inline asm
	// begin inline asm
	fma.rn.f32 %f63593, %f65530, %f65531, %f63581;
	// end inline asm
	// begin inline asm
	fma.rn.f32 %f63597, %f65534, %f65535, %f63593;
	// end inline asm
	// begin inline asm
	fma.rn.f32 %f63601, %f65530, %f65535, %f63589;
	// end inline asm
	// begin inline asm
	fma.rn.f32 %f63605, %f65526, %f65531, %f63601;
	// end inline asm
	// begin inline asm
	fma.rn.f32 %f63609, %f65530, %f65531, %f63597;
	// end inline asm
	// begin inline asm
	fma.rn.f32 %f63613, %f65534, %f65535, %f63609;
	// end inline asm
	// begin inline asm
	fma.rn.f32 %f63617, %f65530, %f65535, %f63605;
	// end inline asm
	// begin inline asm
	fma.rn.f32 %f63621, %f65526, %f65531, %f63617;
	// end inline asm
	// begin inline asm
	fma.rn.f32 %f63625, %f65530, %f65531, %f63613;
	// end inline asm
	// begin inline asm
	fma.rn.f32 %f63629, %f65534, %f65535, %f63625;
	// end inline asm
	// begin inline asm
	fma.rn.f32 %f63633, %f65530, %f65535, %f63621;
	// end inline asm
	// begin inline asm
	fma.rn.f32 %f63637, %f65526, %f65531, %f63633;
	// end inline asm
	// begin inline asm
	fma.rn.f32 %f63641, %f65530, %f65531, %f63629;
	// end inline asm
	// begin inline asm
	fma.rn.f32 %f63645, %f65534, %f65535, %f63641;
	// end inline asm
	// begin inline asm
	fma.rn.f32 %f63649, %f65530, %f65535, %f63637;
	// end inline asm
	// begin inline asm
	fma.rn.f32 %f63653, %f65526, %f65531, %f63649;
	// end inline asm
	// begin inline asm
	fma.rn.f32 %f63657, %f65530, %f65531, %f63645;
	// end inline asm
	// begin inline asm
	fma.rn.f32 %f63661, %f65534, %f65535, %f63657;
	// end inline asm
	// begin inline asm
	fma.rn.f32 %f63665, %f65530, %f65535, %f63653;
	// end inline asm
	// begin inline asm
	fma.rn.f32 %f63669, %f65526, %f65531, %f63665;
	// end inline asm
	// begin inline asm
	fma.rn.f32 %f63673, %f65530, %f65531, %f63661;
	// end inline asm
	// begin inline asm
	fma.rn.f32 %f63677, %f65534, %f65535, %f63673;
	// end inline asm
	// begin inline asm
	fma.rn.f32 %f63681, %f65530, %f65535, %f63669;
	// end inline asm
	// begin inline asm
	fma.rn.f32 %f63685, %f65526, %f65531, %f63681;
	// end inline asm
	// begin inline asm
	fma.rn.f32 %f63689, %f65530, %f65531, %f63677;
	// end inline asm
	// begin inline asm
	fma.rn.f32 %f63693, %f65534, %f65535, %f63689;
	// end inline asm
	// begin inline asm
	fma.rn.f32 %f63697, %f65530, %f65535, %f63685;
	// end inline asm
	// begin inline asm
	fma.rn.f32 %f63701, %f65526, %f65531, %f63697;
	// end inline asm
	// begin inline asm
	fma.rn.f32 %f63705, %f65530, %f65531, %f63693;
	// end inline asm
	// begin inline asm
	fma.rn.f32 %f63709, %f65534, %f65535, %f63705;
	// end inline asm
	// begin inline asm
	fma.rn.f32 %f63713, %f65530, %f65535, %f63701;
	// end inline asm
	// begin inline asm
	fma.rn.f32 %f63717, %f65526, %f65531, %f63713;
	// end inline asm
	// begin inline asm
	fma.rn.f32 %f63721, %f65530, %f65531, %f63709;
	// end inline asm
	// begin inline asm
	fma.rn.f32 %f63725, %f65534, %f65535, %f63721;
	// end inline asm
	// begin inline asm
	fma.rn.f32 %f63729, %f65530, %f65535, %f63717;
	// end inline asm
	// begin inline asm
	fma.rn.f32 %f63733, %f65526, %f65531, %f63729;
	// end inline asm
	// begin inline asm
	fma.rn.f32 %f63737, %f65530, %f65531, %f63725;
	// end inline asm
	// begin inline asm
	fma.rn.f32 %f63741, %f65534, %f65535, %f63737;
	// end inline asm
	// begin inline asm
	fma.rn.f32 %f63745, %f65530, %f65535, %f63733;
	// end inline asm
	// begin inline asm
	fma.rn.f32 %f63749, %f65526, %f65531, %f63745;
	// end inline asm
	// begin inline asm
	fma.rn.f32 %f63753, %f65530, %f65531, %f63741;
	// end inline asm
	// begin inline asm
	fma.rn.f32 %f63757, %f65534, %f65535, %f63753;
	// end inline asm
	// begin inline asm
	fma.rn.f32 %f63761, %f65530, %f65535, %f63749;
	// end inline asm
	// begin inline asm
	fma.rn.f32 %f63765, %f65526, %f65531, %f63761;
	// end inline asm
	// begin inline asm
	fma.rn.f32 %f63769, %f65530, %f65531, %f63757;
	// end inline asm
	// begin inline asm
	fma.rn.f32 %f63773, %f65534, %f65535, %f63769;
	// end inline asm
	// begin inline asm
	fma.rn.f32 %f63777, %f65530, %f65535, %f63765;
	// end inline asm
	// begin inline asm
	fma.rn.f32 %f63781, %f65526, %f65531, %f63777;
	// end inline asm
	// begin inline asm
	fma.rn.f32 %f63785, %f65530, %f65531, %f63773;
	// end inline asm
	// begin inline asm
	fma.rn.f32 %f63789, %f65534, %f65535, %f63785;
	// end inline asm
	// begin inline asm
	fma.rn.f32 %f63793, %f65530, %f65535, %f63781;
	// end inline asm
	// begin inline asm
	fma.rn.f32 %f63797, %f65526, %f65531, %f63793;
	// end inline asm
	// begin inline asm
	fma.rn.f32 %f63801, %f65530, %f65531, %f63789;
	// end inline asm
	// begin inline asm
	fma.rn.f32 %f63805, %f65534, %f65535, %f63801;
	// end inline asm
	// begin inline asm
	fma.rn.f32 %f63809, %f65530, %f65535, %f63797;
	// end inline asm
	// begin inline asm
	fma.rn.f32 %f63813, %f65526, %f65531, %f63809;
	// end inline asm
	// begin inline asm
	fma.rn.f32 %f63817, %f65530, %f65531, %f63805;
	// end inline asm
	// begin inline asm
	fma.rn.f32 %f63821, %f65534, %f65535, %f63817;
	// end inline asm
	// begin inline asm
	fma.rn.f32 %f63825, %f65530, %f65535, %f63813;
	// end inline asm
	// begin inline asm
	fma.rn.f32 %f63829, %f65526, %f65531, %f63825;
	// end inline asm
	// begin inline asm
	fma.rn.f32 %f63833, %f65530, %f65531, %f63821;
	// end inline asm
	// begin inline asm
	fma.rn.f32 %f63837, %f65534, %f65535, %f63833;
	// end inline asm
	// begin inline asm
	fma.rn.f32 %f63841, %f65530, %f65535, %f63829;
	// end inline asm
	// begin inline asm
	fma.rn.f32 %f63845, %f65526, %f65531, %f63841;
	// end inline asm
	// begin inline asm
	fma.rn.f32 %f63849, %f65530, %f65531, %f63837;
	// end inline asm
	// begin inline asm
	fma.rn.f32 %f63853, %f65534, %f65535, %f63849;
	// end inline asm
	// begin inline asm
	fma.rn.f32 %f63857, %f65530, %f65535, %f63845;
	// end inline asm
	// begin inline asm
	fma.rn.f32 %f63861, %f65526, %f65531, %f63857;
	// end inline asm
	// begin inline asm
	fma.rn.f32 %f63865, %f65530, %f65531, %f63853;
	// end inline asm
	// begin inline asm
	fma.rn.f32 %f63869, %f65534, %f65535, %f63865;
	// end inline asm
	// begin inline asm
	fma.rn.f32 %f63873, %f65530, %f65535, %f63861;
	// end inline asm
	// begin inline asm
	fma.rn.f32 %f63877, %f65526, %f65531, %f63873;
	// end inline asm
	// begin inline asm
	fma.rn.f32 %f63881, %f65530, %f65531, %f63869;
	// end inline asm
	// begin inline asm
	fma.rn.f32 %f63885, %f65534, %f65535, %f63881;
	// end inline asm
	// begin inline asm
	fma.rn.f32 %f63889, %f65530, %f65535, %f63877;
	// end inline asm
	// begin inline asm
	fma.rn.f32 %f63893, %f65526, %f65531, %f63889;
	// end inline asm
	// begin inline asm
	fma.rn.f32 %f63897, %f65530, %f65531, %f63885;
	// end inline asm
	// begin inline asm
	fma.rn.f32 %f63901, %f65534, %f65535, %f63897;
	// end inline asm
	// begin inline asm
	fma.rn.f32 %f63905, %f65530, %f65535, %f63893;
	// end inline asm
	// begin inline asm
	fma.rn.f32 %f63909, %f65526, %f65531, %f63905;
	// end inline asm
	// begin inline asm
	fma.rn.f32 %f63913, %f65530, %f65531, %f63901;
	// end inline asm
	// begin inline asm
	fma.rn.f32 %f63917, %f65534, %f65535, %f63913;
	// end inline asm
	// begin inline asm
	fma.rn.f32 %f63921, %f65530, %f65535, %f63909;
	// end inline asm
	// begin inline asm
	fma.rn.f32 %f63925, %f65526, %f65531, %f63921;
	// end inline asm
	// begin inline asm
	fma.rn.f32 %f63929, %f65530, %f65531, %f63917;
	// end inline asm
	// begin inline asm
	fma.rn.f32 %f63933, %f65534, %f65535, %f63929;
	// end inline asm
	// begin inline asm
	fma.rn.f32 %f63937, %f65530, %f65535, %f63925;
	// end inline asm
	// begin inline asm
	fma.rn.f32 %f63941, %f65526, %f65531, %f63937;
	// end inline asm
	// begin inline asm
	fma.rn.f32 %f63945, %f65530, %f65531, %f63933;
	// end inline asm
	// begin inline asm
	fma.rn.f32 %f63949, %f65534, %f65535, %f63945;
	// end inline asm
	// begin inline asm
	fma.rn.f32 %f63953, %f65530, %f65535, %f63941;
	// end inline asm
	// begin inline asm
	fma.rn.f32 %f63957, %f65526, %f65531, %f63953;
	// end inline asm
	// begin inline asm
	fma.rn.f32 %f63961, %f65530, %f65531, %f63949;
	// end inline asm
	// begin inline asm
	fma.rn.f32 %f63965, %f65534, %f65535, %f63961;
	// end inline asm
	// begin inline asm
	fma.rn.f32 %f63969, %f65530, %f65535, %f63957;
	// end inline asm
	// begin inline asm
	fma.rn.f32 %f63973, %f65526, %f65531, %f63969;
	// end inline asm
	// begin inline asm
	fma.rn.f32 %f63977, %f65530, %f65531, %f63965;
	// end inline asm
	// begin inline asm
	fma.rn.f32 %f63981, %f65534, %f65535, %f63977;
	// end inline asm
	// begin inline asm
	fma.rn.f32 %f63985, %f65530, %f65535, %f63973;
	// end inline asm
	// begin inline asm
	fma.rn.f32 %f63989, %f65526, %f65531, %f63985;
	// end inline asm
	// begin inline asm
	fma.rn.f32 %f63993, %f65530, %f65531, %f63981;
	// end inline asm
	// begin inline asm
	fma.rn.f32 %f63997, %f65534, %f65535, %f63993;
	// end inline asm
	// begin inline asm
	fma.rn.f32 %f64001, %f65530, %f65535, %f63989;
	// end inline asm
	// begin inline asm
	fma.rn.f32 %f64005, %f65526, %f65531, %f64001;
	// end inline asm
	// begin inline asm
	fma.rn.f32 %f64009, %f65530, %f65531, %f63997;
	// end inline asm
	// begin inline asm
	fma.rn.f32 %f64013, %f65534, %f65535, %f64009;
	// end inline asm
	// begin inline asm
	fma.rn.f32 %f64017, %f65530, %f65535, %f64005;
	// end inline asm
	// begin inline asm
	fma.rn.f32 %f64021, %f65526, %f65531, %f64017;
	// end inline asm
	// begin inline asm
	fma.rn.f32 %f64025, %f65530, %f65531, %f64013;
	// end inline asm
	// begin inline asm
	fma.rn.f32 %f64029, %f65534, %f65535, %f64025;
	// end inline asm
	// begin inline asm
	fma.rn.f32 %f64033, %f65530, %f65535, %f64021;
	// end inline asm
	// begin inline asm
	fma.rn.f32 %f64037, %f65526, %f65531, %f64033;
	// end inline asm
	// begin inline asm
	fma.rn.f32 %f64041, %f65530, %f65531, %f64029;
	// end inline asm
	// begin inline asm
	fma.rn.f32 %f64045, %f65534, %f65535, %f64041;
	// end inline asm
	// begin inline asm
	fma.rn.f32 %f64049, %f65530, %f65535, %f64037;
	// end inline asm
	// begin inline asm
	fma.rn.f32 %f64053, %f65526, %f65531, %f64049;
	// end inline asm
	// begin inline asm
	fma.rn.f32 %f64057, %f65530, %f65531, %f64045;
	// end inline asm
	// begin inline asm
	fma.rn.f32 %f64061, %f65534, %f65535, %f64057;
	// end inline asm
	// begin inline asm
	fma.rn.f32 %f64065, %f65530, %f65535, %f64053;
	// end inline asm
	// begin inline asm
	fma.rn.f32 %f64069, %f65526, %f65531, %f64065;
	// end inline asm
	// begin inline asm
	fma.rn.f32 %f64073, %f65530, %f65531, %f64061;
	// end inline asm
	// begin inline asm
	fma.rn.f32 %f64077, %f65534, %f65535, %f64073;
	// end inline asm
	// begin inline asm
	fma.rn.f32 %f64081, %f65530, %f65535, %f64069;
	// end inline asm
	// begin inline asm
	fma.rn.f32 %f64085, %f65526, %f65531, %f64081;
	// end inline asm
	// begin inline asm
	fma.rn.f32 %f64089, %f65530, %f65531, %f64077;
	// end inline asm
	// begin inline asm
	fma.rn.f32 %f64093, %f65534, %f65535, %f64089;
	// end inline asm
	// begin inline asm
	fma.rn.f32 %f64097, %f65530, %f65535, %f64085;
	// end inline asm
	// begin inline asm
	fma.rn.f32 %f64101, %f65526, %f65531, %f64097;
	// end inline asm
	// begin inline asm
	fma.rn.f32 %f64105, %f65530, %f65531, %f64093;
	// end inline asm
	// begin inline asm
	fma.rn.f32 %f64109, %f65534, %f65535, %f64105;
	// end inline asm
	// begin inline asm
	fma.rn.f32 %f64113, %f65530, %f65535, %f64101;
	// end inline asm
	// begin inline asm
	fma.rn.f32 %f64117, %f65526, %f65531, %f64113;
	// end inline asm
	// begin inline asm
	fma.rn.f32 %f64121, %f65530, %f65531, %f64109;
	// end inline asm
	// begin inline asm
	fma.rn.f32 %f64125, %f65534, %f65535, %f64121;
	// end inline asm
	// begin inline asm
	fma.rn.f32 %f64129, %f65530, %f65535, %f64117;
	// end inline asm
	// begin inline asm
	fma.rn.f32 %f64133, %f65526, %f65531, %f64129;
	// end inline asm
	// begin inline asm
	fma.rn.f32 %f64137, %f65530, %f65531, %f64125;
	// end inline asm
	// begin inline asm
	fma.rn.f32 %f64141, %f65534, %f65535, %f64137;
	// end inline asm
	// begin inline asm
	fma.rn.f32 %f64145, %f65530, %f65535, %f64133;
	// end inline asm
	// begin inline asm
	fma.rn.f32 %f64149, %f65526, %f65531, %f64145;
	// end inline asm
	// begin inline asm
	fma.rn.f32 %f64153, %f65530, %f65531, %f64141;
	// end inline asm
	// begin inline asm
	fma.rn.f32 %f64157, %f65534, %f65535, %f64153;
	// end inline asm
	// begin inline asm
	fma.rn.f32 %f64161, %f65530, %f65535, %f64149;
	// end inline asm
	// begin inline asm
	fma.rn.f32 %f64165, %f65526, %f65531, %f64161;
	// end inline asm
	// begin inline asm
	fma.rn.f32 %f64169, %f65530, %f65531, %f64157;
	// end inline asm
	// begin inline asm
	fma.rn.f32 %f64173, %f65534, %f65535, %f64169;
	// end inline asm
	// begin inline asm
	fma.rn.f32 %f64177, %f65530, %f65535, %f64165;
	// end inline asm
	// begin inline asm
	fma.rn.f32 %f64181, %f65526, %f65531, %f64177;
	// end inline asm
	// begin inline asm
	fma.rn.f32 %f64185, %f65530, %f65531, %f64173;
	// end inline asm
	// begin inline asm
	fma.rn.f32 %f64189, %f65534, %f65535, %f64185;
	// end inline asm
	// begin inline asm
	fma.rn.f32 %f64193, %f65530, %f65535, %f64181;
	// end inline asm
	// begin inline asm
	fma.rn.f32 %f64197, %f65526, %f65531, %f64193;
	// end inline asm
	// begin inline asm
	fma.rn.f32 %f64201, %f65530, %f65531, %f64189;
	// end inline asm
	// begin inline asm
	fma.rn.f32 %f64205, %f65534, %f65535, %f64201;
	// end inline asm
	// begin inline asm
	fma.rn.f32 %f64209, %f65530, %f65535, %f64197;
	// end inline asm
	// begin inline asm
	fma.rn.f32 %f64213, %f65526, %f65531, %f64209;
	// end inline asm
	// begin inline asm
	fma.rn.f32 %f64217, %f65530, %f65531, %f64205;
	// end inline asm
	// begin inline asm
	fma.rn.f32 %f64221, %f65534, %f65535, %f64217;
	// end inline asm
	// begin inline asm
	fma.rn.f32 %f64225, %f65530, %f65535, %f64213;
	// end inline asm
	// begin inline asm
	fma.rn.f32 %f64229, %f65526, %f65531, %f64225;
	// end inline asm
	// begin inline asm
	fma.rn.f32 %f64233, %f65530, %f65531, %f64221;
	// end inline asm
	// begin inline asm
	fma.rn.f32 %f64237, %f65534, %f65535, %f64233;
	// end inline asm
	// begin inline asm
	fma.rn.f32 %f64241, %f65530, %f65535, %f64229;
	// end inline asm
	// begin inline asm
	fma.rn.f32 %f64245, %f65526, %f65531, %f64241;
	// end inline asm
	// begin inline asm
	fma.rn.f32 %f64249, %f65530, %f65531, %f64237;
	// end inline asm
	// begin inline asm
	fma.rn.f32 %f64253, %f65534, %f65535, %f64249;
	// end inline asm
	// begin inline asm
	fma.rn.f32 %f64257, %f65530, %f65535, %f64245;
	// end inline asm
	// begin inline asm
	fma.rn.f32 %f64261, %f65526, %f65531, %f64257;
	// end inline asm
	// begin inline asm
	fma.rn.f32 %f64265, %f65530, %f65531, %f64253;
	// end inline asm
	// begin inline asm
	fma.rn.f32 %f64269, %f65534, %f65535, %f64265;
	// end inline asm
	// begin inline asm
	fma.rn.f32 %f64273, %f65530, %f65535, %f64261;
	// end inline asm
	// begin inline asm
	fma.rn.f32 %f64277, %f65526, %f65531, %f64273;
	// end inline asm
	// begin inline asm
	fma.rn.f32 %f64281, %f65530, %f65531, %f64269;
	// end inline asm
	// begin inline asm
	fma.rn.f32 %f64285, %f65534, %f65535, %f64281;
	// end inline asm
	// begin inline asm
	fma.rn.f32 %f64289, %f65530, %f65535, %f64277;
	// end inline asm
	// begin inline asm
	fma.rn.f32 %f64293, %f65526, %f65531, %f64289;
	// end inline asm
	// begin inline asm
	fma.rn.f32 %f64297, %f65530, %f65531, %f64285;
	// end inline asm
	// begin inline asm
	fma.rn.f32 %f64301, %f65534, %f65535, %f64297;
	// end inline asm
	// begin inline asm
	fma.rn.f32 %f64305, %f65530, %f65535, %f64293;
	// end inline asm
	// begin inline asm
	fma.rn.f32 %f64309, %f65526, %f65531, %f64305;
	// end inline asm
	// begin inline asm
	fma.rn.f32 %f64313, %f65530, %f65531, %f64301;
	// end inline asm
	// begin inline asm
	fma.rn.f32 %f64317, %f65534, %f65535, %f64313;
	// end inline asm
	// begin inline asm
	fma.rn.f32 %f64321, %f65530, %f65535, %f64309;
	// end inline asm
	// begin inline asm
	fma.rn.f32 %f64325, %f65526, %f65531, %f64321;
	// end inline asm
	// begin inline asm
	fma.rn.f32 %f64329, %f65530, %f65531, %f64317;
	// end inline asm
	// begin inline asm
	fma.rn.f32 %f64333, %f65534, %f65535, %f64329;
	// end inline asm
	// begin inline asm
	fma.rn.f32 %f64337, %f65530, %f65535, %f64325;
	// end inline asm
	// begin inline asm
	fma.rn.f32 %f64341, %f65526, %f65531, %f64337;
	// end inline asm
	// begin inline asm
	fma.rn.f32 %f64345, %f65530, %f65531, %f64333;
	// end inline asm
	// begin inline asm
	fma.rn.f32 %f64349, %f65534, %f65535, %f64345;
	// end inline asm
	// begin inline asm
	fma.rn.f32 %f64353, %f65530, %f65535, %f64341;
	// end inline asm
	// begin inline asm
	fma.rn.f32 %f64357, %f65526, %f65531, %f64353;
	// end inline asm
	// begin inline asm
	fma.rn.f32 %f64361, %f65530, %f65531, %f64349;
	// end inline asm
	// begin inline asm
	fma.rn.f32 %f64365, %f65534, %f65535, %f64361;
	// end inline asm
	// begin inline asm
	fma.rn.f32 %f64369, %f65530, %f65535, %f64357;
	// end inline asm
	// begin inline asm
	fma.rn.f32 %f64373, %f65526, %f65531, %f64369;
	// end inline asm
	// begin inline asm
	fma.rn.f32 %f64377, %f65530, %f65531, %f64365;
	// end inline asm
	// begin inline asm
	fma.rn.f32 %f64381, %f65534, %f65535, %f64377;
	// end inline asm
	// begin inline asm
	fma.rn.f32 %f64385, %f65530, %f65535, %f64373;
	// end inline asm
	// begin inline asm
	fma.rn.f32 %f64389, %f65526, %f65531, %f64385;
	// end inline asm
	// begin inline asm
	fma.rn.f32 %f64393, %f65530, %f65531, %f64381;
	// end inline asm
	// begin inline asm
	fma.rn.f32 %f64397, %f65534, %f65535, %f64393;
	// end inline asm
	// begin inline asm
	fma.rn.f32 %f64401, %f65530, %f65535, %f64389;
	// end inline asm
	// begin inline asm
	fma.rn.f32 %f64405, %f65526, %f65531, %f64401;
	// end inline asm
	// begin inline asm
	fma.rn.f32 %f64409, %f65530, %f65531, %f64397;
	// end inline asm
	// begin inline asm
	fma.rn.f32 %f64413, %f65534, %f65535, %f64409;
	// end inline asm
	// begin inline asm
	fma.rn.f32 %f64417, %f65530, %f65535, %f64405;
	// end inline asm
	// begin inline asm
	fma.rn.f32 %f64421, %f65526, %f65531, %f64417;
	// end inline asm
	// begin inline asm
	fma.rn.f32 %f64425, %f65530, %f65531, %f64413;
	// end inline asm
	// begin inline asm
	fma.rn.f32 %f64429, %f65534, %f65535, %f64425;
	// end inline asm
	// begin inline asm
	fma.rn.f32 %f64433, %f65530, %f65535, %f64421;
	// end inline asm
	// begin inline asm
	fma.rn.f32 %f64437, %f65526, %f65531, %f64433;
	// end inline asm
	// begin inline asm
	fma.rn.f32 %f64441, %f65530, %f65531, %f64429;
	// end inline asm
	// begin inline asm
	fma.rn.f32 %f64445, %f65534, %f65535, %f64441;
	// end inline asm
	// begin inline asm
	fma.rn.f32 %f64449, %f65530, %f65535, %f64437;
	// end inline asm
	// begin inline asm
	fma.rn.f32 %f64453, %f65526, %f65531, %f64449;
	// end inline asm
	// begin inline asm
	fma.rn.f32 %f64457, %f65530, %f65531, %f64445;
	// end inline asm
	// begin inline asm
	fma.rn.f32 %f64461, %f65534, %f65535, %f64457;
	// end inline asm
	// begin inline asm
	fma.rn.f32 %f64465, %f65530, %f65535, %f64453;
	// end inline asm
	// begin inline asm
	fma.rn.f32 %f64469, %f65526, %f65531, %f64465;
	// end inline asm
	// begin inline asm
	fma.rn.f32 %f64473, %f65530, %f65531, %f64461;
	// end inline asm
	// begin inline asm
	fma.rn.f32 %f64477, %f65534, %f65535, %f64473;
	// end inline asm
	// begin inline asm
	fma.rn.f32 %f64481, %f65530, %f65535, %f64469;
	// end inline asm
	// begin inline asm
	fma.rn.f32 %f64485, %f65526, %f65531, %f64481;
	// end inline asm
	// begin inline asm
	fma.rn.f32 %f64489, %f65530, %f65531, %f64477;
	// end inline asm
	// begin inline asm
	fma.rn.f32 %f64493, %f65534, %f65535, %f64489;
	// end inline asm
	// begin inline asm
	fma.rn.f32 %f64497, %f65530, %f65535, %f64485;
	// end inline asm
	// begin inline asm
	fma.rn.f32 %f64501, %f65526, %f65531, %f64497;
	// end inline asm
	// begin inline asm
	fma.rn.f32 %f64505, %f65530, %f65531, %f64493;
	// end inline asm
	// begin inline asm
	fma.rn.f32 %f64509, %f65534, %f65535, %f64505;
	// end inline asm
	// begin inline asm
	fma.rn.f32 %f64513, %f65530, %f65535, %f64501;
	// end inline asm
	// begin inline asm
	fma.rn.f32 %f64517, %f65526, %f65531, %f64513;
	// end inline asm
	// begin inline asm
	fma.rn.f32 %f64521, %f65530, %f65531, %f64509;
	// end inline asm
	// begin inline asm
	fma.rn.f32 %f64525, %f65534, %f65535, %f64521;
	// end inline asm
	// begin inline asm
	fma.rn.f32 %f64529, %f65530, %f65535, %f64517;
	// end inline asm
	// begin inline asm
	fma.rn.f32 %f64533, %f65526, %f65531, %f64529;
	// end inline asm
	// begin inline asm
	fma.rn.f32 %f64537, %f65530, %f65531, %f64525;
	// end inline asm
	// begin inline asm
	fma.rn.f32 %f64541, %f65534, %f65535, %f64537;
	// end inline asm
	// begin inline asm
	fma.rn.f32 %f64545, %f65530, %f65535, %f64533;
	// end inline asm
	// begin inline asm
	fma.rn.f32 %f64549, %f65526, %f65531, %f64545;
	// end inline asm
	// begin inline asm
	fma.rn.f32 %f64553, %f65530, %f65531, %f64541;
	// end inline asm
	// begin inline asm
	fma.rn.f32 %f64557, %f65534, %f65535, %f64553;
	// end inline asm
	// begin inline asm
	fma.rn.f32 %f64561, %f65530, %f65535, %f64549;
	// end inline asm
	// begin inline asm
	fma.rn.f32 %f64565, %f65526, %f65531, %f64561;
	// end inline asm
	// begin inline asm
	fma.rn.f32 %f64569, %f65530, %f65531, %f64557;
	// end inline asm
	// begin inline asm
	fma.rn.f32 %f64573, %f65534, %f65535, %f64569;
	// end inline asm
	// begin inline asm
	fma.rn.f32 %f64577, %f65530, %f65535, %f64565;
	// end inline asm
	// begin inline asm
	fma.rn.f32 %f64581, %f65526, %f65531, %f64577;
	// end inline asm
	// begin inline asm
	fma.rn.f32 %f64585, %f65530, %f65531, %f64573;
	// end inline asm
	// begin inline asm
	fma.rn.f32 %f64589, %f65534, %f65535, %f64585;
	// end inline asm
	// begin inline asm
	fma.rn.f32 %f64593, %f65530, %f65535, %f64581;
	// end inline asm
	// begin inline asm
	fma.rn.f32 %f64597, %f65526, %f65531, %f64593;
	// end inline asm
	// begin inline asm
	fma.rn.f32 %f64601, %f65530, %f65531, %f64589;
	// end inline asm
	// begin inline asm
	fma.rn.f32 %f64605, %f65534, %f65535, %f64601;
	// end inline asm
	// begin inline asm
	fma.rn.f32 %f64609, %f65530, %f65535, %f64597;
	// end inline asm
	// begin inline asm
	fma.rn.f32 %f64613, %f65526, %f65531, %f64609;
	// end inline asm
	// begin inline asm
	fma.rn.f32 %f64617, %f65530, %f65531, %f64605;
	// end inline asm
	// begin inline asm
	fma.rn.f32 %f64621, %f65534, %f65535, %f64617;
	// end inline asm
	// begin inline asm
	fma.rn.f32 %f64625, %f65530, %f65535, %f64613;
	// end inline asm
	// begin inline asm
	fma.rn.f32 %f64629, %f65526, %f65531, %f64625;
	// end inline asm
	// begin inline asm
	fma.rn.f32 %f64633, %f65530, %f65531, %f64621;
	// end inline asm
	// begin inline asm
	fma.rn.f32 %f64637, %f65534, %f65535, %f64633;
	// end inline asm
	// begin inline asm
	fma.rn.f32 %f64641, %f65530, %f65535, %f64629;
	// end inline asm
	// begin inline asm
	fma.rn.f32 %f64645, %f65526, %f65531, %f64641;
	// end inline asm
	// begin inline asm
	fma.rn.f32 %f64649, %f65530, %f65531, %f64637;
	// end inline asm
	// begin inline asm
	fma.rn.f32 %f64653, %f65534, %f65535, %f64649;
	// end inline asm
	// begin inline asm
	fma.rn.f32 %f64657, %f65530, %f65535, %f64645;
	// end inline asm
	// begin inline asm
	fma.rn.f32 %f64661, %f65526, %f65531, %f64657;
	// end inline asm
	// begin inline asm
	fma.rn.f32 %f64665, %f65530, %f65531, %f64653;
	// end inline asm
	// begin inline asm
	fma.rn.f32 %f64669, %f65534, %f65535, %f64665;
	// end inline asm
	// begin inline asm
	fma.rn.f32 %f64673, %f65530, %f65535, %f64661;
	// end inline asm
	// begin inline asm
	fma.rn.f32 %f64677, %f65526, %f65531, %f64673;
	// end inline asm
	// begin inline asm
	fma.rn.f32 %f64681, %f65530, %f65531, %f64669;
	// end inline asm
	// begin inline asm
	fma.rn.f32 %f64685, %f65534, %f65535, %f64681;
	// end inline asm
	// begin inline asm
	fma.rn.f32 %f64689, %f65530, %f65535, %f64677;
	// end inline asm
	// begin inline asm
	fma.rn.f32 %f64693, %f65526, %f65531, %f64689;
	// end inline asm
	// begin inline asm
	fma.rn.f32 %f64697, %f65530, %f65531, %f64685;
	// end inline asm
	// begin inline asm
	fma.rn.f32 %f64701, %f65534, %f65535, %f64697;
	// end inline asm
	// begin inline asm
	fma.rn.f32 %f64705, %f65530, %f65535, %f64693;
	// end inline asm
	// begin inline asm
	fma.rn.f32 %f64709, %f65526, %f65531, %f64705;
	// end inline asm
	// begin inline asm
	fma.rn.f32 %f64713, %f65530, %f65531, %f64701;
	// end inline asm
	// begin inline asm
	fma.rn.f32 %f64717, %f65534, %f65535, %f64713;
	// end inline asm
	// begin inline asm
	fma.rn.f32 %f64721, %f65530, %f65535, %f64709;
	// end inline asm
	// begin inline asm
	fma.rn.f32 %f64725, %f65526, %f65531, %f64721;
	// end inline asm
	// begin inline asm
	fma.rn.f32 %f64729, %f65530, %f65531, %f64717;
	// end inline asm
	// begin inline asm
	fma.rn.f32 %f64733, %f65534, %f65535, %f64729;
	// end inline asm
	// begin inline asm
	fma.rn.f32 %f64737, %f65530, %f65535, %f64725;
	// end inline asm
	// begin inline asm
	fma.rn.f32 %f64741, %f65526, %f65531, %f64737;
	// end inline asm
	// begin inline asm
	fma.rn.f32 %f64745, %f65530, %f65531, %f64733;
	// end inline asm
	// begin inline asm
	fma.rn.f32 %f64749, %f65534, %f65535, %f64745;
	// end inline asm
	// begin inline asm
	fma.rn.f32 %f64753, %f65530, %f65535, %f64741;
	// end inline asm
	// begin inline asm
	fma.rn.f32 %f64757, %f65526, %f65531, %f64753;
	// end inline asm
	// begin inline asm
	fma.rn.f32 %f64761, %f65530, %f65531, %f64749;
	// end inline asm
	// begin inline asm
	fma.rn.f32 %f64765, %f65534, %f65535, %f64761;
	// end inline asm
	// begin inline asm
	fma.rn.f32 %f64769, %f65530, %f65535, %f64757;
	// end inline asm
	// begin inline asm
	fma.rn.f32 %f64773, %f65526, %f65531, %f64769;
	// end inline asm
	// begin inline asm
	fma.rn.f32 %f64777, %f65530, %f65531, %f64765;
	// end inline asm
	// begin inline asm
	fma.rn.f32 %f64781, %f65534, %f65535, %f64777;
	// end inline asm
	// begin inline asm
	fma.rn.f32 %f64785, %f65530, %f65535, %f64773;
	// end inline asm
	// begin inline asm
	fma.rn.f32 %f64789, %f65526, %f65531, %f64785;
	// end inline asm
	// begin inline asm
	fma.rn.f32 %f64793, %f65530, %f65531, %f64781;
	// end inline asm
	// begin inline asm
	fma.rn.f32 %f64797, %f65534, %f65535, %f64793;
	// end inline asm
	// begin inline asm
	fma.rn.f32 %f64801, %f65530, %f65535, %f64789;
	// end inline asm
	// begin inline asm
	fma.rn.f32 %f64805, %f65526, %f65531, %f64801;
	// end inline asm
	// begin inline asm
	fma.rn.f32 %f64809, %f65530, %f65531, %f64797;
	// end inline asm
	// begin inline asm
	fma.rn.f32 %f64813, %f65534, %f65535, %f64809;
	// end inline asm
	// begin inline asm
	fma.rn.f32 %f64817, %f65530, %f65535, %f64805;
	// end inline asm
	// begin inline asm
	fma.rn.f32 %f64821, %f65526, %f65531, %f64817;
	// end inline asm
	// begin inline asm
	fma.rn.f32 %f64825, %f65530, %f65531, %f64813;
	// end inline asm
	// begin inline asm
	fma.rn.f32 %f64829, %f65534, %f65535, %f64825;
	// end inline asm
	// begin inline asm
	fma.rn.f32 %f64833, %f65530, %f65535, %f64821;
	// end inline asm
	// begin inline asm
	fma.rn.f32 %f64837, %f65526, %f65531, %f64833;
	// end inline asm
	// begin inline asm
	fma.rn.f32 %f64841, %f65530, %f65531, %f64829;
	// end inline asm
	// begin inline asm
	fma.rn.f32 %f64845, %f65534, %f65535, %f64841;
	// end inline asm
	// begin inline asm
	fma.rn.f32 %f64849, %f65530, %f65535, %f64837;
	// end inline asm
	// begin inline asm
	fma.rn.f32 %f64853, %f65526, %f65531, %f64849;
	// end inline asm
	// begin inline asm
	fma.rn.f32 %f64857, %f65530, %f65531, %f64845;
	// end inline asm
	// begin inline asm
	fma.rn.f32 %f64861, %f65534, %f65535, %f64857;
	// end inline asm
	// begin inline asm
	fma.rn.f32 %f64865, %f65530, %f65535, %f64853;
	// end inline asm
	// begin inline asm
	fma.rn.f32 %f64869, %f65526, %f65531, %f64865;
	// end inline asm
	// begin inline asm
	fma.rn.f32 %f64873, %f65530, %f65531, %f64861;
	// end inline asm
	// begin inline asm
	fma.rn.f32 %f64877, %f65534, %f65535, %f64873;
	// end inline asm
	// begin inline asm
	fma.rn.f32 %f64881, %f65530, %f65535, %f64869;
	// end inline asm
	// begin inline asm
	fma.rn.f32 %f64885, %f65526, %f65531, %f64881;
	// end inline asm
	// begin inline asm
	fma.rn.f32 %f64889, %f65530, %f65531, %f64877;
	// end inline asm
	// begin inline asm
	fma.rn.f32 %f64893, %f65534, %f65535, %f64889;
	// end inline asm
	// begin inline asm
	fma.rn.f32 %f64897, %f65530, %f65535, %f64885;
	// end inline asm
	// begin inline asm
	fma.rn.f32 %f64901, %f65526, %f65531, %f64897;
	// end inline asm
	// begin inline asm
	fma.rn.f32 %f64905, %f65530, %f65531, %f64893;
	// end inline asm
	// begin inline asm
	fma.rn.f32 %f64909, %f65534, %f65535, %f64905;
	// end inline asm
	// begin inline asm
	fma.rn.f32 %f64913, %f65530, %f65535, %f64901;
	// end inline asm
	// begin inline asm
	fma.rn.f32 %f64917, %f65526, %f65531, %f64913;
	// end inline asm
	// begin inline asm
	fma.rn.f32 %f64921, %f65530, %f65531, %f64909;
	// end inline asm
	// begin inline asm
	fma.rn.f32 %f64925, %f65534, %f65535, %f64921;
	// end inline asm
	// begin inline asm
	fma.rn.f32 %f64929, %f65530, %f65535, %f64917;
	// end inline asm
	// begin inline asm
	fma.rn.f32 %f64933, %f65526, %f65531, %f64929;
	// end inline asm
	// begin inline asm
	fma.rn.f32 %f64937, %f65530, %f65531, %f64925;
	// end inline asm
	// begin inline asm
	fma.rn.f32 %f64941, %f65534, %f65535, %f64937;
	// end inline asm
	// begin inline asm
	fma.rn.f32 %f64945, %f65530, %f65535, %f64933;
	// end inline asm
	// begin inline asm
	fma.rn.f32 %f64949, %f65526, %f65531, %f64945;
	// end inline asm
	// begin inline asm
	fma.rn.f32 %f64953, %f65530, %f65531, %f64941;
	// end inline asm
	// begin inline asm
	fma.rn.f32 %f64957, %f65534, %f65535, %f64953;
	// end inline asm
	// begin inline asm
	fma.rn.f32 %f64961, %f65530, %f65535, %f64949;
	// end inline asm
	// begin inline asm
	fma.rn.f32 %f64965, %f65526, %f65531, %f64961;
	// end inline asm
	// begin inline asm
	fma.rn.f32 %f64969, %f65530, %f65531, %f64957;
	// end inline asm
	// begin inline asm
	fma.rn.f32 %f64973, %f65534, %f65535, %f64969;
	// end inline asm
	// begin inline asm
	fma.rn.f32 %f64977, %f65530, %f65535, %f64965;
	// end inline asm
	// begin inline asm
	fma.rn.f32 %f64981, %f65526, %f65531, %f64977;
	// end inline asm
	// begin inline asm
	fma.rn.f32 %f64985, %f65530, %f65531, %f64973;
	// end inline asm
	// begin inline asm
	fma.rn.f32 %f64989, %f65534, %f65535, %f64985;
	// end inline asm
	// begin inline asm
	fma.rn.f32 %f64993, %f65530, %f65535, %f64981;
	// end inline asm
	// begin inline asm
	fma.rn.f32 %f64997, %f65526, %f65531, %f64993;
	// end inline asm
	// begin inline asm
	fma.rn.f32 %f65001, %f65530, %f65531, %f64989;
	// end inline asm
	// begin inline asm
	fma.rn.f32 %f65005, %f65534, %f65535, %f65001;
	// end inline asm
	// begin inline asm
	fma.rn.f32 %f65009, %f65530, %f65535, %f64997;
	// end inline asm
	// begin inline asm
	fma.rn.f32 %f65013, %f65526, %f65531, %f65009;
	// end inline asm
	// begin inline asm
	fma.rn.f32 %f65017, %f65530, %f65531, %f65005;
	// end inline asm
	// begin inline asm
	fma.rn.f32 %f65021, %f65534, %f65535, %f65017;
	// end inline asm
	// begin inline asm
	fma.rn.f32 %f65025, %f65530, %f65535, %f65013;
	// end inline asm
	// begin inline asm
	fma.rn.f32 %f65029, %f65526, %f65531, %f65025;
	// end inline asm
	// begin inline asm
	fma.rn.f32 %f65033, %f65530, %f65531, %f65021;
	// end inline asm
	// begin inline asm
	fma.rn.f32 %f65037, %f65534, %f65535, %f65033;
	// end inline asm
	// begin inline asm
	fma.rn.f32 %f65041, %f65530, %f65535, %f65029;
	// end inline asm
	// begin inline asm
	fma.rn.f32 %f65045, %f65526, %f65531, %f65041;
	// end inline asm
	// begin inline asm
	fma.rn.f32 %f65049, %f65530, %f65531, %f65037;
	// end inline asm
	// begin inline asm
	fma.rn.f32 %f65053, %f65534, %f65535, %f65049;
	// end inline asm
	// begin inline asm
	fma.rn.f32 %f65057, %f65530, %f65535, %f65045;
	// end inline asm
	// begin inline asm
	fma.rn.f32 %f65061, %f65526, %f65531, %f65057;
	// end inline asm
	// begin inline asm
	fma.rn.f32 %f65065, %f65530, %f65531, %f65053;
	// end inline asm
	// begin inline asm
	fma.rn.f32 %f65069, %f65534, %f65535, %f65065;
	// end inline asm
	// begin inline asm
	fma.rn.f32 %f65073, %f65530, %f65535, %f65061;
	// end inline asm
	// begin inline asm
	fma.rn.f32 %f65077, %f65526, %f65531, %f65073;
	// end inline asm
	// begin inline asm
	fma.rn.f32 %f65081, %f65530, %f65531, %f65069;
	// end inline asm
	// begin inline asm
	fma.rn.f32 %f65085, %f65534, %f65535, %f65081;
	// end inline asm
	// begin inline asm
	fma.rn.f32 %f65089, %f65530, %f65535, %f65077;
	// end inline asm
	// begin inline asm
	fma.rn.f32 %f65093, %f65526, %f65531, %f65089;
	// end inline asm
	// begin inline asm
	fma.rn.f32 %f65097, %f65530, %f65531, %f65085;
	// end inline asm
	// begin inline asm
	fma.rn.f32 %f65101, %f65534, %f65535, %f65097;
	// end inline asm
	// begin inline asm
	fma.rn.f32 %f65105, %f65530, %f65535, %f65093;
	// end inline asm
	// begin inline asm
	fma.rn.f32 %f65109, %f65526, %f65531, %f65105;
	// end inline asm
	// begin inline asm
	fma.rn.f32 %f65113, %f65530, %f65531, %f65101;
	// end inline asm
	// begin inline asm
	fma.rn.f32 %f65117, %f65534, %f65535, %f65113;
	// end inline asm
	// begin inline asm
	fma.rn.f32 %f65121, %f65530, %f65535, %f65109;
	// end inline asm
	// begin inline asm
	fma.rn.f32 %f65125, %f65526, %f65531, %f65121;
	// end inline asm
	// begin inline asm
	fma.rn.f32 %f65129, %f65530, %f65531, %f65117;
	// end inline asm
	// begin inline asm
	fma.rn.f32 %f65133, %f65534, %f65535, %f65129;
	// end inline asm
	// begin inline asm
	fma.rn.f32 %f65137, %f65530, %f65535, %f65125;
	// end inline asm
	// begin inline asm
	fma.rn.f32 %f65141, %f65526, %f65531, %f65137;
	// end inline asm
	// begin inline asm
	fma.rn.f32 %f65145, %f65530, %f65531, %f65133;
	// end inline asm
	// begin inline asm
	fma.rn.f32 %f65149, %f65534, %f65535, %f65145;
	// end inline asm
	// begin inline asm
	fma.rn.f32 %f65153, %f65530, %f65535, %f65141;
	// end inline asm
	// begin inline asm
	fma.rn.f32 %f65157, %f65526, %f65531, %f65153;
	// end inline asm
	// begin inline asm
	fma.rn.f32 %f65161, %f65530, %f65531, %f65149;
	// end inline asm
	// begin inline asm
	fma.rn.f32 %f65165, %f65534, %f65535, %f65161;
	// end inline asm
	// begin inline asm
	fma.rn.f32 %f65169, %f65530, %f65535, %f65157;
	// end inline asm
	// begin inline asm
	fma.rn.f32 %f65173, %f65526, %f65531, %f65169;
	// end inline asm
	// begin inline asm
	fma.rn.f32 %f65177, %f65530, %f65531, %f65165;
	// end inline asm
	// begin inline asm
	fma.rn.f32 %f65181, %f65534, %f65535, %f65177;
	// end inline asm
	// begin inline asm
	fma.rn.f32 %f65185, %f65530, %f65535, %f65173;
	// end inline asm
	// begin inline asm
	fma.rn.f32 %f65189, %f65526, %f65531, %f65185;
	// end inline asm
	// begin inline asm
	fma.rn.f32 %f65193, %f65530, %f65531, %f65181;
	// end inline asm
	// begin inline asm
	fma.rn.f32 %f65197, %f65534, %f65535, %f65193;
	// end inline asm
	// begin inline asm
	fma.rn.f32 %f65201, %f65530, %f65535, %f65189;
	// end inline asm
	// begin inline asm
	fma.rn.f32 %f65205, %f65526, %f65531, %f65201;
	// end inline asm
	// begin inline asm
	fma.rn.f32 %f65209, %f65530, %f65531, %f65197;
	// end inline asm
	// begin inline asm
	fma.rn.f32 %f65213, %f65534, %f65535, %f65209;
	// end inline asm
	// begin inline asm
	fma.rn.f32 %f65217, %f65530, %f65535, %f65205;
	// end inline asm
	// begin inline asm
	fma.rn.f32 %f65221, %f65526, %f65531, %f65217;
	// end inline asm
	// begin inline asm
	fma.rn.f32 %f65225, %f65530, %f65531, %f65213;
	// end inline asm
	// begin inline asm
	fma.rn.f32 %f65229, %f65534, %f65535, %f65225;
	// end inline asm
	// begin inline asm
	fma.rn.f32 %f65233, %f65530, %f65535, %f65221;
	// end inline asm
	// begin inline asm
	fma.rn.f32 %f65237, %f65526, %f65531, %f65233;
	// end inline asm
	// begin inline asm
	fma.rn.f32 %f65241, %f65530, %f65531, %f65229;
	// end inline asm
	// begin inline asm
	fma.rn.f32 %f65245, %f65534, %f65535, %f65241;
	// end inline asm
	// begin inline asm
	fma.rn.f32 %f65249, %f65530, %f65535, %f65237;
	// end inline asm
	// begin inline asm
	fma.rn.f32 %f65253, %f65526, %f65531, %f65249;
	// end inline asm
	// begin inline asm
	fma.rn.f32 %f65257, %f65530, %f65531, %f65245;
	// end inline asm
	// begin inline asm
	fma.rn.f32 %f65261, %f65534, %f65535, %f65257;
	// end inline asm
	// begin inline asm
	fma.rn.f32 %f65265, %f65530, %f65535, %f65253;
	// end inline asm
	// begin inline asm
	fma.rn.f32 %f65269, %f65526, %f65531, %f65265;
	// end inline asm
	// begin inline asm
	fma.rn.f32 %f65273, %f65530, %f65531, %f65261;
	// end inline asm
	// begin inline asm
	fma.rn.f32 %f65277, %f65534, %f65535, %f65273;
	// end inline asm
	// begin inline asm
	fma.rn.f32 %f65281, %f65530, %f65535, %f65269;
	// end inline asm
	// begin inline asm
	fma.rn.f32 %f65285, %f65526, %f65531, %f65281;
	// end inline asm
	// begin inline asm
	fma.rn.f32 %f65289, %f65530, %f65531, %f65277;
	// end inline asm
	// begin inline asm
	fma.rn.f32 %f65293, %f65534, %f65535, %f65289;
	// end inline asm
	// begin inline asm
	fma.rn.f32 %f65297, %f65530, %f65535, %f65285;
	// end inline asm
	// begin inline asm
	fma.rn.f32 %f65301, %f65526, %f65531, %f65297;
	// end inline asm
	// begin inline asm
	fma.rn.f32 %f65305, %f65530, %f65531, %f65293;
	// end inline asm
	// begin inline asm
	fma.rn.f32 %f65309, %f65534, %f65535, %f65305;
	// end inline asm
	// begin inline asm
	fma.rn.f32 %f65313, %f65530, %f65535, %f65301;
	// end inline asm
	// begin inline asm
	fma.rn.f32 %f65317, %f65526, %f65531, %f65313;
	// end inline asm
	// begin inline asm
	fma.rn.f32 %f65321, %f65530, %f65531, %f65309;
	// end inline asm
	// begin inline asm
	fma.rn.f32 %f65325, %f65534, %f65535, %f65321;
	// end inline asm
	// begin inline asm
	fma.rn.f32 %f65329, %f65530, %f65535, %f65317;
	// end inline asm
	// begin inline asm
	fma.rn.f32 %f65333, %f65526, %f65531, %f65329;
	// end inline asm
	// begin inline asm
	fma.rn.f32 %f65337, %f65530, %f65531, %f65325;
	// end inline asm
	// begin inline asm
	fma.rn.f32 %f65341, %f65534, %f65535, %f65337;
	// end inline asm
	// begin inline asm
	fma.rn.f32 %f65345, %f65530, %f65535, %f65333;
	// end inline asm
	// begin inline asm
	fma.rn.f32 %f65349, %f65526, %f65531, %f65345;
	// end inline asm
	// begin inline asm
	fma.rn.f32 %f65353, %f65530, %f65531, %f65341;
	// end inline asm
	// begin inline asm
	fma.rn.f32 %f65357, %f65534, %f65535, %f65353;
	// end inline asm
	// begin inline asm
	fma.rn.f32 %f65361, %f65530, %f65535, %f65349;
	// end inline asm
	// begin inline asm
	fma.rn.f32 %f65365, %f65526, %f65531, %f65361;
	// end inline asm
	// begin inline asm
	fma.rn.f32 %f65369, %f65530, %f65531, %f65357;
	// end inline asm
	// begin inline asm
	fma.rn.f32 %f65373, %f65534, %f65535, %f65369;
	// end inline asm
	// begin inline asm
	fma.rn.f32 %f65377, %f65530, %f65535, %f65365;
	// end inline asm
	// begin inline asm
	fma.rn.f32 %f65381, %f65526, %f65531, %f65377;
	// end inline asm
	// begin inline asm
	fma.rn.f32 %f65385, %f65530, %f65531, %f65373;
	// end inline asm
	// begin inline asm
	fma.rn.f32 %f65389, %f65534, %f65535, %f65385;
	// end inline asm
	// begin inline asm
	fma.rn.f32 %f65393, %f65530, %f65535, %f65381;
	// end inline asm
	// begin inline asm
	fma.rn.f32 %f65397, %f65526, %f65531, %f65393;
	// end inline asm
	// begin inline asm
	fma.rn.f32 %f65401, %f65530, %f65531, %f65389;
	// end inline asm
	// begin inline asm
	fma.rn.f32 %f65405, %f65534, %f65535, %f65401;
	// end inline asm
	// begin inline asm
	fma.rn.f32 %f65409, %f65530, %f65535, %f65397;
	// end inline asm
	// begin inline asm
	fma.rn.f32 %f65413, %f65526, %f65531, %f65409;
	// end inline asm
	// begin inline asm
	fma.rn.f32 %f65417, %f65530, %f65531, %f65405;
	// end inline asm
	// begin inline asm
	fma.rn.f32 %f65421, %f65534, %f65535, %f65417;
	// end inline asm
	// begin inline asm
	fma.rn.f32 %f65425, %f65530, %f65535, %f65413;
	// end inline asm
	// begin inline asm
	fma.rn.f32 %f65429, %f65526, %f65531, %f65425;
	// end inline asm
	// begin inline asm
	fma.rn.f32 %f65433, %f65530, %f65531, %f65421;
	// end inline asm
	// begin inline asm
	fma.rn.f32 %f65437, %f65534, %f65535, %f65433;
	// end inline asm
	// begin inline asm
	fma.rn.f32 %f65441, %f65530, %f65535, %f65429;
	// end inline asm
	// begin inline asm
	fma.rn.f32 %f65445, %f65526, %f65531, %f65441;
	// end inline asm
	// begin inline asm
	fma.rn.f32 %f65449, %f65530, %f65531, %f65437;
	// end inline asm
	// begin inline asm
	fma.rn.f32 %f65453, %f65534, %f65535, %f65449;
	// end inline asm
	// begin inline asm
	fma.rn.f32 %f65457, %f65530, %f65535, %f65445;
	// end inline asm
	// begin inline asm
	fma.rn.f32 %f65461, %f65526, %f65531, %f65457;
	// end inline asm
	// begin inline asm
	fma.rn.f32 %f65465, %f65530, %f65531, %f65453;
	// end inline asm
	// begin inline asm
	fma.rn.f32 %f65469, %f65534, %f65535, %f65465;
	// end inline asm
	// begin inline asm
	fma.rn.f32 %f65473, %f65530, %f65535, %f65461;
	// end inline asm
	// begin inline asm
	fma.rn.f32 %f65477, %f65526, %f65531, %f65473;
	// end inline asm
	// begin inline asm
	fma.rn.f32 %f65481, %f65530, %f65531, %f65469;
	// end inline asm
	// begin inline asm
	fma.rn.f32 %f65485, %f65534, %f65535, %f65481;
	// end inline asm
	// begin inline asm
	fma.rn.f32 %f65489, %f65530, %f65535, %f65477;
	// end inline asm
	// begin inline asm
	fma.rn.f32 %f65493, %f65526, %f65531, %f65489;
	// end inline asm
	// begin inline asm
	fma.rn.f32 %f65497, %f65530, %f65531, %f65485;
	// end inline asm
	// begin inline asm
	fma.rn.f32 %f65501, %f65534, %f65535, %f65497;
	// end inline asm
	// begin inline asm
	fma.rn.f32 %f65505, %f65530, %f65535, %f65493;
	// end inline asm
	// begin inline asm
	fma.rn.f32 %f65509, %f65526, %f65531, %f65505;
	// end inline asm
	// begin inline asm
	fma.rn.f32 %f65513, %f65530, %f65531, %f65501;
	// end inline asm
	// begin inline asm
	fma.rn.f32 %f65517, %f65534, %f65535, %f65513;
	// end inline asm
	// begin inline asm
	fma.rn.f32 %f65521, %f65530, %f65535, %f65509;
	// end inline asm
	// begin inline asm
	fma.rn.f32 %f65525, %f65526, %f65531, %f65521;
	// end inline asm
	// begin inline asm
	fma.rn.f32 %f65529, %f65530, %f65531, %f65517;
	// end inline asm
	// begin inline asm
	fma.rn.f32 %f65533, %f65534, %f65535, %f65529;
	// end inline asm
	mad.lo.s32 	%r8, %r4, -15, %r6;
	mul.wide.u32 	%rd5, %r8, 16;
	add.s64 	%rd6, %rd2, %rd5;
	mov.f32 	%f65537, 0f00000000;
	st.global.v4.f32 	[%rd6], {%f65525, %f65533, %f65537, %f65537};
	ret;

}


// ===== COMPILED SASS (sm_100) =====

	.target	sm_100

	.elftype	@"ET_EXEC"


//--------------------- .note.nv.tkinfo           --------------------------
	.section	.note.nv.tkinfo,"",@"SHT_NOTE"
	.sectionflags	@"SHF_NOTE_NV_TKINFO"
	.tkinfo
        /*0018*/ 	.word	0x00000002
        /*0030*/ 	.string	""
        /*0030*/ 	.string	"ptxas"
        /*0030*/ 	.string	"Cuda compilation tools, release 13.0, V13.0.88"
        /*0030*/ 	.string	"Build cuda_13.0.r13.0/compiler.36424714_0"
        /*0030*/ 	.string	"-arch sm_100 -m 64 "



//--------------------- .note.nv.cuinfo           --------------------------
	.section	.note.nv.cuinfo,"",@"SHT_NOTE"
	.sectionflags	@"SHF_NOTE_NV_CUINFO"
        /*0018*/ 	.short	0x0002
        /*001a*/ 	.short	0x0064
        /*001c*/ 	.short	0x0082
	.zero		2


//--------------------- .nv.info                  --------------------------
	.section	.nv.info,"",@"SHT_CUDA_INFO"
	.align	4


	//----- nvinfo : EIATTR_REGCOUNT
	.align		4
        /*0000*/ 	.byte	0x04, 0x2f
        /*0002*/ 	.short	(.L_1 - .L_0)
	.align		4
.L_0:
        /*0004*/ 	.word	index@(_Z12fp32_dmem_01P6float4)
        /*0008*/ 	.word	0x00000010


	//----- nvinfo : EIATTR_FRAME_SIZE
	.align		4
.L_1:
        /*000c*/ 	.byte	0x04, 0x11
        /*000e*/ 	.short	(.L_3 - .L_2)
	.align		4
.L_2:
        /*0010*/ 	.word	index@(_Z12fp32_dmem_01P6float4)
        /*0014*/ 	.word	0x00000000


	//----- nvinfo : EIATTR_REGCOUNT
	.align		4
.L_3:
        /*0018*/ 	.byte	0x04, 0x2f
        /*001a*/ 	.short	(.L_5 - .L_4)
	.align		4
.L_4:
        /*001c*/ 	.word	index@(_Z12fp32_dmem_02P6float4)
        /*0020*/ 	.word	0x00000010


	//----- nvinfo : EIATTR_FRAME_SIZE
	.align		4
.L_5:
        /*0024*/ 	.byte	0x04, 0x11
        /*0026*/ 	.short	(.L_7 - .L_6)
	.align		4
.L_6:
        /*0028*/ 	.word	index@(_Z12fp32_dmem_02P6float4)
        /*002c*/ 	.word	0x00000000


	//----- nvinfo : EIATTR_REGCOUNT
	.align		4
.L_7:
        /*0030*/ 	.byte	0x04, 0x2f
        /*0032*/ 	.short	(.L_9 - .L_8)
	.align		4
.L_8:
        /*0034*/ 	.word	index@(_Z12fp32_dmem_04P6float4)
        /*0038*/ 	.word	0x00000010


	//----- nvinfo : EIATTR_FRAME_SIZE
	.align		4
.L_9:
        /*003c*/ 	.byte	0x04, 0x11
        /*003e*/ 	.short	(.L_11 - .L_10)
	.align		4
.L_10:
        /*0040*/ 	.word	index@(_Z12fp32_dmem_04P6float4)
        /*0044*/ 	.word	0x00000000


	//----- nvinfo : EIATTR_REGCOUNT
	.align		4
.L_11:
        /*0048*/ 	.byte	0x04, 0x2f
        /*004a*/ 	.short	(.L_13 - .L_12)
	.align		4
.L_12:
        /*004c*/ 	.word	index@(_Z12fp32_dmem_08P6float4)
        /*0050*/ 	.word	0x00000010


	//----- nvinfo : EIATTR_FRAME_SIZE
	.align		4
.L_13:
        /*0054*/ 	.byte	0x04, 0x11
        /*0056*/ 	.short	(.L_15 - .L_14)
	.align		4
.L_14:
        /*0058*/ 	.word	index@(_Z12fp32_dmem_08P6float4)
        /*005c*/ 	.word	0x00000000


	//----- nvinfo : EIATTR_REGCOUNT
	.align		4
.L_15:
        /*0060*/ 	.byte	0x04, 0x2f
        /*0062*/ 	.short	(.L_17 - .L_16)
	.align		4
.L_16:
        /*0064*/ 	.word	index@(_Z12fp32_dmem_16P6float4)
        /*0068*/ 	.word	0x00000010


	//----- nvinfo : EIATTR_FRAME_SIZE
	.align		4
.L_17:
        /*006c*/ 	.byte	0x04, 0x11
        /*006e*/ 	.short	(.L_19 - .L_18)
	.align		4
.L_18:
        /*0070*/ 	.word	index@(_Z12fp32_dmem_16P6float4)
        /*0074*/ 	.word	0x00000000


	//----- nvinfo : EIATTR_REGCOUNT
	.align		4
.L_19:
        /*0078*/ 	.byte	0x04, 0x2f
        /*007a*/ 	.short	(.L_21 - .L_20)
	.align		4
.L_20:
        /*007c*/ 	.word	index@(_Z12fp32_dmem_32P6float4)
        /*0080*/ 	.word	0x00000010


	//----- nvinfo : EIATTR_FRAME_SIZE
	.align		4
.L_21:
        /*0084*/ 	.byte	0x04, 0x11
        /*0086*/ 	.short	(.L_23 - .L_22)
	.align		4
.L_22:
        /*0088*/ 	.word	index@(_Z12fp32_dmem_32P6float4)
        /*008c*/ 	.word	0x00000000


	//----- nvinfo : EIATTR_REGCOUNT
	.align		4
.L_23:
        /*0090*/ 	.byte	0x04, 0x2f
        /*0092*/ 	.short	(.L_25 - .L_24)
	.align		4
.L_24:
        /*0094*/ 	.word	index@(_Z12fp32_dmem_64P6float4)
        /*0098*/ 	.word	0x00000010


	//----- nvinfo : EIATTR_FRAME_SIZE
	.align		4
.L_25:
        /*009c*/ 	.byte	0x04, 0x11
        /*009e*/ 	.short	(.L_27 - .L_26)
	.align		4
.L_26:
        /*00a0*/ 	.word	index@(_Z12fp32_dmem_64P6float4)
        /*00a4*/ 	.word	0x00000000


	//----- nvinfo : EIATTR_REGCOUNT
	.align		4
.L_27:
        /*00a8*/ 	.byte	0x04, 0x2f
        /*00aa*/ 	.short	(.L_29 - .L_28)
	.align		4
.L_28:
        /*00ac*/ 	.word	index@(_Z13fp32_dmem_128P6float4)
        /*00b0*/ 	.word	0x00000010


	//----- nvinfo : EIATTR_FRAME_SIZE
	.align		4
.L_29:
        /*00b4*/ 	.byte	0x04, 0x11
        /*00b6*/ 	.short	(.L_31 - .L_30)
	.align		4
.L_30:
        /*00b8*/ 	.word	index@(_Z13fp32_dmem_128P6float4)
        /*00bc*/ 	.word	0x00000000


	//----- nvinfo : EIATTR_REGCOUNT
	.align		4
.L_31:
        /*00c0*/ 	.byte	0x04, 0x2f
        /*00c2*/ 	.short	(.L_33 - .L_32)
	.align		4
.L_32:
        /*00c4*/ 	.word	index@(_Z13fp32_dmem_256P6float4)
        /*00c8*/ 	.word	0x00000010


	//----- nvinfo : EIATTR_FRAME_SIZE
	.align		4
.L_33:
        /*00cc*/ 	.byte	0x04, 0x11
        /*00ce*/ 	.short	(.L_35 - .L_34)
	.align		4
.L_34:
        /*00d0*/ 	.word	index@(_Z13fp32_dmem_256P6float4)
        /*00d4*/ 	.word	0x00000000


	//----- nvinfo : EIATTR_MIN_STACK_SIZE
	.align		4
.L_35:
        /*00d8*/ 	.byte	0x04, 0x12
        /*00da*/ 	.short	(.L_37 - .L_36)
	.align		4
.L_36:
        /*00dc*/ 	.word	index@(_Z13fp32_dmem_256P6float4)
        /*00e0*/ 	.word	0x00000000


	//----- nvinfo : EIATTR_MIN_STACK_SIZE
	.align		4
.L_37:
        /*00e4*/ 	.byte	0x04, 0x12
        /*00e6*/ 	.short	(.L_39 - .L_38)
	.align		4
.L_38:
        /*00e8*/ 	.word	index@(_Z13fp32_dmem_128P6float4)
        /*00ec*/ 	.word	0x00000000


	//----- nvinfo : EIATTR_MIN_STACK_SIZE
	.align		4
.L_39:
        /*00f0*/ 	.byte	0x04, 0x12
        /*00f2*/ 	.short	(.L_41 - .L_40)
	.align		4
.L_40:
        /*00f4*/ 	.word	index@(_Z12fp32_dmem_64P6float4)
        /*00f8*/ 	.word	0x00000000


	//----- nvinfo : EIATTR_MIN_STACK_SIZE
	.align		4
.L_41:
        /*00fc*/ 	.byte	0x04, 0x12
        /*00fe*/ 	.short	(.L_43 - .L_42)
	.align		4
.L_42:
        /*0100*/ 	.word	index@(_Z12fp32_dmem_32P6float4)
        /*0104*/ 	.word	0x00000000


	//----- nvinfo : EIATTR_MIN_STACK_SIZE
	.align		4
.L_43:
        /*0108*/ 	.byte	0x04, 0x12
        /*010a*/ 	.short	(.L_45 - .L_44)
	.align		4
.L_44:
        /*010c*/ 	.word	index@(_Z12fp32_dmem_16P6float4)
        /*0110*/ 	.word	0x00000000


	//----- nvinfo : EIATTR_MIN_STACK_SIZE
	.align		4
.L_45:
        /*0114*/ 	.byte	0x04, 0x12
        /*0116*/ 	.short	(.L_47 - .L_46)
	.align		4
.L_46:
        /*0118*/ 	.word	index@(_Z12fp32_dmem_08P6float4)
        /*011c*/ 	.word	0x00000000


	//----- nvinfo : EIATTR_MIN_STACK_SIZE
	.align		4
.L_47:
        /*0120*/ 	.byte	0x04, 0x12
        /*0122*/ 	.short	(.L_49 - .L_48)
	.align		4
.L_48:
        /*0124*/ 	.word	index@(_Z12fp32_dmem_04P6float4)
        /*0128*/ 	.word	0x00000000


	//----- nvinfo : EIATTR_MIN_STACK_SIZE
	.align		4
.L_49:
        /*012c*/ 	.byte	0x04, 0x12
        /*012e*/ 	.short	(.L_51 - .L_50)
	.align		4
.L_50:
        /*0130*/ 	.word	index@(_Z12fp32_dmem_02P6float4)
        /*0134*/ 	.word	0x00000000


	//----- nvinfo : EIATTR_MIN_STACK_SIZE
	.align		4
.L_51:
        /*0138*/ 	.byte	0x04, 0x12
        /*013a*/ 	.short	(.L_53 - .L_52)
	.align		4
.L_52:
        /*013c*/ 	.word	index@(_Z12fp32_dmem_01P6float4)
        /*0140*/ 	.word	0x00000000
.L_53:


//--------------------- .nv.compat                --------------------------
	.section	.nv.compat,"",@"SHT_CUDA_COMPAT_INFO"
	.align	4
        /*0000*/ 	.byte	0x02, 0x09, 0x00, 0x00, 0x02, 0x02, 0x01, 0x00, 0x02, 0x05, 0x05, 0x00, 0x03, 0x07, 0x01, 0x01
        /*0010*/ 	.byte	0x02, 0x03, 0x00, 0x00, 0x02, 0x06, 0x01, 0x00, 0x04, 0x0b, 0x08, 0x00, 0x09, 0x00, 0x00, 0x00
        /*0020*/ 	.byte	0x00, 0x00, 0x00, 0x00


//--------------------- .nv.info._Z13fp32_dmem_256P6float4 --------------------------
	.section	.nv.info._Z13fp32_dmem_256P6float4,"",@"SHT_CUDA_INFO"
	.sectionflags	@""
	.align	4


	//----- nvinfo : EIATTR_CUDA_API_VERSION
	.align		4
        /*0000*/ 	.byte	0x04, 0x37
        /*0002*/ 	.short	(.L_55 - .L_54)
.L_54:
        /*0004*/ 	.word	0x00000082


	//----- nvinfo : EIATTR_KPARAM_INFO
	.align		4
.L_55:
        /*0008*/ 	.byte	0x04, 0x17
        /*000a*/ 	.short	(.L_57 - .L_56)
.L_56:
        /*000c*/ 	.word	0x00000000
        /*0010*/ 	.short	0x0000
        /*0012*/ 	.short	0x0000
        /*0014*/ 	.byte	0x00, 0xf5, 0x21, 0x00


	//----- nvinfo : EIATTR_SPARSE_MMA_MASK
	.align		4
.L_57:
        /*0018*/ 	.byte	0x03, 0x50
        /*001a*/ 	.short	0x0000


	//----- nvinfo : EIATTR_MAXREG_COUNT
	.align		4
        /*001c*/ 	.byte	0x03, 0x1b
        /*001e*/ 	.short	0x00ff


	//----- nvinfo : EIATTR_MERCURY_ISA_VERSION
	.align		4
        /*0020*/ 	.byte	0x03, 0x5f
        /*0022*/ 	.short	0x0101


	//----- nvinfo : EIATTR_VRC_CTA_INIT_COUNT
	.align		4
        /*0024*/ 	.byte	0x02, 0x4a
	.zero		1
	.zero		1


	//----- nvinfo : EIATTR_EXIT_INSTR_OFFSETS
	.align		4
        /*0028*/ 	.byte	0x04, 0x1c
        /*002a*/ 	.short	(.L_59 - .L_58)


	//   ....[0]....
.L_58:
        /*002c*/ 	.word	0x00040110


	//----- nvinfo : EIATTR_CBANK_PARAM_SIZE
	.align		4
.L_59:
        /*0030*/ 	.byte	0x03, 0x19
        /*0032*/ 	.short	0x0008


	//----- nvinfo : EIATTR_PARAM_CBANK
	.align		4
        /*0034*/ 	.byte	0x04, 0x0a
        /*0036*/ 	.short	(.L_61 - .L_60)
	.align		4
.L_60:
        /*0038*/ 	.word	index@(.nv.constant0._Z13fp32_dmem_256P6float4)
        /*003c*/ 	.short	0x0380
        /*003e*/ 	.short	0x0008


	//----- nvinfo : EIATTR_SW_WAR
	.align		4
.L_61:
        /*0040*/ 	.byte	0x04, 0x36
        /*0042*/ 	.short	(.L_63 - .L_62)
.L_62:
        /*0044*/ 	.word	0x00000008
.L_63:


//--------------------- .nv.info._Z13fp32_dmem_128P6float4 --------------------------
	.section	.nv.info._Z13fp32_dmem_128P6float4,"",@"SHT_CUDA_INFO"
	.sectionflags	@""
	.align	4


	//----- nvinfo : EIATTR_CUDA_API_VERSION
	.align		4
        /*0000*/ 	.byte	0x04, 0x37
        /*0002*/ 	.short	(.L_65 - .L_64)
.L_64:
        /*0004*/ 	.word	0x00000082


	//----- nvinfo : EIATTR_KPARAM_INFO
	.align		4
.L_65:
        /*0008*/ 	.byte	0x04, 0x17
        /*000a*/ 	.short	(.L_67 - .L_66)
.L_66:
        /*000c*/ 	.word	0x00000000
        /*0010*/ 	.short	0x0000
        /*0012*/ 	.short	0x0000
        /*0014*/ 	.byte	0x00, 0xf5, 0x21, 0x00


	//----- nvinfo : EIATTR_SPARSE_MMA_MASK
	.align		4
.L_67:
        /*0018*/ 	.byte	0x03, 0x50
        /*001a*/ 	.short	0x0000


	//----- nvinfo : EIATTR_MAXREG_COUNT
	.align		4
        /*001c*/ 	.byte	0x03, 0x1b
        /*001e*/ 	.short	0x00ff


	//----- nvinfo : EIATTR_MERCURY_ISA_VERSION
	.align		4
        /*0020*/ 	.byte	0x03, 0x5f
        /*0022*/ 	.short	0x0101


	//----- nvinfo : EIATTR_VRC_CTA_INIT_COUNT
	.align		4
        /*0024*/ 	.byte	0x02, 0x4a
	.zero		1
	.zero		1


	//----- nvinfo : EIATTR_EXIT_INSTR_OFFSETS
	.align		4
        /*0028*/ 	.byte	0x04, 0x1c
        /*002a*/ 	.short	(.L_69 - .L_68)


	//   ....[0]....
.L_68:
        /*002c*/ 	.word	0x00020110


	//----- nvinfo : EIATTR_CBANK_PARAM_SIZE
	.align		4
.L_69:
        /*0030*/ 	.byte	0x03, 0x19
        /*0032*/ 	.short	0x0008


	//----- nvinfo : EIATTR_PARAM_CBANK
	.align		4
        /*0034*/ 	.byte	0x04, 0x0a
        /*0036*/ 	.short	(.L_71 - .L_70)
	.align		4
.L_70:
        /*0038*/ 	.word	index@(.nv.constant0._Z13fp32_dmem_128P6float4)
        /*003c*/ 	.short	0x0380
        /*003e*/ 	.short	0x0008


	//----- nvinfo : EIATTR_SW_WAR
	.align		4
.L_71:
        /*0040*/ 	.byte	0x04, 0x36
        /*0042*/ 	.short	(.L_73 - .L_72)
.L_72:
        /*0044*/ 	.word	0x00000008
.L_73:


//--------------------- .nv.info._Z12fp32_dmem_64P6float4 --------------------------
	.section	.nv.info._Z12fp32_dmem_64P6float4,"",@"SHT_CUDA_INFO"
	.sectionflags	@""
	.align	4


	//----- nvinfo : EIATTR_CUDA_API_VERSION
	.align		4
        /*0000*/ 	.byte	0x04, 0x37
        /*0002*/ 	.short	(.L_75 - .L_74)
.L_74:
        /*0004*/ 	.word	0x00000082


	//----- nvinfo : EIATTR_KPARAM_INFO
	.align		4
.L_75:
        /*0008*/ 	.byte	0x04, 0x17
        /*000a*/ 	.short	(.L_77 - .L_76)
.L_76:
        /*000c*/ 	.word	0x00000000
        /*0010*/ 	.short	0x0000
        /*0012*/ 	.short	0x0000
        /*0014*/ 	.byte	0x00, 0xf5, 0x21, 0x00


	//----- nvinfo : EIATTR_SPARSE_MMA_MASK
	.align		4
.L_77:
        /*0018*/ 	.byte	0x03, 0x50
        /*001a*/ 	.short	0x0000


	//----- nvinfo : EIATTR_MAXREG_COUNT
	.align		4
        /*001c*/ 	.byte	0x03, 0x1b
        /*001e*/ 	.short	0x00ff


	//----- nvinfo : EIATTR_MERCURY_ISA_VERSION
	.align		4
        /*0020*/ 	.byte	0x03, 0x5f
        /*0022*/ 	.short	0x0101


	//----- nvinfo : EIATTR_VRC_CTA_INIT_COUNT
	.align		4
        /*0024*/ 	.byte	0x02, 0x4a
	.zero		1
	.zero		1


	//----- nvinfo : EIATTR_EXIT_INSTR_OFFSETS
	.align		4
        /*0028*/ 	.byte	0x04, 0x1c
        /*002a*/ 	.short	(.L_79 - .L_78)


	//   ....[0]....
.L_78:
        /*002c*/ 	.word	0x00010110


	//----- nvinfo : EIATTR_CBANK_PARAM_SIZE
	.align		4
.L_79:
        /*0030*/ 	.byte	0x03, 0x19
        /*0032*/ 	.short	0x0008


	//----- nvinfo : EIATTR_PARAM_CBANK
	.align		4
        /*0034*/ 	.byte	0x04, 0x0a
        /*0036*/ 	.short	(.L_81 - .L_80)
	.align		4
.L_80:
        /*0038*/ 	.word	index@(.nv.constant0._Z12fp32_dmem_64P6float4)
        /*003c*/ 	.short	0x0380
        /*003e*/ 	.short	0x0008


	//----- nvinfo : EIATTR_SW_WAR
	.align		4
.L_81:
        /*0040*/ 	.byte	0x04, 0x36
        /*0042*/ 	.short	(.L_83 - .L_82)
.L_82:
        /*0044*/ 	.word	0x00000008
.L_83:


//--------------------- .nv.info._Z12fp32_dmem_32P6float4 --------------------------
	.section	.nv.info._Z12fp32_dmem_32P6float4,"",@"SHT_CUDA_INFO"
	.sectionflags	@""
	.align	4


	//----- nvinfo : EIATTR_CUDA_API_VERSION
	.align		4
        /*0000*/ 	.byte	0x04, 0x37
        /*0002*/ 	.short	(.L_85 - .L_84)
.L_84:
        /*0004*/ 	.word	0x00000082


	//----- nvinfo : EIATTR_KPARAM_INFO
	.align		4
.L_85:
        /*0008*/ 	.byte	0x04, 0x17
        /*000a*/ 	.short	(.L_87 - .L_86)
.L_86:
        /*000c*/ 	.word	0x00000000
        /*0010*/ 	.short	0x0000
        /*0012*/ 	.short	0x0000
        /*0014*/ 	.byte	0x00, 0xf5, 0x21, 0x00


	//----- nvinfo : EIATTR_SPARSE_MMA_MASK
	.align		4
.L_87:
        /*0018*/ 	.byte	0x03, 0x50
        /*001a*/ 	.short	0x0000


	//----- nvinfo : EIATTR_MAXREG_COUNT
	.align		4
        /*001c*/ 	.byte	0x03, 0x1b
        /*001e*/ 	.short	0x00ff


	//----- nvinfo : EIATTR_MERCURY_ISA_VERSION
	.align		4
        /*0020*/ 	.byte	0x03, 0x5f
        /*0022*/ 	.short	0x0101


	//----- nvinfo : EIATTR_VRC_CTA_INIT_COUNT
	.align		4
        /*0024*/ 	.byte	0x02, 0x4a
	.zero		1
	.zero		1


	//----- nvinfo : EIATTR_EXIT_INSTR_OFFSETS
	.align		4
        /*0028*/ 	.byte	0x04, 0x1c
        /*002a*/ 	.short	(.L_89 - .L_88)


	//   ....[0]....
.L_88:
        /*002c*/ 	.word	0x00008110


	//----- nvinfo : EIATTR_CBANK_PARAM_SIZE
	.align		4
.L_89:
        /*0030*/ 	.byte	0x03, 0x19
        /*0032*/ 	.short	0x0008


	//----- nvinfo : EIATTR_PARAM_CBANK
	.align		4
        /*0034*/ 	.byte	0x04, 0x0a
        /*0036*/ 	.short	(.L_91 - .L_90)
	.align		4
.L_90:
        /*0038*/ 	.word	index@(.nv.constant0._Z12fp32_dmem_32P6float4)
        /*003c*/ 	.short	0x0380
        /*003e*/ 	.short	0x0008


	//----- nvinfo : EIATTR_SW_WAR
	.align		4
.L_91:
        /*0040*/ 	.byte	0x04, 0x36
        /*0042*/ 	.short	(.L_93 - .L_92)
.L_92:
        /*0044*/ 	.word	0x00000008
.L_93:


//--------------------- .nv.info._Z12fp32_dmem_16P6float4 --------------------------
	.section	.nv.info._Z12fp32_dmem_16P6float4,"",@"SHT_CUDA_INFO"
	.sectionflags	@""
	.align	4


	//----- nvinfo : EIATTR_CUDA_API_VERSION
	.align		4
        /*0000*/ 	.byte	0x04, 0x37
        /*0002*/ 	.short	(.L_95 - .L_94)
.L_94:
        /*0004*/ 	.word	0x00000082


	//----- nvinfo : EIATTR_KPARAM_INFO
	.align		4
.L_95:
        /*0008*/ 	.byte	0x04, 0x17
        /*000a*/ 	.short	(.L_97 - .L_96)
.L_96:
        /*000c*/ 	.word	0x00000000
        /*0010*/ 	.short	0x0000
        /*0012*/ 	.short	0x0000
        /*0014*/ 	.byte	0x00, 0xf5, 0x21, 0x00


	//----- nvinfo : EIATTR_SPARSE_MMA_MASK
	.align		4
.L_97:
        /*0018*/ 	.byte	0x03, 0x50
        /*001a*/ 	.short	0x0000


	//----- nvinfo : EIATTR_MAXREG_COUNT
	.align		4
        /*001c*/ 	.byte	0x03, 0x1b
        /*001e*/ 	.short	0x00ff


	//----- nvinfo : EIATTR_MERCURY_ISA_VERSION
	.align		4
        /*0020*/ 	.byte	0x03, 0x5f
        /*0022*/ 	.short	0x0101


	//----- nvinfo : EIATTR_VRC_CTA_INIT_COUNT
	.align		4
        /*0024*/ 	.byte	0x02, 0x4a
	.zero		1
	.zero		1


	//----- nvinfo : EIATTR_EXIT_INSTR_OFFSETS
	.align		4
        /*0028*/ 	.byte	0x04, 0x1c
        /*002a*/ 	.short	(.L_99 - .L_98)


	//   ....[0]....
.L_98:
        /*002c*/ 	.word	0x00004110


	//----- nvinfo : EIATTR_CBANK_PARAM_SIZE
	.align		4
.L_99:
        /*0030*/ 	.byte	0x03, 0x19
        /*0032*/ 	.short	0x0008


	//----- nvinfo : EIATTR_PARAM_CBANK
	.align		4
        /*0034*/ 	.byte	0x04, 0x0a
        /*0036*/ 	.short	(.L_101 - .L_100)
	.align		4
.L_100:
        /*0038*/ 	.word	index@(.nv.constant0._Z12fp32_dmem_16P6float4)
        /*003c*/ 	.short	0x0380
        /*003e*/ 	.short	0x0008


	//----- nvinfo : EIATTR_SW_WAR
	.align		4
.L_101:
        /*0040*/ 	.byte	0x04, 0x36
        /*0042*/ 	.short	(.L_103 - .L_102)
.L_102:
        /*0044*/ 	.word	0x00000008
.L_103:


//--------------------- .nv.info._Z12fp32_dmem_08P6float4 --------------------------
	.section	.nv.info._Z12fp32_dmem_08P6float4,"",@"SHT_CUDA_INFO"
	.sectionflags	@""
	.align	4


	//----- nvinfo : EIATTR_CUDA_API_VERSION
	.align		4
        /*0000*/ 	.byte	0x04, 0x37
        /*0002*/ 	.short	(.L_105 - .L_104)
.L_104:
        /*0004*/ 	.word	0x00000082


	//----- nvinfo : EIATTR_KPARAM_INFO
	.align		4
.L_105:
        /*0008*/ 	.byte	0x04, 0x17
        /*000a*/ 	.short	(.L_107 - .L_106)
.L_106:
        /*000c*/ 	.word	0x00000000
        /*0010*/ 	.short	0x0000
        /*0012*/ 	.short	0x0000
        /*0014*/ 	.byte	0x00, 0xf5, 0x21, 0x00


	//----- nvinfo : EIATTR_SPARSE_MMA_MASK
	.align		4
.L_107:
        /*0018*/ 	.byte	0x03, 0x50
        /*001a*/ 	.short	0x0000


	//----- nvinfo : EIATTR_MAXREG_COUNT
	.align		4
        /*001c*/ 	.byte	0x03, 0x1b
        /*001e*/ 	.short	0x00ff


	//----- nvinfo : EIATTR_MERCURY_ISA_VERSION
	.align		4
        /*0020*/ 	.byte	0x03, 0x5f
        /*0022*/ 	.short	0x0101


	//----- nvinfo : EIATTR_VRC_CTA_INIT_COUNT
	.align		4
        /*0024*/ 	.byte	0x02, 0x4a
	.zero		1
	.zero		1


	//----- nvinfo : EIATTR_EXIT_INSTR_OFFSETS
	.align		4
        /*0028*/ 	.byte	0x04, 0x1c
        /*002a*/ 	.short	(.L_109 - .L_108)


	//   ....[0]....
.L_108:
        /*002c*/ 	.word	0x00002110


	//----- nvinfo : EIATTR_CBANK_PARAM_SIZE
	.align		4
.L_109:
        /*0030*/ 	.byte	0x03, 0x19
        /*0032*/ 	.short	0x0008


	//----- nvinfo : EIATTR_PARAM_CBANK
	.align		4
        /*0034*/ 	.byte	0x04, 0x0a
        /*0036*/ 	.short	(.L_111 - .L_110)
	.align		4
.L_110:
        /*0038*/ 	.word	index@(.nv.constant0._Z12fp32_dmem_08P6float4)
        /*003c*/ 	.short	0x0380
        /*003e*/ 	.short	0x0008


	//----- nvinfo : EIATTR_SW_WAR
	.align		4
.L_111:
        /*0040*/ 	.byte	0x04, 0x36
        /*0042*/ 	.short	(.L_113 - .L_112)
.L_112:
        /*0044*/ 	.word	0x00000008
.L_113:


//--------------------- .nv.info._Z12fp32_dmem_04P6float4 --------------------------
	.section	.nv.info._Z12fp32_dmem_04P6float4,"",@"SHT_CUDA_INFO"
	.sectionflags	@""
	.align	4


	//----- nvinfo : EIATTR_CUDA_API_VERSION
	.align		4
        /*0000*/ 	.byte	0x04, 0x37
        /*0002*/ 	.short	(.L_115 - .L_114)
.L_114:
        /*0004*/ 	.word	0x00000082


	//----- nvinfo : EIATTR_KPARAM_INFO
	.align		4
.L_115:
        /*0008*/ 	.byte	0x04, 0x17
        /*000a*/ 	.short	(.L_117 - .L_116)
.L_116:
        /*000c*/ 	.word	0x00000000
        /*0010*/ 	.short	0x0000
        /*0012*/ 	.short	0x0000
        /*0014*/ 	.byte	0x00, 0xf5, 0x21, 0x00


	//----- nvinfo : EIATTR_SPARSE_MMA_MASK
	.align		4
.L_117:
        /*0018*/ 	.byte	0x03, 0x50
        /*001a*/ 	.short	0x0000


	//----- nvinfo : EIATTR_MAXREG_COUNT
	.align		4
        /*001c*/ 	.byte	0x03, 0x1b
        /*001e*/ 	.short	0x00ff


	//----- nvinfo : EIATTR_MERCURY_ISA_VERSION
	.align		4
        /*0020*/ 	.byte	0x03, 0x5f
        /*0022*/ 	.short	0x0101


	//----- nvinfo : EIATTR_VRC_CTA_INIT_COUNT
	.align		4
        /*0024*/ 	.byte	0x02, 0x4a
	.zero		1
	.zero		1


	//----- nvinfo : EIATTR_EXIT_INSTR_OFFSETS
	.align		4
        /*0028*/ 	.byte	0x04, 0x1c
        /*002a*/ 	.short	(.L_119 - .L_118)


	//   ....[0]....
.L_118:
        /*002c*/ 	.word	0x00001110


	//----- nvinfo : EIATTR_CBANK_PARAM_SIZE
	.align		4
.L_119:
        /*0030*/ 	.byte	0x03, 0x19
        /*0032*/ 	.short	0x0008


	//----- nvinfo : EIATTR_PARAM_CBANK
	.align		4
        /*0034*/ 	.byte	0x04, 0x0a
        /*0036*/ 	.short	(.L_121 - .L_120)
	.align		4
.L_120:
        /*0038*/ 	.word	index@(.nv.constant0._Z12fp32_dmem_04P6float4)
        /*003c*/ 	.short	0x0380
        /*003e*/ 	.short	0x0008


	//----- nvinfo : EIATTR_SW_WAR
	.align		4
.L_121:
        /*0040*/ 	.byte	0x04, 0x36
        /*0042*/ 	.short	(.L_123 - .L_122)
.L_122:
        /*0044*/ 	.word	0x00000008
.L_123:


//--------------------- .nv.info._Z12fp32_dmem_02P6float4 --------------------------
	.section	.nv.info._Z12fp32_dmem_02P6float4,"",@"SHT_CUDA_INFO"
	.sectionflags	@""
	.align	4


	//----- nvinfo : EIATTR_CUDA_API_VERSION
	.align		4
        /*0000*/ 	.byte	0x04, 0x37
        /*0002*/ 	.short	(.L_125 - .L_124)
.L_124:
        /*0004*/ 	.word	0x00000082


	//----- nvinfo : EIATTR_KPARAM_INFO
	.align		4
.L_125:
        /*0008*/ 	.byte	0x04, 0x17
        /*000a*/ 	.short	(.L_127 - .L_126)
.L_126:
        /*000c*/ 	.word	0x00000000
        /*0010*/ 	.short	0x0000
        /*0012*/ 	.short	0x0000
        /*0014*/ 	.byte	0x00, 0xf5, 0x21, 0x00


	//----- nvinfo : EIATTR_SPARSE_MMA_MASK
	.align		4
.L_127:
        /*0018*/ 	.byte	0x03, 0x50
        /*001a*/ 	.short	0x0000


	//----- nvinfo : EIATTR_MAXREG_COUNT
	.align		4
        /*001c*/ 	.byte	0x03, 0x1b
        /*001e*/ 	.short	0x00ff


	//----- nvinfo : EIATTR_MERCURY_ISA_VERSION
	.align		4
        /*0020*/ 	.byte	0x03, 0x5f
        /*0022*/ 	.short	0x0101


	//----- nvinfo : EIATTR_VRC_CTA_INIT_COUNT
	.align		4
        /*0024*/ 	.byte	0x02, 0x4a
	.zero		1
	.zero		1


	//----- nvinfo : EIATTR_EXIT_INSTR_OFFSETS
	.align		4
        /*0028*/ 	.byte	0x04, 0x1c
        /*002a*/ 	.short	(.L_129 - .L_128)


	//   ....[0]....
.L_128:
        /*002c*/ 	.word	0x00000910


	//----- nvinfo : EIATTR_CBANK_PARAM_SIZE
	.align		4
.L_129:
        /*0030*/ 	.byte	0x03, 0x19
        /*0032*/ 	.short	0x0008


	//----- nvinfo : EIATTR_PARAM_CBANK
	.align		4
        /*0034*/ 	.byte	0x04, 0x0a
        /*0036*/ 	.short	(.L_131 - .L_130)
	.align		4
.L_130:
        /*0038*/ 	.word	index@(.nv.constant0._Z12fp32_dmem_02P6float4)
        /*003c*/ 	.short	0x0380
        /*003e*/ 	.short	0x0008


	//----- nvinfo : EIATTR_SW_WAR
	.align		4
.L_131:
        /*0040*/ 	.byte	0x04, 0x36
        /*0042*/ 	.short	(.L_133 - .L_132)
.L_132:
        /*0044*/ 	.word	0x00000008
.L_133:


//--------------------- .nv.info._Z12fp32_dmem_01P6float4 --------------------------
	.section	.nv.info._Z12fp32_dmem_01P6float4,"",@"SHT_CUDA_INFO"
	.sectionflags	@""
	.align	4


	//----- nvinfo : EIATTR_CUDA_API_VERSION
	.align		4
        /*0000*/ 	.byte	0x04, 0x37
        /*0002*/ 	.short	(.L_135 - .L_134)
.L_134:
        /*0004*/ 	.word	0x00000082


	//----- nvinfo : EIATTR_KPARAM_INFO
	.align		4
.L_135:
        /*0008*/ 	.byte	0x04, 0x17
        /*000a*/ 	.short	(.L_137 - .L_136)
.L_136:
        /*000c*/ 	.word	0x00000000
        /*0010*/ 	.short	0x0000
        /*0012*/ 	.short	0x0000
        /*0014*/ 	.byte	0x00, 0xf5, 0x21, 0x00


	//----- nvinfo : EIATTR_SPARSE_MMA_MASK
	.align		4
.L_137:
        /*0018*/ 	.byte	0x03, 0x50
        /*001a*/ 	.short	0x0000


	//----- nvinfo : EIATTR_MAXREG_COUNT
	.align		4
        /*001c*/ 	.byte	0x03, 0x1b
        /*001e*/ 	.short	0x00ff


	//----- nvinfo : EIATTR_MERCURY_ISA_VERSION
	.align		4
        /*0020*/ 	.byte	0x03, 0x5f
        /*0022*/ 	.short	0x0101


	//----- nvinfo : EIATTR_VRC_CTA_INIT_COUNT
	.align		4
        /*0024*/ 	.byte	0x02, 0x4a
	.zero		1
	.zero		1


	//----- nvinfo : EIATTR_EXIT_INSTR_OFFSETS
	.align		4
        /*0028*/ 	.byte	0x04, 0x1c
        /*002a*/ 	.short	(.L_139 - .L_138)


	//   ....[0]....
.L_138:
        /*002c*/ 	.word	0x00000510


	//----- nvinfo : EIATTR_CBANK_PARAM_SIZE
	.align		4
.L_139:
        /*0030*/ 	.byte	0x03, 0x19
        /*0032*/ 	.short	0x0008


	//----- nvinfo : EIATTR_PARAM_CBANK
	.align		4
        /*0034*/ 	.byte	0x04, 0x0a
        /*0036*/ 	.short	(.L_141 - .L_140)
	.align		4
.L_140:
        /*0038*/ 	.word	index@(.nv.constant0._Z12fp32_dmem_01P6float4)
        /*003c*/ 	.short	0x0380
        /*003e*/ 	.short	0x0008


	//----- nvinfo : EIATTR_SW_WAR
	.align		4
.L_141:
        /*0040*/ 	.byte	0x04, 0x36
        /*0042*/ 	.short	(.L_143 - .L_142)
.L_142:
        /*0044*/ 	.word	0x00000008
.L_143:


//--------------------- .nv.callgraph             --------------------------
	.section	.nv.callgraph,"",@"SHT_CUDA_CALLGRAPH"
	.align	4
	.sectionentsize	8
	.align		4
        /*0000*/ 	.word	0x00000000
	.align		4
        /*0004*/ 	.word	0xffffffff
	.align		4
        /*0008*/ 	.word	0x00000000
	.align		4
        /*000c*/ 	.word	0xfffffffe
	.align		4
        /*0010*/ 	.word	0x00000000
	.align		4
        /*0014*/ 	.word	0xfffffffd
	.align		4
        /*0018*/ 	.word	0x00000000
	.align		4
        /*001c*/ 	.word	0xfffffffc


//--------------------- .text._Z13fp32_dmem_256P6float4 --------------------------
	.section	.text._Z13fp32_dmem_256P6float4,"ax",@progbits
	.align	128
        .global         _Z13fp32_dmem_256P6float4
        .type           _Z13fp32_dmem_256P6float4,@function
        .size           _Z13fp32_dmem_256P6float4,(.L_x_9 - _Z13fp32_dmem_256P6float4)
        .other          _Z13fp32_dmem_256P6float4,@"STO_CUDA_ENTRY STV_DEFAULT"
_Z13fp32_dmem_256P6float4:
.text._Z13fp32_dmem_256P6float4:
[----:B------:R-:W-:Y:S01]  /*0000*/  LDC R1, c[0x0][0x37c] ;  /* 0x0000df00ff017b82 */ /* 0x000fe20000000800 */
[----:B------:R-:W0:Y:S07]  /*0010*/  S2R R11, SR_TID.X ;  /* 0x00000000000b7919 */ /* 0x000e2e0000002100 */
[----:B------:R-:W1:Y:S01]  /*0020*/  S2UR UR6, SR_CTAID.X ;  /* 0x00000000000679c3 */ /* 0x000e620000002500 */
[----:B------:R-:W2:Y:S07]  /*0030*/  LDCU.64 UR4, c[0x0][0x358] ;  /* 0x00006b00ff0477ac */ /* 0x000eae0008000a00 */
[----:B------:R-:W1:Y:S08]  /*0040*/  LDC R0, c[0x0][0x360] ;  /* 0x0000d800ff007b82 */ /* 0x000e700000000800 */
[----:B------:R-:W3:Y:S01]  /*0050*/  LDC.64 R2, c[0x0][0x380] ;  /* 0x0000e000ff027b82 */ /* 0x000ee20000000a00 */
[----:B-1----:R-:W-:-:S05]  /*0060*/  IMAD R0, R0, UR6, RZ ;  /* 0x0000000600007c24 */ /* 0x002fca000f8e02ff */
[----:B0-----:R-:W-:-:S05]  /*0070*/  LEA R9, R0, R11, 0x4 ;  /* 0x0000000b00097211 */ /* 0x001fca00078e20ff */
[----:B---3--:R-:W-:-:S06]  /*0080*/  IMAD.WIDE R4, R9, 0x10, R2 ;  /* 0x0000001009047825 */ /* 0x008fcc00078e0202 */
[----:B--2---:R-:W2:Y:S01]  /*0090*/  LDG.E.128 R4, desc[UR4][R4.64] ;  /* 0x0000000404047981 */ /* 0x004ea2000c1e1d00 */
[----:B------:R-:W-:Y:S01]  /*00a0*/  IADD3 R8, PT, PT, R11, 0x1, RZ ;  /* 0x000000010b087810 */ /* 0x000fe20007ffe0ff */
[----:B------:R-:W-:Y:S01]  /*00b0*/  IMAD R13, R0, -0xf, R9 ;  /* 0xfffffff1000d7824 */ /* 0x000fe200078e0209 */
[----:B------:R-:W-:Y:S02]  /*00c0*/  I2FP.F32.U32 R11, R11 ;  /* 0x0000000b000b7245 */ /* 0x000fe40000201000 */
[----:B------:R-:W-:Y:S01]  /*00d0*/  I2FP.F32.U32 R8, R8 ;  /* 0x0000000800087245 */ /* 0x000fe20000201000 */
[----:B------:R-:W-:-:S04]  /*00e0*/  IMAD.WIDE.U32 R2, R13, 0x10, R2 ;  /* 0x000000100d027825 */ /* 0x000fc800078e0002 */
[C---:B--2---:R-:W-:Y:S01]  /*00f0*/  FFMA R10, R4.reuse, R6, R11 ;  /* 0x00000006040a7223 */ /* 0x044fe2000000000b */
[----:B------:R-:W-:-:S03]  /*0100*/  FFMA R8, R4, R7, R8 ;  /* 0x0000000704087223 */ /* 0x000fc60000000008 */
[C---:B------:R-:W-:Y:S01]  /*0110*/  FFMA R11, -R5.reuse, R7, R10 ;  /* 0x00000007050b7223 */ /* 0x040fe2000000010a */
[----:B------:R-:W-:-:S03]  /*0120*/  FFMA R8, R5, R6, R8 ;  /* 0x0000000605087223 */ /* 0x000fc60000000008 */
[C---:B------:R-:W-:Y:S01]  /*0130*/  FFMA R10, R4.reuse, R6, R11 ;  /* 0x00000006040a7223 */ /* 0x040fe2000000000b */
        /* <DEDUP_REMOVED lines=16378> */
[----:B------:R-:W-:Y:S01]  /*400e0*/  FFMA R5, R5, R6, R9 ;  /* 0x0000000605057223 */ /* 0x000fe20000000009 */
[----:B------:R-:W-:-:S05]  /*400f0*/  CS2R R6, SRZ ;  /* 0x0000000000067805 */ /* 0x000fca000001ff00 */
[----:B------:R-:W-:Y:S01]  /*40100*/  STG.E.128 desc[UR4][R2.64], R4 ;  /* 0x0000000402007986 */ /* 0x000fe2000c101d04 */
[----:B------:R-:W-:Y:S05]  /*40110*/  EXIT ;  /* 0x000000000000794d */ /* 0x000fea0003800000 */
.L_x_0:
[----:B------:R-:W-:-:S00]  /*40120*/  BRA `(.L_x_0) ;  /* 0xfffffffc00fc7947 */ /* 0x000fc0000383ffff */
[----:B------:R-:W-:-:S00]  /*40130*/  NOP ;  /* 0x0000000000007918 */ /* 0x000fc00000000000 */
        /* <DEDUP_REMOVED lines=12> */
.L_x_9:


//--------------------- .text._Z13fp32_dmem_128P6float4 --------------------------
	.section	.text._Z13fp32_dmem_128P6float4,"ax",@progbits
	.align	128
        .global         _Z13fp32_dmem_128P6float4
        .type           _Z13fp32_dmem_128P6float4,@function
        .size           _Z13fp32_dmem_128P6float4,(.L_x_10 - _Z13fp32_dmem_128P6float4)
        .other          _Z13fp32_dmem_128P6float4,@"STO_CUDA_ENTRY STV_DEFAULT"
_Z13fp32_dmem_128P6float4:
.text._Z13fp32_dmem_128P6float4:
        /* <DEDUP_REMOVED lines=8210> */
.L_x_1:
        /* <DEDUP_REMOVED lines=14> */
.L_x_10:


//--------------------- .text._Z12fp32_dmem_64P6float4 --------------------------
	.section	.text._Z12fp32_dmem_64P6float4,"ax",@progbits
	.align	128
        .global         _Z12fp32_dmem_64P6float4
        .type           _Z12fp32_dmem_64P6float4,@function
        .size           _Z12fp32_dmem_64P6float4,(.L_x_11 - _Z12fp32_dmem_64P6float4)
        .other          _Z12fp32_dmem_64P6float4,@"STO_CUDA_ENTRY STV_DEFAULT"
_Z12fp32_dmem_64P6float4:
.text._Z12fp32_dmem_64P6float4:
        /* <DEDUP_REMOVED lines=4114> */
.L_x_2:
        /* <DEDUP_REMOVED lines=14> */
.L_x_11:


//--------------------- .text._Z12fp32_dmem_32P6float4 --------------------------
	.section	.text._Z12fp32_dmem_32P6float4,"ax",@progbits
	.align	128
        .global         _Z12fp32_dmem_32P6float4
        .type           _Z12fp32_dmem_32P6float4,@function
        .size           _Z12fp32_dmem_32P6float4,(.L_x_12 - _Z12fp32_dmem_32P6float4)
        .other          _Z12fp32_dmem_32P6float4,@"STO_CUDA_ENTRY STV_DEFAULT"
_Z12fp32_dmem_32P6float4:
.text._Z12fp32_dmem_32P6float4:
        /* <DEDUP_REMOVED lines=2066> */
.L_x_3:
        /* <DEDUP_REMOVED lines=14> */
.L_x_12:


//--------------------- .text._Z12fp32_dmem_16P6float4 --------------------------
	.section	.text._Z12fp32_dmem_16P6float4,"ax",@progbits
	.align	128
        .global         _Z12fp32_dmem_16P6float4
        .type           _Z12fp32_dmem_16P6float4,@function
        .size           _Z12fp32_dmem_16P6float4,(.L_x_13 - _Z12fp32_dmem_16P6float4)
        .other          _Z12fp32_dmem_16P6float4,@"STO_CUDA_ENTRY STV_DEFAULT"
_Z12fp32_dmem_16P6float4:
.text._Z12fp32_dmem_16P6float4:
        /* <DEDUP_REMOVED lines=1042> */
.L_x_4:
        /* <DEDUP_REMOVED lines=14> */
.L_x_13:


//--------------------- .text._Z12fp32_dmem_08P6float4 --------------------------
	.section	.text._Z12fp32_dmem_08P6float4,"ax",@progbits
	.align	128
        .global         _Z12fp32_dmem_08P6float4
        .type           _Z12fp32_dmem_08P6float4,@function
        .size           _Z12fp32_dmem_08P6float4,(.L_x_14 - _Z12fp32_dmem_08P6float4)
        .other          _Z12fp32_dmem_08P6float4,@"STO_CUDA_ENTRY STV_DEFAULT"
_Z12fp32_dmem_08P6float4:
.text._Z12fp32_dmem_08P6float4:
        /* <DEDUP_REMOVED lines=530> */
.L_x_5:
        /* <DEDUP_REMOVED lines=14> */
.L_x_14:


//--------------------- .text._Z12fp32_dmem_04P6float4 --------------------------
	.section	.text._Z12fp32_dmem_04P6float4,"ax",@progbits
	.align	128
        .global         _Z12fp32_dmem_04P6float4
        .type           _Z12fp32_dmem_04P6float4,@function
        .size           _Z12fp32_dmem_04P6float4,(.L_x_15 - _Z12fp32_dmem_04P6float4)
        .other          _Z12fp32_dmem_04P6float4,@"STO_CUDA_ENTRY STV_DEFAULT"
_Z12fp32_dmem_04P6float4:
.text._Z12fp32_dmem_04P6float4:
        /* <DEDUP_REMOVED lines=274> */
.L_x_6:
        /* <DEDUP_REMOVED lines=14> */
.L_x_15:


//--------------------- .text._Z12fp32_dmem_02P6float4 --------------------------
	.section	.text._Z12fp32_dmem_02P6float4,"ax",@progbits
	.align	128
        .global         _Z12fp32_dmem_02P6float4
        .type           _Z12fp32_dmem_02P6float4,@function
        .size           _Z12fp32_dmem_02P6float4,(.L_x_16 - _Z12fp32_dmem_02P6float4)
        .other          _Z12fp32_dmem_02P6float4,@"STO_CUDA_ENTRY STV_DEFAULT"
_Z12fp32_dmem_02P6float4:
.text._Z12fp32_dmem_02P6float4:
        /* <DEDUP_REMOVED lines=146> */
.L_x_7:
        /* <DEDUP_REMOVED lines=14> */
.L_x_16:


//--------------------- .text._Z12fp32_dmem_01P6float4 --------------------------
	.section	.text._Z12fp32_dmem_01P6float4,"ax",@progbits
	.align	128
        .global         _Z12fp32_dmem_01P6float4
        .type           _Z12fp32_dmem_01P6float4,@function
        .size           _Z12fp32_dmem_01P6float4,(.L_x_17 - _Z12fp32_dmem_01P6float4)
        .other          _Z12fp32_dmem_01P6float4,@"STO_CUDA_ENTRY STV_DEFAULT"
_Z12fp32_dmem_01P6float4:
.text._Z12fp32_dmem_01P6float4:
        /* <DEDUP_REMOVED lines=82> */
.L_x_8:
        /* <DEDUP_REMOVED lines=14> */
.L_x_17:


//--------------------- .nv.shared.reserved.0     --------------------------
	.section	.nv.shared.reserved.0,"aw",@nobits
	.weak		__nv_reservedSMEM_offset_0_alias
	.size		__nv_reservedSMEM_offset_0_alias, 0, 64
	.other		__nv_reservedSMEM_offset_0_alias,@"STO_CUDA_RESERVED_SHARED STV_DEFAULT"
__nv_reservedSMEM_offset_0_alias:
	.zero		0
	.zero		64


//--------------------- .nv.constant0._Z13fp32_dmem_256P6float4 --------------------------
	.section	.nv.constant0._Z13fp32_dmem_256P6float4,"a",@progbits
	.sectionflags	@""
	.align	4
.nv.constant0._Z13fp32_dmem_256P6float4:
	.zero		904


//--------------------- .nv.constant0._Z13fp32_dmem_128P6float4 --------------------------
	.section	.nv.constant0._Z13fp32_dmem_128P6float4,"a",@progbits
	.sectionflags	@""
	.align	4
.nv.constant0._Z13fp32_dmem_128P6float4:
	.zero		904


//--------------------- .nv.constant0._Z12fp32_dmem_64P6float4 --------------------------
	.section	.nv.constant0._Z12fp32_dmem_64P6float4,"a",@progbits
	.sectionflags	@""
	.align	4
.nv.constant0._Z12fp32_dmem_64P6float4:
	.zero		904


//--------------------- .nv.constant0._Z12fp32_dmem_32P6float4 --------------------------
	.section	.nv.constant0._Z12fp32_dmem_32P6float4,"a",@progbits
	.sectionflags	@""
	.align	4
.nv.constant0._Z12fp32_dmem_32P6float4:
	.zero		904


//--------------------- .nv.constant0._Z12fp32_dmem_16P6float4 --------------------------
	.section	.nv.constant0._Z12fp32_dmem_16P6float4,"a",@progbits
	.sectionflags	@""
	.align	4
.nv.constant0._Z12fp32_dmem_16P6float4:
	.zero		904


//--------------------- .nv.constant0._Z12fp32_dmem_08P6float4 --------------------------
	.section	.nv.constant0._Z12fp32_dmem_08P6float4,"a",@progbits
	.sectionflags	@""
	.align	4
.nv.constant0._Z12fp32_dmem_08P6float4:
	.zero		904


//--------------------- .nv.constant0._Z12fp32_dmem_04P6float4 --------------------------
	.section	.nv.constant0._Z12fp32_dmem_04P6float4,"a",@progbits
	.sectionflags	@""
	.align	4
.nv.constant0._Z12fp32_dmem_04P6float4:
	.zero		904


//--------------------- .nv.constant0._Z12fp32_dmem_02P6float4 --------------------------
	.section	.nv.constant0._Z12fp32_dmem_02P6float4,"a",@progbits
	.sectionflags	@""
	.align	4
.nv.constant0._Z12fp32_dmem_02P6float4:
	.zero		904


//--------------------- .nv.constant0._Z12fp32_dmem_01P6float4 --------------------------
	.section	.nv.constant0._Z12fp32_dmem_01P6float4,"a",@progbits
	.sectionflags	@""
	.align	4
.nv.constant0._Z12fp32_dmem_01P6float4:
	.zero		904


//--------------------- SYMBOLS --------------------------

	.type		.nv.reservedSmem.offset0,@object
	.size		.nv.reservedSmem.offset0,0x4
